	.target	sm_90a

	.elftype	@"ET_EXEC"


//--------------------- .note.nv.tkinfo           --------------------------
	.section	.note.nv.tkinfo,"",@"SHT_NOTE"
	.sectionflags	@"SHF_NOTE_NV_TKINFO"
	.tkinfo
        /*0018*/ 	.word	0x00000002
        /*0030*/ 	.string	""
        /*0030*/ 	.string	"ptxas"
        /*0030*/ 	.string	"Cuda compilation tools, release 13.0, V13.0.88"
        /*0030*/ 	.string	"Build cuda_13.0.r13.0/compiler.36424714_0"
        /*0030*/ 	.string	"-v  -suppress-debug-info  -lineinfo  -arch sm_90a "



//--------------------- .note.nv.cuinfo           --------------------------
	.section	.note.nv.cuinfo,"",@"SHT_NOTE"
	.sectionflags	@"SHF_NOTE_NV_CUINFO"
        /*0018*/ 	.short	0x0002
        /*001a*/ 	.short	0x005a
        /*001c*/ 	.short	0x0082
	.zero		2


//--------------------- .nv.info                  --------------------------
	.section	.nv.info,"",@"SHT_CUDA_INFO"
	.align	4


	//----- nvinfo : EIATTR_REGCOUNT
	.align		4
        /*0000*/ 	.byte	0x04, 0x2f
        /*0002*/ 	.short	(.L_1 - .L_0)
	.align		4
.L_0:
        /*0004*/ 	.word	index@(matmul_kernel)
        /*0008*/ 	.word	0x000000ff


	//----- nvinfo : EIATTR_FRAME_SIZE
	.align		4
.L_1:
        /*000c*/ 	.byte	0x04, 0x11
        /*000e*/ 	.short	(.L_3 - .L_2)
	.align		4
.L_2:
        /*0010*/ 	.word	index@(matmul_kernel)
        /*0014*/ 	.word	0x00002da8


	//----- nvinfo : EIATTR_MIN_STACK_SIZE
	.align		4
.L_3:
        /*0018*/ 	.byte	0x04, 0x12
        /*001a*/ 	.short	(.L_5 - .L_4)
	.align		4
.L_4:
        /*001c*/ 	.word	index@(matmul_kernel)
        /*0020*/ 	.word	0x00002da8
.L_5:


//--------------------- .nv.compat                --------------------------
	.section	.nv.compat,"",@"SHT_CUDA_COMPAT_INFO"
	.align	4
        /*0000*/ 	.byte	0x02, 0x09, 0x01, 0x00, 0x02, 0x02, 0x04, 0x00, 0x02, 0x05, 0x05, 0x00, 0x03, 0x07, 0x01, 0x01
        /*0010*/ 	.byte	0x02, 0x03, 0x00, 0x00, 0x02, 0x06, 0x01, 0x00, 0x04, 0x0b, 0x08, 0x00, 0x00, 0x00, 0x00, 0x00
        /*0020*/ 	.byte	0x00, 0x00, 0x00, 0x00


//--------------------- .nv.info.matmul_kernel    --------------------------
	.section	.nv.info.matmul_kernel,"",@"SHT_CUDA_INFO"
	.sectionflags	@""
	.align	4


	//----- nvinfo : EIATTR_CUDA_API_VERSION
	.align		4
        /*0000*/ 	.byte	0x04, 0x37
        /*0002*/ 	.short	(.L_7 - .L_6)
.L_6:
        /*0004*/ 	.word	0x00000082


	//----- nvinfo : EIATTR_KPARAM_INFO
	.align		4
.L_7:
        /*0008*/ 	.byte	0x04, 0x17
        /*000a*/ 	.short	(.L_9 - .L_8)
.L_8:
        /*000c*/ 	.word	0x00000000
        /*0010*/ 	.short	0x000d
        /*0012*/ 	.short	0x0048
        /*0014*/ 	.byte	0x00, 0xf4, 0x21, 0x00


	//----- nvinfo : EIATTR_KPARAM_INFO
	.align		4
.L_9:
        /*0018*/ 	.byte	0x04, 0x17
        /*001a*/ 	.short	(.L_11 - .L_10)
.L_10:
        /*001c*/ 	.word	0x00000000
        /*0020*/ 	.short	0x000c
        /*0022*/ 	.short	0x0040
        /*0024*/ 	.byte	0x00, 0xf4, 0x21, 0x00


	//----- nvinfo : EIATTR_KPARAM_INFO
	.align		4
.L_11:
        /*0028*/ 	.byte	0x04, 0x17
        /*002a*/ 	.short	(.L_13 - .L_12)
.L_12:
        /*002c*/ 	.word	0x00000000
        /*0030*/ 	.short	0x000b
        /*0032*/ 	.short	0x0038
        /*0034*/ 	.byte	0x00, 0xf0, 0x11, 0x00


	//----- nvinfo : EIATTR_KPARAM_INFO
	.align		4
.L_13:
        /*0038*/ 	.byte	0x04, 0x17
        /*003a*/ 	.short	(.L_15 - .L_14)
.L_14:
        /*003c*/ 	.word	0x00000000
        /*0040*/ 	.short	0x000a
        /*0042*/ 	.short	0x0034
        /*0044*/ 	.byte	0x00, 0xf0, 0x11, 0x00


	//----- nvinfo : EIATTR_KPARAM_INFO
	.align		4
.L_15:
        /*0048*/ 	.byte	0x04, 0x17
        /*004a*/ 	.short	(.L_17 - .L_16)
.L_16:
        /*004c*/ 	.word	0x00000000
        /*0050*/ 	.short	0x0009
        /*0052*/ 	.short	0x0030
        /*0054*/ 	.byte	0x00, 0xf0, 0x11, 0x00


	//----- nvinfo : EIATTR_KPARAM_INFO
	.align		4
.L_17:
        /*0058*/ 	.byte	0x04, 0x17
        /*005a*/ 	.short	(.L_19 - .L_18)
.L_18:
        /*005c*/ 	.word	0x00000000
        /*0060*/ 	.short	0x0008
        /*0062*/ 	.short	0x002c
        /*0064*/ 	.byte	0x00, 0xf0, 0x11, 0x00


	//----- nvinfo : EIATTR_KPARAM_INFO
	.align		4
.L_19:
        /*0068*/ 	.byte	0x04, 0x17
        /*006a*/ 	.short	(.L_21 - .L_20)
.L_20:
        /*006c*/ 	.word	0x00000000
        /*0070*/ 	.short	0x0007
        /*0072*/ 	.short	0x0028
        /*0074*/ 	.byte	0x00, 0xf0, 0x11, 0x00


	//----- nvinfo : EIATTR_KPARAM_INFO
	.align		4
.L_21:
        /*0078*/ 	.byte	0x04, 0x17
        /*007a*/ 	.short	(.L_23 - .L_22)
.L_22:
        /*007c*/ 	.word	0x00000000
        /*0080*/ 	.short	0x0006
        /*0082*/ 	.short	0x0024
        /*0084*/ 	.byte	0x00, 0xf0, 0x11, 0x00


	//----- nvinfo : EIATTR_KPARAM_INFO
	.align		4
.L_23:
        /*0088*/ 	.byte	0x04, 0x17
        /*008a*/ 	.short	(.L_25 - .L_24)
.L_24:
        /*008c*/ 	.word	0x00000000
        /*0090*/ 	.short	0x0005
        /*0092*/ 	.short	0x0020
        /*0094*/ 	.byte	0x00, 0xf0, 0x11, 0x00


	//----- nvinfo : EIATTR_KPARAM_INFO
	.align		4
.L_25:
        /*0098*/ 	.byte	0x04, 0x17
        /*009a*/ 	.short	(.L_27 - .L_26)
.L_26:
        /*009c*/ 	.word	0x00000000
        /*00a0*/ 	.short	0x0004
        /*00a2*/ 	.short	0x001c
        /*00a4*/ 	.byte	0x00, 0xf0, 0x11, 0x00


	//----- nvinfo : EIATTR_KPARAM_INFO
	.align		4
.L_27:
        /*00a8*/ 	.byte	0x04, 0x17
        /*00aa*/ 	.short	(.L_29 - .L_28)
.L_28:
        /*00ac*/ 	.word	0x00000000
        /*00b0*/ 	.short	0x0003
        /*00b2*/ 	.short	0x0018
        /*00b4*/ 	.byte	0x00, 0xf0, 0x11, 0x00


	//----- nvinfo : EIATTR_KPARAM_INFO
	.align		4
.L_29:
        /*00b8*/ 	.byte	0x04, 0x17
        /*00ba*/ 	.short	(.L_31 - .L_30)
.L_30:
        /*00bc*/ 	.word	0x00000000
        /*00c0*/ 	.short	0x0002
        /*00c2*/ 	.short	0x0010
        /*00c4*/ 	.byte	0x00, 0xf4, 0x21, 0x00


	//----- nvinfo : EIATTR_KPARAM_INFO
	.align		4
.L_31:
        /*00c8*/ 	.byte	0x04, 0x17
        /*00ca*/ 	.short	(.L_33 - .L_32)
.L_32:
        /*00cc*/ 	.word	0x00000000
        /*00d0*/ 	.short	0x0001
        /*00d2*/ 	.short	0x0008
        /*00d4*/ 	.byte	0x00, 0xf4, 0x21, 0x00


	//----- nvinfo : EIATTR_KPARAM_INFO
	.align		4
.L_33:
        /*00d8*/ 	.byte	0x04, 0x17
        /*00da*/ 	.short	(.L_35 - .L_34)
.L_34:
        /*00dc*/ 	.word	0x00000000
        /*00e0*/ 	.short	0x0000
        /*00e2*/ 	.short	0x0000
        /*00e4*/ 	.byte	0x00, 0xf4, 0x21, 0x00


	//----- nvinfo : EIATTR_SPARSE_MMA_MASK
	.align		4
.L_35:
        /*00e8*/ 	.byte	0x03, 0x50
        /*00ea*/ 	.short	0x0000


	//----- nvinfo : EIATTR_MAXREG_COUNT
	.align		4
        /*00ec*/ 	.byte	0x03, 0x1b
        /*00ee*/ 	.short	0x00ff


	//----- nvinfo : EIATTR_NUM_BARRIERS
	.align		4
        /*00f0*/ 	.byte	0x02, 0x4c
        /*00f2*/ 	.byte	0x01
	.zero		1


	//----- nvinfo : EIATTR_ANNOTATIONS
	.align		4
        /*00f4*/ 	.byte	0x04, 0x55
        /*00f6*/ 	.short	(.L_37 - .L_36)


	//   ....[0]....
.L_36:
        /*00f8*/ 	.word	0x00000001
        /*00fc*/ 	.byte	0xd0, 0x06, 0x00, 0x00, 0x01, 0x00, 0x00, 0x00, 0x10, 0x07, 0x00, 0x00, 0x01, 0x00, 0x00, 0x00
        /* <DEDUP_REMOVED lines=2301> */
        /*90dc*/ 	.byte	0xc0, 0xc6, 0x03, 0x00, 0x01, 0x00, 0x00, 0x00, 0xd0, 0xc6, 0x03, 0x00


	//----- nvinfo : EIATTR_MERCURY_ISA_VERSION
	.align		4
.L_37:
        /*90e8*/ 	.byte	0x03, 0x5f
        /*90ea*/ 	.short	0x0101


	//----- nvinfo : EIATTR_EXIT_INSTR_OFFSETS
	.align		4
        /*90ec*/ 	.byte	0x04, 0x1c
        /*90ee*/ 	.short	(.L_39 - .L_38)


	//   ....[0]....
.L_38:
        /*90f0*/ 	.word	0x0008ddb0


	//   ....[1]....
        /*90f4*/ 	.word	0x0008ddd0


	//----- nvinfo : EIATTR_REQNTID
	.align		4
.L_39:
        /*90f8*/ 	.byte	0x04, 0x10
        /*90fa*/ 	.short	(.L_41 - .L_40)
.L_40:
        /*90fc*/ 	.word	0x00000080
        /*9100*/ 	.word	0x00000001
        /*9104*/ 	.word	0x00000001


	//----- nvinfo : EIATTR_CBANK_PARAM_SIZE
	.align		4
.L_41:
        /*9108*/ 	.byte	0x03, 0x19
        /*910a*/ 	.short	0x0050


	//----- nvinfo : EIATTR_PARAM_CBANK
	.align		4
        /*910c*/ 	.byte	0x04, 0x0a
        /*910e*/ 	.short	(.L_43 - .L_42)
	.align		4
.L_42:
        /*9110*/ 	.word	index@(.nv.constant0.matmul_kernel)
        /*9114*/ 	.short	0x0210
        /*9116*/ 	.short	0x0050


	//----- nvinfo : EIATTR_SW_WAR
	.align		4
.L_43:
        /*9118*/ 	.byte	0x04, 0x36
        /*911a*/ 	.short	(.L_45 - .L_44)
.L_44:
        /*911c*/ 	.word	0x00000008
.L_45:


//--------------------- .nv.callgraph             --------------------------
	.section	.nv.callgraph,"",@"SHT_CUDA_CALLGRAPH"
	.align	4
	.sectionentsize	8
	.align		4
        /*0000*/ 	.word	0x00000000
	.align		4
        /*0004*/ 	.word	0xffffffff
	.align		4
        /*0008*/ 	.word	0x00000000
	.align		4
        /*000c*/ 	.word	0xfffffffe
	.align		4
        /*0010*/ 	.word	0x00000000
	.align		4
        /*0014*/ 	.word	0xfffffffd
	.align		4
        /*0018*/ 	.word	0x00000000
	.align		4
        /*001c*/ 	.word	0xfffffffc


//--------------------- .text.matmul_kernel       --------------------------
	.section	.text.matmul_kernel,"ax",@progbits
	.align	128
        .global         matmul_kernel
        .type           matmul_kernel,@function
        .size           matmul_kernel,(.L_x_3 - matmul_kernel)
        .other          matmul_kernel,@"STO_CUDA_ENTRY STV_DEFAULT"
matmul_kernel:
.text.matmul_kernel:
[----:B------:R-:W1:Y:S08]  /*0000*/  LDC R1, c[0x0][0x28] ;  /* 0x00000a00ff017b82 */ /* 0x000e700000000800 */
[----:B------:R-:W2:Y:S01]  /*0010*/  LDC.64 R8, c[0x0][0x228] ;  /* 0x00008a00ff087b82 */ /* 0x000ea20000000a00 */
[----:B------:R-:W3:Y:S01]  /*0020*/  S2R R5, SR_CTAID.X ;  /* 0x0000000000057919 */ /* 0x000ee20000002500 */
[----:B-1----:R-:W-:Y:S01]  /*0030*/  VIADD R1, R1, 0xffffd258 ;  /* 0xffffd25801017836 */ /* 0x002fe20000000000 */
[----:B------:R-:W1:Y:S01]  /*0040*/  S2R R14, SR_TID.X ;  /* 0x00000000000e7919 */ /* 0x000e620000002100 */
[----:B------:R-:W4:Y:S01]  /*0050*/  S2R R17, SR_TID.X ;  /* 0x0000000000117919 */ /* 0x000f220000002100 */
[----:B--2---:R-:W-:Y:S01]  /*0060*/  VIADD R0, R9, 0x1ff ;  /* 0x000001ff09007836 */ /* 0x004fe20000000000 */
[----:B------:R-:W-:-:S04]  /*0070*/  IABS R19, R8 ;  /* 0x0000000800137213 */ /* 0x000fc80000000000 */
[----:B------:R-:W-:-:S04]  /*0080*/  SHF.R.S32.HI R3, RZ, 0x1f, R0 ;  /* 0x0000001fff037819 */ /* 0x000fc80000011400 */
[----:B------:R-:W-:Y:S02]  /*0090*/  LEA.HI R3, R3, R0, RZ, 0x9 ;  /* 0x0000000003037211 */ /* 0x000fe400078f48ff */
[----:B---3--:R-:W-:Y:S02]  /*00a0*/  IABS R10, R5 ;  /* 0x00000005000a7213 */ /* 0x008fe40000000000 */
[----:B------:R-:W-:Y:S02]  /*00b0*/  SHF.R.S32.HI R3, RZ, 0x9, R3 ;  /* 0x00000009ff037819 */ /* 0x000fe40000011403 */
[----:B-1----:R-:W-:-:S03]  /*00c0*/  LOP3.LUT R13, R14, 0x7f, RZ, 0xc0, !PT ;  /* 0x0000007f0e0d7812 */ /* 0x002fc600078ec0ff */
[----:B------:R-:W-:-:S05]  /*00d0*/  IMAD.SHL.U32 R4, R3, 0x8, RZ ;  /* 0x0000000803047824 */ /* 0x000fca00078e00ff */
[-C--:B------:R-:W-:Y:S02]  /*00e0*/  IABS R7, R4.reuse ;  /* 0x0000000400077213 */ /* 0x080fe40000000000 */
[----:B------:R-:W-:Y:S02]  /*00f0*/  IABS R12, R4 ;  /* 0x00000004000c7213 */ /* 0x000fe40000000000 */
[----:B------:R-:W1:Y:S08]  /*0100*/  I2F.RP R0, R7 ;  /* 0x0000000700007306 */ /* 0x000e700000209400 */
[----:B-1----:R-:W1:Y:S02]  /*0110*/  MUFU.RCP R0, R0 ;  /* 0x0000000000007308 */ /* 0x002e640000001000 */
[----:B-1----:R-:W-:-:S02]  /*0120*/  VIADD R2, R0, 0xffffffe ;  /* 0x0ffffffe00027836 */ /* 0x002fc40000000000 */
[----:B------:R-:W-:-:S04]  /*0130*/  IMAD.MOV R0, RZ, RZ, -R12 ;  /* 0x000000ffff007224 */ /* 0x000fc800078e0a0c */
[----:B------:R1:W2:Y:S02]  /*0140*/  F2I.FTZ.U32.TRUNC.NTZ R3, R2 ;  /* 0x0000000200037305 */ /* 0x0002a4000021f000 */
[----:B-1----:R-:W-:Y:S01]  /*0150*/  IMAD.MOV.U32 R2, RZ, RZ, RZ ;  /* 0x000000ffff027224 */ /* 0x002fe200078e00ff */
[----:B--2---:R-:W-:-:S05]  /*0160*/  IADD3 R6, RZ, -R3, RZ ;  /* 0x80000003ff067210 */ /* 0x004fca0007ffe0ff */
[----:B------:R-:W-:Y:S02]  /*0170*/  IMAD R11, R6, R7, RZ ;  /* 0x00000007060b7224 */ /* 0x000fe400078e02ff */
[----:B------:R-:W-:Y:S02]  /*0180*/  IMAD.MOV.U32 R6, RZ, RZ, R10 ;  /* 0x000000ffff067224 */ /* 0x000fe400078e000a */
[----:B------:R-:W-:-:S06]  /*0190*/  IMAD.HI.U32 R3, R3, R11, R2 ;  /* 0x0000000b03037227 */ /* 0x000fcc00078e0002 */
[----:B------:R-:W-:-:S04]  /*01a0*/  IMAD.HI.U32 R3, R3, R6, RZ ;  /* 0x0000000603037227 */ /* 0x000fc800078e00ff */
[----:B------:R-:W-:-:S05]  /*01b0*/  IMAD R0, R3, R0, R6 ;  /* 0x0000000003007224 */ /* 0x000fca00078e0206 */
[----:B------:R-:W-:-:S13]  /*01c0*/  ISETP.GT.U32.AND P1, PT, R7, R0, PT ;  /* 0x000000000700720c */ /* 0x000fda0003f24070 */
[----:B------:R-:W-:Y:S01]  /*01d0*/  @!P1 IMAD.IADD R0, R0, 0x1, -R7 ;  /* 0x0000000100009824 */ /* 0x000fe200078e0a07 */
[----:B------:R-:W-:Y:S02]  /*01e0*/  @!P1 IADD3 R3, R3, 0x1, RZ ;  /* 0x0000000103039810 */ /* 0x000fe40007ffe0ff */
[----:B------:R-:W-:Y:S02]  /*01f0*/  ISETP.NE.AND P1, PT, R4, RZ, PT ;  /* 0x000000ff0400720c */ /* 0x000fe40003f25270 */
[----:B------:R-:W-:Y:S02]  /*0200*/  ISETP.GE.U32.AND P0, PT, R0, R7, PT ;  /* 0x000000070000720c */ /* 0x000fe40003f06070 */
[----:B------:R-:W-:-:S04]  /*0210*/  LOP3.LUT R0, R5, R4, RZ, 0x3c, !PT ;  /* 0x0000000405007212 */ /* 0x000fc800078e3cff */
[----:B------:R-:W-:Y:S01]  /*0220*/  ISETP.GE.AND P2, PT, R0, RZ, PT ;  /* 0x000000ff0000720c */ /* 0x000fe20003f46270 */
[----:B------:R-:W-:-:S06]  /*0230*/  VIADD R0, R8, 0xff ;  /* 0x000000ff08007836 */ /* 0x000fcc0000000000 */
[----:B------:R-:W-:-:S04]  /*0240*/  @P0 VIADD R3, R3, 0x1 ;  /* 0x0000000103030836 */ /* 0x000fc80000000000 */
[----:B------:R-:W-:Y:S01]  /*0250*/  IMAD.MOV.U32 R2, RZ, RZ, R3 ;  /* 0x000000ffff027224 */ /* 0x000fe200078e0003 */
[----:B------:R-:W-:-:S03]  /*0260*/  SHF.R.S32.HI R3, RZ, 0x1f, R0 ;  /* 0x0000001fff037819 */ /* 0x000fc60000011400 */
[----:B------:R-:W-:Y:S01]  /*0270*/  @!P2 IMAD.MOV R2, RZ, RZ, -R2 ;  /* 0x000000ffff02a224 */ /* 0x000fe200078e0a02 */
[----:B------:R-:W-:Y:S02]  /*0280*/  @!P1 LOP3.LUT R2, RZ, R4, RZ, 0x33, !PT ;  /* 0x00000004ff029212 */ /* 0x000fe400078e33ff */
[----:B------:R-:W-:Y:S02]  /*0290*/  LEA.HI R3, R3, R0, RZ, 0x8 ;  /* 0x0000000003037211 */ /* 0x000fe400078f40ff */
[----:B------:R-:W-:Y:S01]  /*02a0*/  SHF.L.U32 R10, R2, 0x3, RZ ;  /* 0x00000003020a7819 */ /* 0x000fe200000006ff */
[----:B------:R-:W-:-:S03]  /*02b0*/  IMAD.MOV R2, RZ, RZ, -R2 ;  /* 0x000000ffff027224 */ /* 0x000fc600078e0a02 */
[----:B------:R-:W-:Y:S01]  /*02c0*/  LEA.HI.SX32 R3, R3, -R10, 0x18 ;  /* 0x8000000a03037211 */ /* 0x000fe200078fc2ff */
[----:B------:R-:W-:Y:S01]  /*02d0*/  IMAD R12, R4, R2, R5 ;  /* 0x00000002040c7224 */ /* 0x000fe200078e0205 */
[----:B------:R-:W-:Y:S02]  /*02e0*/  MOV R2, RZ ;  /* 0x000000ff00027202 */ /* 0x000fe40000000f00 */
[----:B------:R-:W-:-:S04]  /*02f0*/  VIMNMX R11, R3, 0x8, PT ;  /* 0x00000008030b7848 */ /* 0x000fc80003fe0100 */
[-C--:B------:R-:W-:Y:S02]  /*0300*/  IABS R6, R11.reuse ;  /* 0x0000000b00067213 */ /* 0x080fe40000000000 */
[----:B------:R-:W-:Y:S02]  /*0310*/  IABS R4, R11 ;  /* 0x0000000b00047213 */ /* 0x000fe40000000000 */
[----:B------:R-:W1:Y:S08]  /*0320*/  I2F.RP R0, R6 ;  /* 0x0000000600007306 */ /* 0x000e700000209400 */
[----:B-1----:R-:W1:Y:S02]  /*0330*/  MUFU.RCP R0, R0 ;  /* 0x0000000000007308 */ /* 0x002e640000001000 */
[----:B-1----:R-:W-:Y:S01]  /*0340*/  VIADD R3, R0, 0xffffffe ;  /* 0x0ffffffe00037836 */ /* 0x002fe20000000000 */
[----:B------:R-:W-:-:S05]  /*0350*/  IABS R0, R9 ;  /* 0x0000000900007213 */ /* 0x000fca0000000000 */
[----:B------:R-:W1:Y:S02]  /*0360*/  F2I.FTZ.U32.TRUNC.NTZ R3, R3 ;  /* 0x0000000300037305 */ /* 0x000e64000021f000 */
[----:B-1----:R-:W-:-:S04]  /*0370*/  IMAD.MOV R7, RZ, RZ, -R3 ;  /* 0x000000ffff077224 */ /* 0x002fc800078e0a03 */
[----:B------:R-:W-:Y:S01]  /*0380*/  IMAD.MOV.U32 R5, RZ, RZ, R7 ;  /* 0x000000ffff057224 */ /* 0x000fe200078e0007 */
[----:B------:R-:W-:-:S03]  /*0390*/  IABS R7, R12 ;  /* 0x0000000c00077213 */ /* 0x000fc60000000000 */
[----:B------:R-:W-:-:S04]  /*03a0*/  IMAD R5, R5, R6, RZ ;  /* 0x0000000605057224 */ /* 0x000fc800078e02ff */
[----:B------:R-:W-:Y:S02]  /*03b0*/  IMAD.HI.U32 R2, R3, R5, R2 ;  /* 0x0000000503027227 */ /* 0x000fe400078e0002 */
[----:B------:R-:W1:Y:S02]  /*03c0*/  I2F.RP R5, R0 ;  /* 0x0000000000057306 */ /* 0x000e640000209400 */
[----:B------:R-:W-:Y:S02]  /*03d0*/  IMAD.MOV R3, RZ, RZ, -R4 ;  /* 0x000000ffff037224 */ /* 0x000fe400078e0a04 */
[----:B------:R-:W-:-:S04]  /*03e0*/  IMAD.HI.U32 R2, R2, R7, RZ ;  /* 0x0000000702027227 */ /* 0x000fc800078e00ff */
[----:B------:R-:W-:Y:S01]  /*03f0*/  IMAD R3, R2, R3, R7 ;  /* 0x0000000302037224 */ /* 0x000fe200078e0207 */
[----:B------:R-:W2:Y:S04]  /*0400*/  I2F.RP R4, R19 ;  /* 0x0000001300047306 */ /* 0x000ea80000209400 */
[----:B------:R-:W-:-:S04]  /*0410*/  ISETP.GT.U32.AND P1, PT, R6, R3, PT ;  /* 0x000000030600720c */ /* 0x000fc80003f24070 */
[----:B-1----:R-:W-:Y:S08]  /*0420*/  MUFU.RCP R5, R5 ;  /* 0x0000000500057308 */ /* 0x002ff00000001000 */
[----:B--2---:R-:W1:Y:S01]  /*0430*/  MUFU.RCP R4, R4 ;  /* 0x0000000400047308 */ /* 0x004e620000001000 */
[----:B------:R-:W-:Y:S02]  /*0440*/  @!P1 IMAD.IADD R3, R3, 0x1, -R6 ;  /* 0x0000000103039824 */ /* 0x000fe400078e0a06 */
[----:B------:R-:W-:Y:S01]  /*0450*/  @!P1 VIADD R2, R2, 0x1 ;  /* 0x0000000102029836 */ /* 0x000fe20000000000 */
[----:B------:R-:W-:-:S02]  /*0460*/  ISETP.NE.AND P1, PT, R11, RZ, PT ;  /* 0x000000ff0b00720c */ /* 0x000fc40003f25270 */
[----:B------:R-:W-:Y:S02]  /*0470*/  ISETP.GE.U32.AND P0, PT, R3, R6, PT ;  /* 0x000000060300720c */ /* 0x000fe40003f06070 */
[----:B------:R-:W-:-:S04]  /*0480*/  LOP3.LUT R3, R12, R11, RZ, 0x3c, !PT ;  /* 0x0000000b0c037212 */ /* 0x000fc800078e3cff */
[----:B------:R-:W-:Y:S01]  /*0490*/  ISETP.GE.AND P2, PT, R3, RZ, PT ;  /* 0x000000ff0300720c */ /* 0x000fe20003f46270 */
[----:B-1----:R-:W-:Y:S01]  /*04a0*/  VIADD R3, R4, 0xffffffe ;  /* 0x0ffffffe04037836 */ /* 0x002fe20000000000 */
[----:B------:R-:W-:-:S05]  /*04b0*/  IADD3 R4, R5, 0xffffffe, RZ ;  /* 0x0ffffffe05047810 */ /* 0x000fca0007ffe0ff */
[----:B------:R-:W-:Y:S01]  /*04c0*/  @P0 VIADD R2, R2, 0x1 ;  /* 0x0000000102020836 */ /* 0x000fe20000000000 */
[----:B------:R-:W1:Y:S04]  /*04d0*/  F2I.FTZ.U32.TRUNC.NTZ R5, R4 ;  /* 0x0000000400057305 */ /* 0x000e68000021f000 */
[----:B------:R-:W-:-:S05]  /*04e0*/  MOV R16, R2 ;  /* 0x0000000200107202 */ /* 0x000fca0000000f00 */
[----:B------:R-:W-:Y:S01]  /*04f0*/  @!P2 IMAD.MOV R16, RZ, RZ, -R16 ;  /* 0x000000ffff10a224 */ /* 0x000fe200078e0a10 */
[----:B------:R-:W-:Y:S01]  /*0500*/  @!P1 LOP3.LUT R16, RZ, R11, RZ, 0x33, !PT ;  /* 0x0000000bff109212 */ /* 0x000fe200078e33ff */
[----:B------:R-:W2:Y:S04]  /*0510*/  F2I.FTZ.U32.TRUNC.NTZ R3, R3 ;  /* 0x0000000300037305 */ /* 0x000ea8000021f000 */
[----:B------:R-:W-:Y:S02]  /*0520*/  IMAD.MOV R2, RZ, RZ, -R16 ;  /* 0x000000ffff027224 */ /* 0x000fe400078e0a10 */
[----:B-1----:R-:W-:Y:S02]  /*0530*/  IMAD.MOV R15, RZ, RZ, -R5 ;  /* 0x000000ffff0f7224 */ /* 0x002fe400078e0a05 */
[----:B------:R-:W-:-:S02]  /*0540*/  IMAD R2, R11, R2, R12 ;  /* 0x000000020b027224 */ /* 0x000fc400078e020c */
[----:B------:R-:W1:Y:S01]  /*0550*/  S2R R11, SR_CgaCtaId ;  /* 0x00000000000b7919 */ /* 0x000e620000008800 */
[----:B------:R-:W-:Y:S02]  /*0560*/  IMAD R15, R15, R0, RZ ;  /* 0x000000000f0f7224 */ /* 0x000fe400078e02ff */
[----:B------:R-:W-:Y:S02]  /*0570*/  IMAD.IADD R2, R10, 0x1, R2 ;  /* 0x000000010a027824 */ /* 0x000fe400078e0202 */
[----:B--2---:R-:W-:Y:S02]  /*0580*/  IMAD.MOV R6, RZ, RZ, -R3 ;  /* 0x000000ffff067224 */ /* 0x004fe400078e0a03 */
[----:B------:R-:W-:Y:S02]  /*0590*/  IMAD R7, R2, 0x100, R13 ;  /* 0x0000010002077824 */ /* 0x000fe400078e020d */
[----:B------:R-:W-:Y:S01]  /*05a0*/  IMAD R13, R6, R19, RZ ;  /* 0x00000013060d7224 */ /* 0x000fe200078e02ff */
[----:B------:R-:W-:Y:S01]  /*05b0*/  MOV R6, 0x400 ;  /* 0x0000040000067802 */ /* 0x000fe20000000f00 */
[----:B------:R-:W-:Y:S01]  /*05c0*/  IMAD.MOV.U32 R2, RZ, RZ, RZ ;  /* 0x000000ffff027224 */ /* 0x000fe200078e00ff */
[----:B------:R-:W-:Y:S01]  /*05d0*/  IABS R10, R7 ;  /* 0x00000007000a7213 */ /* 0x000fe20000000000 */
[C---:B------:R-:W-:Y:S01]  /*05e0*/  VIADD R9, R7.reuse, 0x80 ;  /* 0x0000008007097836 */ /* 0x040fe20000000000 */
[----:B------:R-:W-:Y:S01]  /*05f0*/  ISETP.GE.AND P5, PT, R7, RZ, PT ;  /* 0x000000ff0700720c */ /* 0x000fe20003fa6270 */
[----:B------:R-:W-:Y:S01]  /*0600*/  IMAD.HI.U32 R2, R3, R13, R2 ;  /* 0x0000000d03027227 */ /* 0x000fe200078e0002 */
[----:B------:R-:W-:-:S02]  /*0610*/  SHF.L.U32 R3, R14, 0x2, RZ ;  /* 0x000000020e037819 */ /* 0x000fc400000006ff */
[----:B------:R-:W-:Y:S02]  /*0620*/  IABS R12, R9 ;  /* 0x00000009000c7213 */ /* 0x000fe40000000000 */
[----:B------:R-:W-:Y:S01]  /*0630*/  LOP3.LUT R4, R3, 0x7c, RZ, 0xc0, !PT ;  /* 0x0000007c03047812 */ /* 0x000fe200078ec0ff */
[----:B------:R-:W-:Y:S01]  /*0640*/  IMAD.HI.U32 R3, R2, R10, RZ ;  /* 0x0000000a02037227 */ /* 0x000fe200078e00ff */
[----:B------:R-:W-:-:S03]  /*0650*/  LOP3.LUT R13, R14, 0x60, RZ, 0xc0, !PT ;  /* 0x000000600e0d7812 */ /* 0x000fc600078ec0ff */
[----:B------:R-:W-:-:S04]  /*0660*/  IMAD.HI.U32 R2, R2, R12, RZ ;  /* 0x0000000c02027227 */ /* 0x000fc800078e00ff */
[----:B------:R-:W-:Y:S02]  /*0670*/  IMAD.MOV R14, RZ, RZ, -R2 ;  /* 0x000000ffff0e7224 */ /* 0x000fe400078e0a02 */
[----:B------:R-:W-:Y:S01]  /*0680*/  IMAD R13, R13, 0x400, R4 ;  /* 0x000004000d0d7824 */ /* 0x000fe200078e0204 */
[----:B-1----:R-:W-:Y:S01]  /*0690*/  LEA R200, R11, R6, 0x18 ;  /* 0x000000060bc87211 */ /* 0x002fe200078ec0ff */
[----:B------:R-:W-:Y:S01]  /*06a0*/  IMAD.MOV R11, RZ, RZ, -R3 ;  /* 0x000000ffff0b7224 */ /* 0x000fe200078e0a03 */
[----:B------:R-:W-:Y:S01]  /*06b0*/  MOV R4, RZ ;  /* 0x000000ff00047202 */ /* 0x000fe20000000f00 */
[----:B------:R-:W-:Y:S01]  /*06c0*/  IMAD.SHL.U32 R6, R16, 0x200, RZ ;  /* 0x0000020010067824 */ /* 0x000fe200078e00ff */
[----:B------:R-:W-:Y:S01]  /*06d0*/  STL [R1+0x25a4], R13 ;  /* 0x0025a40d01007387 */ /* 0x000fe20000100800 */
[----:B------:R-:W-:Y:S02]  /*06e0*/  IMAD R2, R19, R11, R10 ;  /* 0x0000000b13027224 */ /* 0x000fe400078e020a */
[----:B------:R-:W-:Y:S01]  /*06f0*/  IMAD.HI.U32 R3, R5, R15, R4 ;  /* 0x0000000f05037227 */ /* 0x000fe200078e0004 */
[C---:B------:R-:W-:Y:S01]  /*0700*/  IADD3 R21, R6.reuse, 0x3, RZ ;  /* 0x0000000306157810 */ /* 0x040fe20007ffe0ff */
[----:B------:R-:W-:Y:S01]  /*0710*/  STL [R1+0x2550], R200 ;  /* 0x002550c801007387 */ /* 0x000fe20000100800 */
[C---:B------:R-:W-:Y:S01]  /*0720*/  ISETP.GT.U32.AND P0, PT, R19.reuse, R2, PT ;  /* 0x000000021300720c */ /* 0x040fe20003f04070 */
[----:B------:R-:W-:Y:S01]  /*0730*/  IMAD R4, R19, R14, R12 ;  /* 0x0000000e13047224 */ /* 0x000fe200078e020c */
[----:B------:R-:W-:Y:S01]  /*0740*/  ISETP.GE.AND P3, PT, R21, RZ, PT ;  /* 0x000000ff1500720c */ /* 0x000fe20003f66270 */
[C---:B------:R-:W-:Y:S01]  /*0750*/  VIADD R20, R6.reuse, 0x2 ;  /* 0x0000000206147836 */ /* 0x040fe20000000000 */
[C---:B------:R-:W-:Y:S01]  /*0760*/  IADD3 R30, R6.reuse, 0x2f, RZ ;  /* 0x0000002f061e7810 */ /* 0x040fe20007ffe0ff */
[----:B----4-:R-:W-:Y:S01]  /*0770*/  IMAD.SHL.U32 R12, R17, 0x10, RZ ;  /* 0x00000010110c7824 */ /* 0x010fe200078e00ff */
[----:B------:R-:W-:Y:S01]  /*0780*/  ISETP.GT.U32.AND P1, PT, R19, R4, PT ;  /* 0x000000041300720c */ /* 0x000fe20003f24070 */
[----:B------:R-:W-:Y:S01]  /*0790*/  IMAD.SHL.U32 R5, R17, 0x40, RZ ;  /* 0x0000004011057824 */ /* 0x000fe200078e00ff */
[----:B------:R-:W-:Y:S01]  /*07a0*/  IABS R16, R20 ;  /* 0x0000001400107213 */ /* 0x000fe20000000000 */
[----:B------:R-:W-:Y:S01]  /*07b0*/  VIADD R18, R6, 0x1 ;  /* 0x0000000106127836 */ /* 0x000fe20000000000 */
[----:B------:R-:W-:Y:S01]  /*07c0*/  LOP3.LUT R12, R12, 0xf0, RZ, 0xc0, !PT ;  /* 0x000000f00c0c7812 */ /* 0x000fe200078ec0ff */
[----:B------:R-:W-:Y:S01]  /*07d0*/  VIADD R22, R6, 0x18 ;  /* 0x0000001806167836 */ /* 0x000fe20000000000 */
[----:B------:R-:W-:Y:S01]  /*07e0*/  LOP3.LUT R15, R5, 0x400, RZ, 0xc0, !PT ;  /* 0x00000400050f7812 */ /* 0x000fe200078ec0ff */
[----:B------:R-:W-:Y:S01]  /*07f0*/  @!P0 IMAD.IADD R2, R2, 0x1, -R19 ;  /* 0x0000000102028824 */ /* 0x000fe200078e0a13 */
[----:B------:R-:W-:Y:S01]  /*0800*/  IABS R14, R18 ;  /* 0x00000012000e7213 */ /* 0x000fe20000000000 */
[----:B------:R-:W-:Y:S01]  /*0810*/  IMAD.HI.U32 R10, R3, R16, RZ ;  /* 0x00000010030a7227 */ /* 0x000fe200078e00ff */
[----:B------:R-:W-:-:S02]  /*0820*/  IADD3 R12, R15, R200, R12 ;  /* 0x000000c80f0c7210 */ /* 0x000fc40007ffe00c */
[----:B------:R-:W-:Y:S01]  /*0830*/  ISETP.GT.U32.AND P0, PT, R19, R2, PT ;  /* 0x000000021300720c */ /* 0x000fe20003f04070 */
[----:B------:R-:W-:Y:S01]  /*0840*/  @!P1 IMAD.IADD R4, R4, 0x1, -R19 ;  /* 0x0000000104049824 */ /* 0x000fe200078e0a13 */
[----:B------:R-:W-:Y:S01]  /*0850*/  IADD3 R15, -R10, RZ, RZ ;  /* 0x000000ff0a0f7210 */ /* 0x000fe20007ffe1ff */
[----:B------:R-:W-:Y:S01]  /*0860*/  IMAD.HI.U32 R5, R3, R14, RZ ;  /* 0x0000000e03057227 */ /* 0x000fe200078e00ff */
[----:B------:R-:W-:Y:S01]  /*0870*/  IABS R17, R21 ;  /* 0x0000001500117213 */ /* 0x000fe20000000000 */
[----:B------:R-:W-:Y:S01]  /*0880*/  STL [R1+0x214], R12 ;  /* 0x0002140c01007387 */ /* 0x000fe20000100800 */
[----:B------:R-:W-:Y:S01]  /*0890*/  ISETP.GT.U32.AND P1, PT, R19, R4, PT ;  /* 0x000000041300720c */ /* 0x000fe20003f24070 */
[----:B------:R-:W-:Y:S01]  /*08a0*/  IMAD R15, R0, R15, R16 ;  /* 0x0000000f000f7224 */ /* 0x000fe200078e0210 */
[----:B------:R-:W-:Y:S01]  /*08b0*/  ISETP.GE.AND P2, PT, R18, RZ, PT ;  /* 0x000000ff1200720c */ /* 0x000fe20003f46270 */
[----:B------:R-:W-:Y:S01]  /*08c0*/  IMAD.HI.U32 R11, R3, R17, RZ ;  /* 0x00000011030b7227 */ /* 0x000fe200078e00ff */
[----:B------:R1:W-:Y:S01]  /*08d0*/  STL [R1+0x2630], R7 ;  /* 0x0026300701007387 */ /* 0x0003e20000100800 */
[----:B------:R-:W-:-:S02]  /*08e0*/  ISETP.GE.AND P6, PT, R20, RZ, PT ;  /* 0x000000ff1400720c */ /* 0x000fc40003fc6270 */
[----:B------:R-:W-:Y:S01]  /*08f0*/  @!P0 IMAD.IADD R2, R2, 0x1, -R19 ;  /* 0x0000000102028824 */ /* 0x000fe200078e0a13 */
[----:B------:R-:W-:Y:S01]  /*0900*/  ISETP.GE.AND P0, PT, R9, RZ, PT ;  /* 0x000000ff0900720c */ /* 0x000fe20003f06270 */
[----:B------:R-:W-:Y:S01]  /*0910*/  IMAD.MOV R5, RZ, RZ, -R5 ;  /* 0x000000ffff057224 */ /* 0x000fe200078e0a05 */
[----:B------:R-:W-:Y:S01]  /*0920*/  IADD3 R18, R6, 0x5, RZ ;  /* 0x0000000506127810 */ /* 0x000fe20007ffe0ff */
[----:B------:R-:W-:Y:S01]  /*0930*/  @!P5 IMAD.MOV R2, RZ, RZ, -R2 ;  /* 0x000000ffff02d224 */ /* 0x000fe200078e0a02 */
[C---:B------:R-:W-:Y:S01]  /*0940*/  ISETP.GT.U32.AND P5, PT, R0.reuse, R15, PT ;  /* 0x0000000f0000720c */ /* 0x040fe20003fa4070 */
[----:B------:R-:W-:Y:S01]  /*0950*/  IMAD.MOV R10, RZ, RZ, -R11 ;  /* 0x000000ffff0a7224 */ /* 0x000fe200078e0a0b */
[----:B------:R-:W-:Y:S01]  /*0960*/  STL [R1+0x25a8], R9 ;  /* 0x0025a80901007387 */ /* 0x000fe20000100800 */
[----:B------:R-:W-:Y:S01]  /*0970*/  IMAD R11, R0, R5, R14 ;  /* 0x00000005000b7224 */ /* 0x000fe200078e020e */
[----:B------:R-:W-:Y:S01]  /*0980*/  LOP3.LUT R5, RZ, R8, RZ, 0x33, !PT ;  /* 0x00000008ff057212 */ /* 0x000fe200078e33ff */
[----:B------:R-:W-:Y:S01]  /*0990*/  @!P1 IMAD.IADD R4, R4, 0x1, -R19 ;  /* 0x0000000104049824 */ /* 0x000fe200078e0a13 */
[----:B------:R-:W-:Y:S01]  /*09a0*/  ISETP.NE.AND P1, PT, R8, RZ, PT ;  /* 0x000000ff0800720c */ /* 0x000fe20003f25270 */
[----:B------:R-:W-:Y:S01]  /*09b0*/  VIADD R16, R6, 0x4 ;  /* 0x0000000406107836 */ /* 0x000fe20000000000 */
[----:B------:R-:W-:Y:S01]  /*09c0*/  ISETP.GT.U32.AND P4, PT, R0, R11, PT ;  /* 0x0000000b0000720c */ /* 0x000fe20003f84070 */
[----:B------:R-:W-:Y:S01]  /*09d0*/  @!P0 IMAD.MOV R4, RZ, RZ, -R4 ;  /* 0x000000ffff048224 */ /* 0x000fe200078e0a04 */
[----:B-1----:R-:W-:Y:S01]  /*09e0*/  SEL R7, R5, R2, !P1 ;  /* 0x0000000205077207 */ /* 0x002fe20004800000 */
[----:B------:R-:W-:Y:S01]  /*09f0*/  VIADD R20, R6, 0x6 ;  /* 0x0000000606147836 */ /* 0x000fe20000000000 */
[----:B------:R-:W-:Y:S01]  /*0a00*/  IABS R12, R18 ;  /* 0x00000012000c7213 */ /* 0x000fe20000000000 */
[C---:B------:R-:W-:Y:S01]  /*0a10*/  IMAD R17, R0.reuse, R10, R17 ;  /* 0x0000000a00117224 */ /* 0x040fe200078e0211 */
[----:B------:R-:W-:Y:S01]  /*0a20*/  @!P5 IADD3 R15, R15, -R0, RZ ;  /* 0x800000000f0fd210 */ /* 0x000fe20007ffe0ff */
[----:B------:R-:W-:Y:S01]  /*0a30*/  STL [R1+0x2634], R8 ;  /* 0x0026340801007387 */ /* 0x000fe20000100800 */
[----:B------:R-:W-:Y:S01]  /*0a40*/  SEL R2, R5, R4, !P1 ;  /* 0x0000000405027207 */ /* 0x000fe20004800000 */
[----:B------:R-:W-:Y:S01]  /*0a50*/  IMAD.HI.U32 R4, R3, R12, RZ ;  /* 0x0000000c03047227 */ /* 0x000fe200078e00ff */
[C---:B------:R-:W-:Y:S01]  /*0a60*/  ISETP.GT.U32.AND P1, PT, R0.reuse, R15, PT ;  /* 0x0000000f0000720c */ /* 0x040fe20003f24070 */
[----:B------:R-:W-:Y:S01]  /*0a70*/  STL [R1+0x220], R7 ;  /* 0x0002200701007387 */ /* 0x000fe20000100800 */
[----:B------:R-:W-:Y:S01]  /*0a80*/  IABS R10, R16 ;  /* 0x00000010000a7213 */ /* 0x000fe20000000000 */
[----:B------:R-:W-:Y:S01]  /*0a90*/  @!P4 IMAD.IADD R11, R11, 0x1, -R0 ;  /* 0x000000010b0bc824 */ /* 0x000fe200078e0a00 */
[----:B------:R-:W-:Y:S01]  /*0aa0*/  IABS R14, R20 ;  /* 0x00000014000e7213 */ /* 0x000fe20000000000 */
[----:B------:R1:W-:Y:S01]  /*0ab0*/  STL [R1+0x238], R2 ;  /* 0x0002380201007387 */ /* 0x0003e20000100800 */
[C---:B------:R-:W-:Y:S01]  /*0ac0*/  ISETP.GT.U32.AND P0, PT, R0.reuse, R17, PT ;  /* 0x000000110000720c */ /* 0x040fe20003f04070 */
[----:B------:R-:W-:Y:S01]  /*0ad0*/  IMAD.MOV R21, RZ, RZ, -R4 ;  /* 0x000000ffff157224 */ /* 0x000fe200078e0a04 */
[----:B------:R-:W-:Y:S01]  /*0ae0*/  ISETP.GT.U32.AND P4, PT, R0, R11, PT ;  /* 0x0000000b0000720c */ /* 0x000fe20003f84070 */
[----:B------:R-:W-:Y:S01]  /*0af0*/  IMAD.HI.U32 R5, R3, R14, RZ ;  /* 0x0000000e03057227 */ /* 0x000fe200078e00ff */
[----:B------:R-:W-:-:S02]  /*0b00*/  ISETP.GE.AND P5, PT, R16, RZ, PT ;  /* 0x000000ff1000720c */ /* 0x000fc40003fa6270 */
[----:B------:R-:W-:Y:S01]  /*0b10*/  IABS R27, R30 ;  /* 0x0000001e001b7213 */ /* 0x000fe20000000000 */
[----:B------:R-:W-:Y:S01]  /*0b20*/  IMAD.MOV R23, RZ, RZ, -R5 ;  /* 0x000000ffff177224 */ /* 0x000fe200078e0a05 */
[C---:B------:R-:W-:Y:S01]  /*0b30*/  IADD3 R36, R6.reuse, 0x34, RZ ;  /* 0x0000003406247810 */ /* 0x040fe20007ffe0ff */
[----:B-1----:R-:W-:Y:S01]  /*0b40*/  IMAD.HI.U32 R2, R3, R10, RZ ;  /* 0x0000000a03027227 */ /* 0x002fe200078e00ff */
[C---:B------:R-:W-:Y:S02]  /*0b50*/  IADD3 R54, R6.reuse, 0x46, RZ ;  /* 0x0000004606367810 */ /* 0x040fe40007ffe0ff */
[----:B------:R-:W-:Y:S01]  /*0b60*/  IABS R32, R36 ;  /* 0x0000002400207213 */ /* 0x000fe20000000000 */
[----:B------:R-:W-:Y:S01]  /*0b70*/  IMAD.MOV R19, RZ, RZ, -R2 ;  /* 0x000000ffff137224 */ /* 0x000fe200078e0a02 */
[----:B------:R-:W-:Y:S01]  /*0b80*/  @!P0 IADD3 R17, R17, -R0, RZ ;  /* 0x8000000011118210 */ /* 0x000fe20007ffe0ff */
[----:B------:R-:W-:Y:S01]  /*0b90*/  @!P1 IMAD.IADD R15, R15, 0x1, -R0 ;  /* 0x000000010f0f9824 */ /* 0x000fe200078e0a00 */
[----:B------:R-:W-:Y:S01]  /*0ba0*/  IADD3 R64, R6, 0x50, RZ ;  /* 0x0000005006407810 */ /* 0x000fe20007ffe0ff */
[----:B------:R-:W-:Y:S01]  /*0bb0*/  IMAD R5, R0, R19, R10 ;  /* 0x0000001300057224 */ /* 0x000fe200078e020a */
[----:B------:R-:W-:Y:S01]  /*0bc0*/  IADD3 R78, R6, 0x62, RZ ;  /* 0x00000062064e7810 */ /* 0x000fe20007ffe0ff */
[----:B------:R-:W-:Y:S01]  /*0bd0*/  IMAD R19, R0, R21, R12 ;  /* 0x0000001500137224 */ /* 0x000fe200078e020c */
[----:B------:R-:W-:Y:S01]  /*0be0*/  MOV R7, R15 ;  /* 0x0000000f00077202 */ /* 0x000fe20000000f00 */
[----:B------:R-:W-:Y:S01]  /*0bf0*/  VIADD R4, R6, 0x7 ;  /* 0x0000000706047836 */ /* 0x000fe20000000000 */
[C---:B------:R-:W-:Y:S01]  /*0c00*/  ISETP.GT.U32.AND P0, PT, R0.reuse, R5, PT ;  /* 0x000000050000720c */ /* 0x040fe20003f04070 */
[C---:B------:R-:W-:Y:S01]  /*0c10*/  IMAD R21, R0.reuse, R23, R14 ;  /* 0x0000001700157224 */ /* 0x040fe200078e020e */
[C---:B------:R-:W-:Y:S01]  /*0c20*/  ISETP.GT.U32.AND P1, PT, R0.reuse, R19, PT ;  /* 0x000000130000720c */ /* 0x040fe20003f24070 */
[----:B------:R-:W-:Y:S01]  /*0c30*/  @!P4 IMAD.IADD R11, R11, 0x1, -R0 ;  /* 0x000000010b0bc824 */ /* 0x000fe200078e0a00 */
[----:B------:R-:W-:Y:S01]  /*0c40*/  IABS R2, R4 ;  /* 0x0000000400027213 */ /* 0x000fe20000000000 */
[----:B------:R-:W-:Y:S01]  /*0c50*/  @!P6 IMAD.MOV R7, RZ, RZ, -R7 ;  /* 0x000000ffff07e224 */ /* 0x000fe200078e0a07 */
[C---:B------:R-:W-:Y:S01]  /*0c60*/  ISETP.GT.U32.AND P6, PT, R0.reuse, R21, PT ;  /* 0x000000150000720c */ /* 0x040fe20003fc4070 */
[----:B------:R-:W-:Y:S01]  /*0c70*/  IMAD.MOV.U32 R8, RZ, RZ, R11 ;  /* 0x000000ffff087224 */ /* 0x000fe200078e000b */
[----:B------:R-:W-:Y:S01]  /*0c80*/  ISETP.GT.U32.AND P4, PT, R0, R17, PT ;  /* 0x000000110000720c */ /* 0x000fe20003f84070 */
[----:B------:R-:W-:Y:S01]  /*0c90*/  IMAD.MOV.U32 R11, RZ, RZ, R2 ;  /* 0x000000ffff0b7224 */ /* 0x000fe200078e0002 */
[----:B------:R-:W-:Y:S01]  /*0ca0*/  IABS R60, R64 ;  /* 0x00000040003c7213 */ /* 0x000fe20000000000 */
[----:B------:R-:W-:Y:S01]  /*0cb0*/  VIADD R10, R6, 0x8 ;  /* 0x00000008060a7836 */ /* 0x000fe20000000000 */
[----:B------:R-:W-:Y:S01]  /*0cc0*/  IABS R76, R78 ;  /* 0x0000004e004c7213 */ /* 0x000fe20000000000 */
[----:B------:R-:W-:Y:S01]  /*0cd0*/  IMAD.HI.U32 R2, R3, R11, RZ ;  /* 0x0000000b03027227 */ /* 0x000fe200078e00ff */
[----:B------:R-:W-:-:S02]  /*0ce0*/  @!P0 IADD3 R5, R5, -R0, RZ ;  /* 0x8000000005058210 */ /* 0x000fc40007ffe0ff */
[----:B------:R-:W-:Y:S01]  /*0cf0*/  IABS R15, R10 ;  /* 0x0000000a000f7213 */ /* 0x000fe20000000000 */
[----:B------:R-:W-:Y:S01]  /*0d00*/  @!P1 IMAD.IADD R19, R19, 0x1, -R0 ;  /* 0x0000000113139824 */ /* 0x000fe200078e0a00 */
[----:B------:R-:W-:Y:S01]  /*0d10*/  ISETP.GT.U32.AND P1, PT, R0, R5, PT ;  /* 0x000000050000720c */ /* 0x000fe20003f24070 */
[----:B------:R-:W-:Y:S01]  /*0d20*/  IMAD.MOV R2, RZ, RZ, -R2 ;  /* 0x000000ffff027224 */ /* 0x000fe200078e0a02 */
[----:B------:R-:W-:Y:S01]  /*0d30*/  ISETP.GE.AND P0, PT, R4, RZ, PT ;  /* 0x000000ff0400720c */ /* 0x000fe20003f06270 */
[----:B------:R-:W-:Y:S01]  /*0d40*/  @!P6 IMAD.IADD R21, R21, 0x1, -R0 ;  /* 0x000000011515e824 */ /* 0x000fe200078e0a00 */
[C---:B------:R-:W-:Y:S01]  /*0d50*/  ISETP.GT.U32.AND P6, PT, R0.reuse, R19, PT ;  /* 0x000000130000720c */ /* 0x040fe20003fc4070 */
[----:B------:R-:W-:Y:S01]  /*0d60*/  IMAD R11, R0, R2, R11 ;  /* 0x00000002000b7224 */ /* 0x000fe200078e020b */
[C---:B------:R-:W-:Y:S01]  /*0d70*/  IADD3 R90, R6.reuse, 0x6e, RZ ;  /* 0x0000006e065a7810 */ /* 0x040fe20007ffe0ff */
[----:B------:R-:W-:Y:S01]  /*0d80*/  IMAD.HI.U32 R2, R3, R15, RZ ;  /* 0x0000000f03027227 */ /* 0x000fe200078e00ff */
[----:B------:R-:W-:-:S02]  /*0d90*/  IADD3 R96, R6, 0x79, RZ ;  /* 0x0000007906607810 */ /* 0x000fc40007ffe0ff */
[----:B------:R-:W-:Y:S01]  /*0da0*/  IABS R84, R90 ;  /* 0x0000005a00547213 */ /* 0x000fe20000000000 */
[----:B------:R-:W-:Y:S01]  /*0db0*/  @!P2 IMAD.MOV R8, RZ, RZ, -R8 ;  /* 0x000000ffff08a224 */ /* 0x000fe200078e0a08 */
[----:B------:R-:W-:Y:S01]  /*0dc0*/  ISETP.GE.AND P2, PT, R18, RZ, PT ;  /* 0x000000ff1200720c */ /* 0x000fe20003f46270 */
[----:B------:R-:W-:Y:S01]  /*0dd0*/  IMAD.MOV R2, RZ, RZ, -R2 ;  /* 0x000000ffff027224 */ /* 0x000fe200078e0a02 */
[----:B------:R-:W-:Y:S01]  /*0de0*/  @!P1 IADD3 R5, R5, -R0, RZ ;  /* 0x8000000005059210 */ /* 0x000fe20007ffe0ff */
[--C-:B------:R-:W-:Y:S01]  /*0df0*/  @!P4 IMAD.IADD R17, R17, 0x1, -R0.reuse ;  /* 0x000000011111c824 */ /* 0x100fe200078e0a00 */
[----:B------:R-:W-:Y:S01]  /*0e00*/  STL [R1+0x7c], R8 ;  /* 0x00007c0801007387 */ /* 0x000fe20000100800 */
[C---:B------:R-:W-:Y:S01]  /*0e10*/  IMAD R15, R0.reuse, R2, R15 ;  /* 0x00000002000f7224 */ /* 0x040fe200078e020f */
[----:B------:R-:W-:Y:S01]  /*0e20*/  ISETP.GT.U32.AND P1, PT, R0, R11, PT ;  /* 0x0000000b0000720c */ /* 0x000fe20003f24070 */
[----:B------:R-:W-:Y:S01]  /*0e30*/  VIADD R16, R6, 0x9 ;  /* 0x0000000906107836 */ /* 0x000fe20000000000 */
[----:B------:R1:W-:Y:S01]  /*0e40*/  STL [R1+0x78], R7 ;  /* 0x0000780701007387 */ /* 0x0003e20000100800 */
[----:B------:R-:W-:Y:S01]  /*0e50*/  @!P6 IMAD.IADD R19, R19, 0x1, -R0 ;  /* 0x000000011313e824 */ /* 0x000fe200078e0a00 */
[----:B------:R-:W-:Y:S01]  /*0e60*/  ISETP.GT.U32.AND P6, PT, R0, R15, PT ;  /* 0x0000000f0000720c */ /* 0x000fe20003fc4070 */
[C---:B------:R-:W-:Y:S01]  /*0e70*/  VIADD R18, R6.reuse, 0xa ;  /* 0x0000000a06127836 */ /* 0x040fe20000000000 */
[----:B------:R-:W-:Y:S01]  /*0e80*/  IABS R12, R16 ;  /* 0x00000010000c7213 */ /* 0x000fe20000000000 */
[----:B------:R-:W-:Y:S01]  /*0e90*/  VIADD R24, R6, 0x23 ;  /* 0x0000002306187836 */ /* 0x000fe20000000000 */
[----:B------:R-:W-:Y:S01]  /*0ea0*/  ISETP.GE.AND P4, PT, R20, RZ, PT ;  /* 0x000000ff1400720c */ /* 0x000fe20003f86270 */
[C---:B------:R-:W-:Y:S01]  /*0eb0*/  VIADD R20, R6.reuse, 0xb ;  /* 0x0000000b06147836 */ /* 0x040fe20000000000 */
[----:B------:R-:W-:Y:S01]  /*0ec0*/  IABS R94, R96 ;  /* 0x00000060005e7213 */ /* 0x000fe20000000000 */
[----:B------:R-:W-:Y:S01]  /*0ed0*/  IMAD.HI.U32 R2, R3, R12, RZ ;  /* 0x0000000c03027227 */ /* 0x000fe200078e00ff */
[----:B------:R-:W-:-:S02]  /*0ee0*/  IADD3 R110, R6, 0x89, RZ ;  /* 0x00000089066e7810 */ /* 0x000fc40007ffe0ff */
[----:B------:R-:W-:Y:S01]  /*0ef0*/  IABS R14, R20 ;  /* 0x00000014000e7213 */ /* 0x000fe20000000000 */
[----:B-1----:R-:W-:Y:S01]  /*0f00*/  IMAD.MOV.U32 R7, RZ, RZ, R17 ;  /* 0x000000ffff077224 */ /* 0x002fe200078e0011 */
[----:B------:R-:W-:Y:S01]  /*0f10*/  IABS R17, R18 ;  /* 0x0000001200117213 */ /* 0x000fe20000000000 */
[--C-:B------:R-:W-:Y:S01]  /*0f20*/  @!P6 IMAD.IADD R15, R15, 0x1, -R0.reuse ;  /* 0x000000010f0fe824 */ /* 0x100fe200078e0a00 */
[----:B------:R-:W-:Y:S01]  /*0f30*/  IABS R108, R110 ;  /* 0x0000006e006c7213 */ /* 0x000fe20000000000 */
[----:B------:R-:W-:Y:S01]  /*0f40*/  @!P1 IMAD.IADD R11, R11, 0x1, -R0 ;  /* 0x000000010b0b9824 */ /* 0x000fe200078e0a00 */
[----:B------:R-:W-:Y:S01]  /*0f50*/  @!P3 IADD3 R7, -R7, RZ, RZ ;  /* 0x000000ff0707b210 */ /* 0x000fe20007ffe1ff */
[----:B------:R-:W-:Y:S01]  /*0f60*/  IMAD.HI.U32 R4, R3, R17, RZ ;  /* 0x0000001103047227 */ /* 0x000fe200078e00ff */
[C---:B------:R-:W-:Y:S02]  /*0f70*/  ISETP.GT.U32.AND P3, PT, R0.reuse, R21, PT ;  /* 0x000000150000720c */ /* 0x040fe40003f64070 */
[----:B------:R-:W-:Y:S01]  /*0f80*/  ISETP.GT.U32.AND P6, PT, R0, R15, PT ;  /* 0x0000000f0000720c */ /* 0x000fe20003fc4070 */
[----:B------:R1:W-:Y:S01]  /*0f90*/  STL [R1+0x74], R7 ;  /* 0x0000740701007387 */ /* 0x0003e20000100800 */
[----:B------:R-:W-:Y:S01]  /*0fa0*/  IMAD.MOV R4, RZ, RZ, -R4 ;  /* 0x000000ffff047224 */ /* 0x000fe200078e0a04 */
[----:B------:R-:W-:Y:S01]  /*0fb0*/  ISETP.GE.AND P1, PT, R16, RZ, PT ;  /* 0x000000ff1000720c */ /* 0x000fe20003f26270 */
[C---:B------:R-:W-:Y:S01]  /*0fc0*/  VIADD R16, R6.reuse, 0xe ;  /* 0x0000000e06107836 */ /* 0x040fe20000000000 */
[----:B------:R-:W-:Y:S01]  /*0fd0*/  IADD3 R119, R6, 0x95, RZ ;  /* 0x0000009506777810 */ /* 0x000fe20007ffe0ff */
[----:B------:R-:W-:Y:S01]  /*0fe0*/  IMAD R17, R0, R4, R17 ;  /* 0x0000000400117224 */ /* 0x000fe200078e0211 */
[C---:B------:R-:W-:Y:S01]  /*0ff0*/  IADD3 R123, R6.reuse, 0x9a, RZ ;  /* 0x0000009a067b7810 */ /* 0x040fe20007ffe0ff */
[C---:B------:R-:W-:Y:S01]  /*1000*/  VIADD R29, R6.reuse, 0x2e ;  /* 0x0000002e061d7836 */ /* 0x040fe20000000000 */
[----:B------:R-:W-:Y:S01]  /*1010*/  IABS R117, R119 ;  /* 0x0000007700757213 */ /* 0x000fe20000000000 */
[----:B------:R-:W-:Y:S01]  /*1020*/  VIADD R33, R6, 0x30 ;  /* 0x0000003006217836 */ /* 0x000fe20000000000 */
[----:B------:R-:W-:Y:S01]  /*1030*/  IABS R122, R123 ;  /* 0x0000007b007a7213 */ /* 0x000fe20000000000 */
[----:B-1----:R-:W-:Y:S01]  /*1040*/  IMAD.MOV.U32 R7, RZ, RZ, R5 ;  /* 0x000000ffff077224 */ /* 0x002fe200078e0005 */
[----:B------:R-:W-:Y:S01]  /*1050*/  IADD3 R5, -R2, RZ, RZ ;  /* 0x000000ff02057210 */ /* 0x000fe20007ffe1ff */
[----:B------:R-:W-:Y:S01]  /*1060*/  @!P3 IMAD.IADD R21, R21, 0x1, -R0 ;  /* 0x000000011515b824 */ /* 0x000fe200078e0a00 */
[----:B------:R-:W-:Y:S01]  /*1070*/  ISETP.GE.AND P3, PT, R10, RZ, PT ;  /* 0x000000ff0a00720c */ /* 0x000fe20003f66270 */
[----:B------:R-:W-:Y:S01]  /*1080*/  @!P5 IMAD.MOV R7, RZ, RZ, -R7 ;  /* 0x000000ffff07d224 */ /* 0x000fe200078e0a07 */
[----:B------:R-:W-:Y:S01]  /*1090*/  ISETP.GT.U32.AND P5, PT, R0, R11, PT ;  /* 0x0000000b0000720c */ /* 0x000fe20003fa4070 */
[----:B------:R-:W-:Y:S01]  /*10a0*/  IMAD.HI.U32 R10, R3, R14, RZ ;  /* 0x0000000e030a7227 */ /* 0x000fe200078e00ff */
[----:B------:R-:W-:-:S02]  /*10b0*/  IABS R26, R29 ;  /* 0x0000001d001a7213 */ /* 0x000fc40000000000 */
[----:B------:R1:W-:Y:S01]  /*10c0*/  STL [R1+0x70], R7 ;  /* 0x0000700701007387 */ /* 0x0003e20000100800 */
[----:B------:R-:W-:Y:S01]  /*10d0*/  IMAD R5, R0, R5, R12 ;  /* 0x0000000500057224 */ /* 0x000fe200078e020c */
[----:B------:R-:W-:Y:S01]  /*10e0*/  IABS R28, R33 ;  /* 0x00000021001c7213 */ /* 0x000fe20000000000 */
[----:B------:R-:W-:Y:S01]  /*10f0*/  IMAD.MOV R23, RZ, RZ, -R10 ;  /* 0x000000ffff177224 */ /* 0x000fe200078e0a0a */
[C---:B------:R-:W-:Y:S01]  /*1100*/  IADD3 R124, R6.reuse, 0x9b, RZ ;  /* 0x0000009b067c7810 */ /* 0x040fe20007ffe0ff */
[----:B------:R-:W-:Y:S01]  /*1110*/  IMAD.MOV.U32 R2, RZ, RZ, R21 ;  /* 0x000000ffff027224 */ /* 0x000fe200078e0015 */
[C---:B------:R-:W-:Y:S01]  /*1120*/  IADD3 R129, R6.reuse, 0xa2, RZ ;  /* 0x000000a206817810 */ /* 0x040fe20007ffe0ff */
[----:B------:R-:W-:Y:S01]  /*1130*/  VIADD R12, R6, 0xc ;  /* 0x0000000c060c7836 */ /* 0x000fe20000000000 */
[----:B------:R-:W-:Y:S01]  /*1140*/  IABS R228, R124 ;  /* 0x0000007c00e47213 */ /* 0x000fe20000000000 */
[----:B------:R-:W-:Y:S01]  /*1150*/  @!P4 IMAD.MOV R2, RZ, RZ, -R2 ;  /* 0x000000ffff02c224 */ /* 0x000fe200078e0a02 */
[----:B-1----:R-:W-:Y:S01]  /*1160*/  MOV R7, R19 ;  /* 0x0000001300077202 */ /* 0x002fe20000000f00 */
[C---:B------:R-:W-:Y:S01]  /*1170*/  IMAD R19, R0.reuse, R23, R14 ;  /* 0x0000001700137224 */ /* 0x040fe200078e020e */
[C---:B------:R-:W-:Y:S01]  /*1180*/  ISETP.GT.U32.AND P4, PT, R0.reuse, R17, PT ;  /* 0x000000110000720c */ /* 0x040fe20003f84070 */
[----:B------:R-:W-:Y:S01]  /*1190*/  @!P6 IMAD.IADD R15, R15, 0x1, -R0 ;  /* 0x000000010f0fe824 */ /* 0x000fe200078e0a00 */
[----:B------:R-:W-:Y:S01]  /*11a0*/  IABS R4, R12 ;  /* 0x0000000c00047213 */ /* 0x000fe20000000000 */
[----:B------:R-:W-:Y:S01]  /*11b0*/  @!P2 IMAD.MOV R7, RZ, RZ, -R7 ;  /* 0x000000ffff07a224 */ /* 0x000fe200078e0a07 */
[----:B------:R-:W-:Y:S01]  /*11c0*/  ISETP.GT.U32.AND P2, PT, R0, R5, PT ;  /* 0x000000050000720c */ /* 0x000fe20003f44070 */
[----:B------:R-:W-:Y:S01]  /*11d0*/  VIADD R14, R6, 0xd ;  /* 0x0000000d060e7836 */ /* 0x000fe20000000000 */
[----:B------:R-:W-:Y:S01]  /*11e0*/  ISETP.GT.U32.AND P6, PT, R0, R19, PT ;  /* 0x000000130000720c */ /* 0x000fe20003fc4070 */
[----:B------:R-:W-:Y:S01]  /*11f0*/  IMAD.MOV.U32 R8, RZ, RZ, R15 ;  /* 0x000000ffff087224 */ /* 0x000fe200078e000f */
[----:B------:R1:W-:Y:S01]  /*1200*/  STL [R1+0x6c], R7 ;  /* 0x00006c0701007387 */ /* 0x0003e20000100800 */
[----:B------:R-:W-:Y:S01]  /*1210*/  @!P5 IADD3 R11, R11, -R0, RZ ;  /* 0x800000000b0bd210 */ /* 0x000fe20007ffe0ff */
[----:B------:R-:W-:Y:S01]  /*1220*/  VIADD R35, R6, 0x33 ;  /* 0x0000003306237836 */ /* 0x000fe20000000000 */
[----:B------:R-:W-:Y:S01]  /*1230*/  IABS R21, R14 ;  /* 0x0000000e00157213 */ /* 0x000fe20000000000 */
[----:B------:R2:W-:Y:S01]  /*1240*/  STL [R1+0x68], R2 ;  /* 0x0000680201007387 */ /* 0x0005e20000100800 */
[----:B------:R-:W-:Y:S01]  /*1250*/  @!P4 IADD3 R17, R17, -R0, RZ ;  /* 0x800000001111c210 */ /* 0x000fe20007ffe0ff */
[----:B------:R-:W-:Y:S01]  /*1260*/  @!P3 IMAD.MOV R8, RZ, RZ, -R8 ;  /* 0x000000ffff08b224 */ /* 0x000fe200078e0a08 */
[----:B------:R-:W-:Y:S01]  /*1270*/  ISETP.GE.AND P5, PT, R18, RZ, PT ;  /* 0x000000ff1200720c */ /* 0x000fe20003fa6270 */
[----:B------:R-:W-:Y:S01]  /*1280*/  VIADD R18, R6, 0xf ;  /* 0x0000000f06127836 */ /* 0x000fe20000000000 */
[----:B------:R-:W-:Y:S01]  /*1290*/  IABS R23, R16 ;  /* 0x0000001000177213 */ /* 0x000fe20000000000 */
[----:B------:R-:W-:Y:S01]  /*12a0*/  @!P2 IMAD.IADD R5, R5, 0x1, -R0 ;  /* 0x000000010505a824 */ /* 0x000fe200078e0a00 */
[----:B------:R-:W-:Y:S01]  /*12b0*/  ISETP.GE.AND P2, PT, R20, RZ, PT ;  /* 0x000000ff1400720c */ /* 0x000fe20003f46270 */
[----:B-1----:R-:W-:Y:S01]  /*12c0*/  IMAD.MOV.U32 R7, RZ, RZ, R11 ;  /* 0x000000ffff077224 */ /* 0x002fe200078e000b */
[----:B------:R-:W-:Y:S01]  /*12d0*/  IABS R10, R18 ;  /* 0x00000012000a7213 */ /* 0x000fe20000000000 */
[----:B--2---:R-:W-:Y:S01]  /*12e0*/  IMAD.HI.U32 R2, R3, R4, RZ ;  /* 0x0000000403027227 */ /* 0x004fe200078e00ff */
[----:B------:R-:W-:-:S02]  /*12f0*/  ISETP.GT.U32.AND P4, PT, R0, R5, PT ;  /* 0x000000050000720c */ /* 0x000fc40003f84070 */
[----:B------:R-:W-:Y:S01]  /*1300*/  IABS R31, R35 ;  /* 0x00000023001f7213 */ /* 0x000fe20000000000 */
[----:B------:R-:W-:Y:S01]  /*1310*/  IMAD.MOV R11, RZ, RZ, -R2 ;  /* 0x000000ffff0b7224 */ /* 0x000fe200078e0a02 */
[----:B------:R-:W-:Y:S01]  /*1320*/  IABS R128, R129 ;  /* 0x0000008100807213 */ /* 0x000fe20000000000 */
[----:B------:R-:W-:Y:S01]  /*1330*/  IMAD.HI.U32 R2, R3, R21, RZ ;  /* 0x0000001503027227 */ /* 0x000fe200078e00ff */
[C---:B------:R-:W-:Y:S02]  /*1340*/  IADD3 R136, R6.reuse, 0xa7, RZ ;  /* 0x000000a706887810 */ /* 0x040fe40007ffe0ff */
[----:B------:R-:W-:Y:S01]  /*1350*/  IADD3 R152, R6, 0xb9, RZ ;  /* 0x000000b906987810 */ /* 0x000fe20007ffe0ff */
[----:B------:R-:W-:Y:S01]  /*1360*/  @!P6 IMAD.IADD R19, R19, 0x1, -R0 ;  /* 0x000000011313e824 */ /* 0x000fe200078e0a00 */
[C---:B------:R-:W-:Y:S01]  /*1370*/  ISETP.GT.U32.AND P6, PT, R0.reuse, R17, PT ;  /* 0x000000110000720c */ /* 0x040fe20003fc4070 */
[----:B------:R-:W-:Y:S01]  /*1380*/  IMAD R11, R0, R11, R4 ;  /* 0x0000000b000b7224 */ /* 0x000fe200078e0204 */
[----:B------:R-:W-:Y:S01]  /*1390*/  IADD3 R2, -R2, RZ, RZ ;  /* 0x000000ff02027210 */ /* 0x000fe20007ffe1ff */
[----:B------:R-:W-:Y:S01]  /*13a0*/  @!P4 IMAD.IADD R5, R5, 0x1, -R0 ;  /* 0x000000010505c824 */ /* 0x000fe200078e0a00 */
[----:B------:R-:W-:Y:S01]  /*13b0*/  IABS R131, R136 ;  /* 0x0000008800837213 */ /* 0x000fe20000000000 */
[----:B------:R-:W-:Y:S01]  /*13c0*/  @!P0 IMAD.MOV R7, RZ, RZ, -R7 ;  /* 0x000000ffff078224 */ /* 0x000fe200078e0a07 */
[C---:B------:R-:W-:Y:S01]  /*13d0*/  ISETP.GT.U32.AND P4, PT, R0.reuse, R11, PT ;  /* 0x0000000b0000720c */ /* 0x040fe20003f84070 */
[C---:B------:R-:W-:Y:S01]  /*13e0*/  IMAD R21, R0.reuse, R2, R21 ;  /* 0x0000000200157224 */ /* 0x040fe200078e0215 */
[----:B------:R-:W-:Y:S01]  /*13f0*/  ISETP.GT.U32.AND P0, PT, R0, R19, PT ;  /* 0x000000130000720c */ /* 0x000fe20003f04070 */
[----:B------:R-:W-:Y:S01]  /*1400*/  IMAD.HI.U32 R2, R3, R23, RZ ;  /* 0x0000001703027227 */ /* 0x000fe200078e00ff */
[----:B------:R1:W-:Y:S01]  /*1410*/  STL [R1+0x64], R7 ;  /* 0x0000640701007387 */ /* 0x0003e20000100800 */
[----:B------:R-:W-:-:S02]  /*1420*/  IADD3 R160, R6, 0xc3, RZ ;  /* 0x000000c306a07810 */ /* 0x000fc40007ffe0ff */
[----:B------:R-:W-:Y:S01]  /*1430*/  @!P6 IMAD.IADD R17, R17, 0x1, -R0 ;  /* 0x000000011111e824 */ /* 0x000fe200078e0a00 */
[----:B------:R-:W-:Y:S01]  /*1440*/  ISETP.GT.U32.AND P6, PT, R0, R21, PT ;  /* 0x000000150000720c */ /* 0x000fe20003fc4070 */
[----:B------:R-:W-:Y:S01]  /*1450*/  IMAD.MOV R4, RZ, RZ, -R2 ;  /* 0x000000ffff047224 */ /* 0x000fe200078e0a02 */
[----:B------:R-:W-:Y:S01]  /*1460*/  STL [R1+0x60], R8 ;  /* 0x0000600801007387 */ /* 0x000fe20000100800 */
[----:B------:R-:W-:Y:S01]  /*1470*/  IMAD.HI.U32 R2, R3, R10, RZ ;  /* 0x0000000a03027227 */ /* 0x000fe200078e00ff */
[----:B------:R-:W-:Y:S02]  /*1480*/  IABS R229, R160 ;  /* 0x000000a000e57213 */ /* 0x000fe40000000000 */
[----:B------:R-:W-:Y:S01]  /*1490*/  IADD3 R173, R6, 0xd4, RZ ;  /* 0x000000d406ad7810 */ /* 0x000fe20007ffe0ff */
[--C-:B------:R-:W-:Y:S01]  /*14a0*/  @!P4 IMAD.IADD R11, R11, 0x1, -R0.reuse ;  /* 0x000000010b0bc824 */ /* 0x100fe200078e0a00 */
[----:B------:R-:W-:Y:S01]  /*14b0*/  @!P0 IADD3 R19, R19, -R0, RZ ;  /* 0x8000000013138210 */ /* 0x000fe20007ffe0ff */
[----:B-1----:R-:W-:Y:S01]  /*14c0*/  IMAD.MOV.U32 R7, RZ, RZ, R5 ;  /* 0x000000ffff077224 */ /* 0x002fe200078e0005 */
[----:B------:R-:W-:Y:S01]  /*14d0*/  IADD3 R15, -R2, RZ, RZ ;  /* 0x000000ff020f7210 */ /* 0x000fe20007ffe1ff */
[----:B------:R-:W-:Y:S01]  /*14e0*/  VIADD R20, R6, 0x10 ;  /* 0x0000001006147836 */ /* 0x000fe20000000000 */
[----:B------:R-:W-:Y:S01]  /*14f0*/  ISETP.GE.AND P0, PT, R12, RZ, PT ;  /* 0x000000ff0c00720c */ /* 0x000fe20003f06270 */
[----:B------:R-:W-:Y:S01]  /*1500*/  @!P6 IMAD.IADD R21, R21, 0x1, -R0 ;  /* 0x000000011515e824 */ /* 0x000fe200078e0a00 */
[C---:B------:R-:W-:Y:S01]  /*1510*/  ISETP.GT.U32.AND P6, PT, R0.reuse, R11, PT ;  /* 0x0000000b0000720c */ /* 0x040fe20003fc4070 */
[----:B------:R-:W-:Y:S01]  /*1520*/  IMAD.MOV.U32 R2, RZ, RZ, R17 ;  /* 0x000000ffff027224 */ /* 0x000fe200078e0011 */
[----:B------:R-:W-:Y:S01]  /*1530*/  @!P1 IADD3 R7, -R7, RZ, RZ ;  /* 0x000000ff07079210 */ /* 0x000fe20007ffe1ff */
[C---:B------:R-:W-:Y:S01]  /*1540*/  IMAD R23, R0.reuse, R4, R23 ;  /* 0x0000000400177224 */ /* 0x040fe200078e0217 */
[----:B------:R-:W-:Y:S01]  /*1550*/  IABS R12, R20 ;  /* 0x00000014000c7213 */ /* 0x000fe20000000000 */
[----:B------:R-:W-:Y:S01]  /*1560*/  @!P5 IMAD.MOV R2, RZ, RZ, -R2 ;  /* 0x000000ffff02d224 */ /* 0x000fe200078e0a02 */
[C---:B------:R-:W-:Y:S01]  /*1570*/  ISETP.GT.U32.AND P1, PT, R0.reuse, R21, PT ;  /* 0x000000150000720c */ /* 0x040fe20003f24070 */
[----:B------:R1:W-:Y:S01]  /*1580*/  STL [R1+0x5c], R7 ;  /* 0x00005c0701007387 */ /* 0x0003e20000100800 */
[C---:B------:R-:W-:Y:S01]  /*1590*/  IMAD R5, R0.reuse, R15, R10 ;  /* 0x0000000f00057224 */ /* 0x040fe200078e020a */
[----:B------:R-:W-:Y:S01]  /*15a0*/  ISETP.GT.U32.AND P3, PT, R0, R23, PT ;  /* 0x000000170000720c */ /* 0x000fe20003f64070 */
[----:B------:R-:W-:Y:S01]  /*15b0*/  IMAD.MOV.U32 R4, RZ, RZ, R12 ;  /* 0x000000ffff047224 */ /* 0x000fe200078e000c */
[----:B------:R2:W-:Y:S01]  /*15c0*/  STL [R1+0x58], R2 ;  /* 0x0000580201007387 */ /* 0x0005e20000100800 */
[----:B------:R-:W-:Y:S01]  /*15d0*/  VIADD R10, R6, 0x11 ;  /* 0x00000011060a7836 */ /* 0x000fe20000000000 */
[----:B------:R-:W-:Y:S01]  /*15e0*/  ISETP.GE.AND P4, PT, R14, RZ, PT ;  /* 0x000000ff0e00720c */ /* 0x000fe20003f86270 */
[--C-:B------:R-:W-:Y:S01]  /*15f0*/  @!P6 IMAD.IADD R11, R11, 0x1, -R0.reuse ;  /* 0x000000010b0be824 */ /* 0x100fe200078e0a00 */
[----:B------:R-:W-:Y:S01]  /*1600*/  ISETP.GT.U32.AND P6, PT, R0, R5, PT ;  /* 0x000000050000720c */ /* 0x000fe20003fc4070 */
[----:B------:R-:W-:Y:S01]  /*1610*/  VIADD R12, R6, 0x13 ;  /* 0x00000013060c7836 */ /* 0x000fe20000000000 */
[----:B------:R-:W-:Y:S01]  /*1620*/  ISETP.GE.AND P5, PT, R16, RZ, PT ;  /* 0x000000ff1000720c */ /* 0x000fe20003fa6270 */
[----:B-1----:R-:W-:Y:S01]  /*1630*/  IMAD.MOV.U32 R7, RZ, RZ, R19 ;  /* 0x000000ffff077224 */ /* 0x002fe200078e0013 */
[----:B------:R-:W-:Y:S01]  /*1640*/  IABS R236, R173 ;  /* 0x000000ad00ec7213 */ /* 0x000fe20000000000 */
[----:B------:R-:W-:Y:S01]  /*1650*/  @!P1 IMAD.IADD R21, R21, 0x1, -R0 ;  /* 0x0000000115159824 */ /* 0x000fe200078e0a00 */
[----:B------:R-:W-:Y:S01]  /*1660*/  IABS R19, R12 ;  /* 0x0000000c00137213 */ /* 0x000fe20000000000 */
[----:B------:R-:W-:Y:S01]  /*1670*/  @!P2 IMAD.MOV R7, RZ, RZ, -R7 ;  /* 0x000000ffff07a224 */ /* 0x000fe200078e0a07 */
[----:B------:R-:W-:Y:S01]  /*1680*/  ISETP.GE.AND P2, PT, R18, RZ, PT ;  /* 0x000000ff1200720c */ /* 0x000fe20003f46270 */
[----:B--2---:R-:W-:Y:S01]  /*1690*/  IMAD.HI.U32 R2, R3, R4, RZ ;  /* 0x0000000403027227 */ /* 0x004fe200078e00ff */
[----:B------:R-:W-:-:S02]  /*16a0*/  IADD3 R18, R6, 0x16, RZ ;  /* 0x0000001606127810 */ /* 0x000fc40007ffe0ff */
[----:B------:R1:W-:Y:S01]  /*16b0*/  STL [R1+0x54], R7 ;  /* 0x0000540701007387 */ /* 0x0003e20000100800 */
[--C-:B------:R-:W-:Y:S01]  /*16c0*/  @!P3 IMAD.IADD R23, R23, 0x1, -R0.reuse ;  /* 0x000000011717b824 */ /* 0x100fe200078e0a00 */
[----:B------:R-:W-:Y:S01]  /*16d0*/  IADD3 R15, -R2, RZ, RZ ;  /* 0x000000ff020f7210 */ /* 0x000fe20007ffe1ff */
[----:B------:R-:W-:Y:S01]  /*16e0*/  @!P6 IMAD.IADD R5, R5, 0x1, -R0 ;  /* 0x000000010505e824 */ /* 0x000fe200078e0a00 */
[----:B------:R-:W-:Y:S01]  /*16f0*/  IABS R2, R10 ;  /* 0x0000000a00027213 */ /* 0x000fe20000000000 */
[----:B------:R-:W-:Y:S01]  /*1700*/  VIADD R14, R6, 0x14 ;  /* 0x00000014060e7836 */ /* 0x000fe20000000000 */
[C---:B------:R-:W-:Y:S01]  /*1710*/  ISETP.GT.U32.AND P6, PT, R0.reuse, R23, PT ;  /* 0x000000170000720c */ /* 0x040fe20003fc4070 */
[----:B------:R-:W-:Y:S01]  /*1720*/  IMAD R15, R0, R15, R4 ;  /* 0x0000000f000f7224 */ /* 0x000fe200078e0204 */
[----:B------:R-:W-:Y:S01]  /*1730*/  MOV R4, R2 ;  /* 0x0000000200047202 */ /* 0x000fe20000000f00 */
[----:B------:R-:W-:Y:S01]  /*1740*/  VIADD R16, R6, 0x15 ;  /* 0x0000001506107836 */ /* 0x000fe20000000000 */
[----:B------:R-:W-:Y:S01]  /*1750*/  ISETP.GE.AND P3, PT, R10, RZ, PT ;  /* 0x000000ff0a00720c */ /* 0x000fe20003f66270 */
[----:B-1----:R-:W-:Y:S01]  /*1760*/  IMAD.MOV.U32 R7, RZ, RZ, R11 ;  /* 0x000000ffff077224 */ /* 0x002fe200078e000b */
[----:B------:R-:W-:Y:S01]  /*1770*/  ISETP.GE.AND P1, PT, R20, RZ, PT ;  /* 0x000000ff1400720c */ /* 0x000fe20003f26270 */
[----:B------:R-:W-:Y:S01]  /*1780*/  IMAD.HI.U32 R2, R3, R4, RZ ;  /* 0x0000000403027227 */ /* 0x000fe200078e00ff */
[----:B------:R-:W-:-:S02]  /*1790*/  IADD3 R178, R6, 0xdd, RZ ;  /* 0x000000dd06b27810 */ /* 0x000fc40007ffe0ff */
[----:B------:R-:W-:Y:S01]  /*17a0*/  @!P0 IADD3 R7, -R7, RZ, RZ ;  /* 0x000000ff07078210 */ /* 0x000fe20007ffe1ff */
[----:B------:R-:W-:Y:S01]  /*17b0*/  IMAD.MOV R11, RZ, RZ, -R2 ;  /* 0x000000ffff0b7224 */ /* 0x000fe200078e0a02 */
[----:B------:R-:W-:Y:S01]  /*17c0*/  ISETP.GT.U32.AND P0, PT, R0, R5, PT ;  /* 0x000000050000720c */ /* 0x000fe20003f04070 */
[----:B------:R-:W-:Y:S01]  /*17d0*/  VIADD R10, R6, 0x12 ;  /* 0x00000012060a7836 */ /* 0x000fe20000000000 */
[----:B------:R-:W-:Y:S01]  /*17e0*/  IABS R209, R178 ;  /* 0x000000b200d17213 */ /* 0x000fe20000000000 */
[----:B------:R1:W-:Y:S01]  /*17f0*/  STL [R1+0x50], R7 ;  /* 0x0000500701007387 */ /* 0x0003e20000100800 */
[C---:B------:R-:W-:Y:S02]  /*1800*/  IMAD R11, R0.reuse, R11, R4 ;  /* 0x0000000b000b7224 */ /* 0x040fe400078e0204 */
[----:B------:R-:W-:Y:S01]  /*1810*/  @!P6 IMAD.IADD R23, R23, 0x1, -R0 ;  /* 0x000000011717e824 */ /* 0x000fe200078e0a00 */
[----:B------:R-:W-:Y:S01]  /*1820*/  IABS R17, R10 ;  /* 0x0000000a00117213 */ /* 0x000fe20000000000 */
[----:B------:R-:W-:Y:S01]  /*1830*/  IMAD.HI.U32 R4, R3, R19, RZ ;  /* 0x0000001303047227 */ /* 0x000fe200078e00ff */
[----:B------:R-:W-:-:S03]  /*1840*/  ISETP.GT.U32.AND P6, PT, R0, R11, PT ;  /* 0x0000000b0000720c */ /* 0x000fc60003fc4070 */
[----:B------:R-:W-:Y:S01]  /*1850*/  IMAD.HI.U32 R2, R3, R17, RZ ;  /* 0x0000001103027227 */ /* 0x000fe200078e00ff */
[----:B------:R-:W-:Y:S02]  /*1860*/  @!P0 IADD3 R5, R5, -R0, RZ ;  /* 0x8000000005058210 */ /* 0x000fe40007ffe0ff */
[----:B------:R-:W-:Y:S01]  /*1870*/  ISETP.GE.AND P0, PT, R10, RZ, PT ;  /* 0x000000ff0a00720c */ /* 0x000fe20003f06270 */
[----:B-1----:R-:W-:Y:S01]  /*1880*/  IMAD.MOV.U32 R7, RZ, RZ, R21 ;  /* 0x000000ffff077224 */ /* 0x002fe200078e0015 */
[----:B------:R-:W-:Y:S01]  /*1890*/  IABS R21, R14 ;  /* 0x0000000e00157213 */ /* 0x000fe20000000000 */
[----:B------:R-:W-:Y:S02]  /*18a0*/  IMAD.MOV R4, RZ, RZ, -R4 ;  /* 0x000000ffff047224 */ /* 0x000fe400078e0a04 */
[----:B------:R-:W-:Y:S01]  /*18b0*/  @!P4 IMAD.MOV R7, RZ, RZ, -R7 ;  /* 0x000000ffff07c224 */ /* 0x000fe200078e0a07 */
[----:B------:R-:W-:Y:S01]  /*18c0*/  ISETP.GT.U32.AND P4, PT, R0, R15, PT ;  /* 0x0000000f0000720c */ /* 0x000fe20003f84070 */
[----:B------:R-:W-:-:S02]  /*18d0*/  IMAD.MOV R10, RZ, RZ, -R2 ;  /* 0x000000ffff0a7224 */ /* 0x000fc400078e0a02 */
[C---:B------:R-:W-:Y:S01]  /*18e0*/  IMAD R19, R0.reuse, R4, R19 ;  /* 0x0000000400137224 */ /* 0x040fe200078e0213 */
[----:B------:R1:W-:Y:S01]  /*18f0*/  STL [R1+0x4c], R7 ;  /* 0x00004c0701007387 */ /* 0x0003e20000100800 */
[C---:B------:R-:W-:Y:S01]  /*1900*/  IMAD R17, R0.reuse, R10, R17 ;  /* 0x0000000a00117224 */ /* 0x040fe200078e0211 */
[----:B------:R-:W-:Y:S01]  /*1910*/  IABS R10, R18 ;  /* 0x00000012000a7213 */ /* 0x000fe20000000000 */
[----:B------:R-:W-:Y:S02]  /*1920*/  @!P6 IMAD.IADD R11, R11, 0x1, -R0 ;  /* 0x000000010b0be824 */ /* 0x000fe400078e0a00 */
[----:B------:R-:W-:Y:S01]  /*1930*/  IMAD.MOV.U32 R4, RZ, RZ, R5 ;  /* 0x000000ffff047224 */ /* 0x000fe200078e0005 */
[----:B------:R-:W-:Y:S01]  /*1940*/  IABS R5, R16 ;  /* 0x0000001000057213 */ /* 0x000fe20000000000 */
[----:B------:R-:W-:Y:S01]  /*1950*/  IMAD.HI.U32 R2, R3, R21, RZ ;  /* 0x0000001503027227 */ /* 0x000fe200078e00ff */
[----:B------:R-:W-:-:S03]  /*1960*/  ISETP.GT.U32.AND P6, PT, R0, R11, PT ;  /* 0x0000000b0000720c */ /* 0x000fc60003fc4070 */
[----:B------:R-:W-:Y:S01]  /*1970*/  @!P4 IMAD.IADD R15, R15, 0x1, -R0 ;  /* 0x000000010f0fc824 */ /* 0x000fe200078e0a00 */
[----:B------:R-:W-:Y:S01]  /*1980*/  IADD3 R2, -R2, RZ, RZ ;  /* 0x000000ff02027210 */ /* 0x000fe20007ffe1ff */
[----:B-1----:R-:W-:Y:S01]  /*1990*/  IMAD.MOV.U32 R7, RZ, RZ, R23 ;  /* 0x000000ffff077224 */ /* 0x002fe200078e0017 */
[----:B------:R-:W-:Y:S01]  /*19a0*/  IABS R23, R22 ;  /* 0x0000001600177213 */ /* 0x000fe20000000000 */
[----:B------:R-:W-:Y:S01]  /*19b0*/  @!P2 IMAD.MOV R4, RZ, RZ, -R4 ;  /* 0x000000ffff04a224 */ /* 0x000fe200078e0a04 */
[C---:B------:R-:W-:Y:S01]  /*19c0*/  ISETP.GT.U32.AND P2, PT, R0.reuse, R17, PT ;  /* 0x000000110000720c */ /* 0x040fe20003f44070 */
[----:B------:R-:W-:Y:S01]  /*19d0*/  @!P5 IMAD.MOV R7, RZ, RZ, -R7 ;  /* 0x000000ffff07d224 */ /* 0x000fe200078e0a07 */
[C---:B------:R-:W-:Y:S01]  /*19e0*/  ISETP.GT.U32.AND P5, PT, R0.reuse, R15, PT ;  /* 0x0000000f0000720c */ /* 0x040fe20003fa4070 */
[----:B------:R-:W-:Y:S01]  /*19f0*/  IMAD R21, R0, R2, R21 ;  /* 0x0000000200157224 */ /* 0x000fe200078e0215 */
[----:B------:R-:W-:Y:S01]  /*1a00*/  ISETP.GE.AND P4, PT, R12, RZ, PT ;  /* 0x000000ff0c00720c */ /* 0x000fe20003f86270 */
[----:B------:R-:W-:Y:S01]  /*1a10*/  IMAD.HI.U32 R2, R3, R5, RZ ;  /* 0x0000000503027227 */ /* 0x000fe200078e00ff */
[----:B------:R-:W-:Y:S01]  /*1a20*/  @!P6 IADD3 R11, R11, -R0, RZ ;  /* 0x800000000b0be210 */ /* 0x000fe20007ffe0ff */
[----:B------:R-:W-:Y:S01]  /*1a30*/  STL [R1+0x48], R7 ;  /* 0x0000480701007387 */ /* 0x000fe20000100800 */
[----:B------:R-:W-:Y:S01]  /*1a40*/  ISETP.GT.U32.AND P6, PT, R0, R21, PT ;  /* 0x000000150000720c */ /* 0x000fe20003fc4070 */
[----:B------:R-:W-:-:S02]  /*1a50*/  IMAD.MOV R2, RZ, RZ, -R2 ;  /* 0x000000ffff027224 */ /* 0x000fc400078e0a02 */
[----:B------:R1:W-:Y:S01]  /*1a60*/  STL [R1+0x44], R4 ;  /* 0x0000440401007387 */ /* 0x0003e20000100800 */
[----:B------:R-:W-:Y:S02]  /*1a70*/  VIADD R20, R6, 0x17 ;  /* 0x0000001706147836 */ /* 0x000fe40000000000 */
[--C-:B------:R-:W-:Y:S01]  /*1a80*/  @!P2 IMAD.IADD R17, R17, 0x1, -R0.reuse ;  /* 0x000000011111a824 */ /* 0x100fe200078e0a00 */
[----:B------:R-:W-:Y:S01]  /*1a90*/  ISETP.GE.AND P2, PT, R14, RZ, PT ;  /* 0x000000ff0e00720c */ /* 0x000fe20003f46270 */
[----:B------:R-:W-:Y:S01]  /*1aa0*/  @!P5 IMAD.IADD R15, R15, 0x1, -R0 ;  /* 0x000000010f0fd824 */ /* 0x000fe200078e0a00 */
[C---:B------:R-:W-:Y:S01]  /*1ab0*/  ISETP.GT.U32.AND P5, PT, R0.reuse, R19, PT ;  /* 0x000000130000720c */ /* 0x040fe20003fa4070 */
[----:B------:R-:W-:Y:S01]  /*1ac0*/  IMAD R5, R0, R2, R5 ;  /* 0x0000000200057224 */ /* 0x000fe200078e0205 */
[----:B------:R-:W-:Y:S01]  /*1ad0*/  IABS R12, R20 ;  /* 0x00000014000c7213 */ /* 0x000fe20000000000 */
[----:B------:R-:W-:Y:S02]  /*1ae0*/  IMAD.MOV.U32 R13, RZ, RZ, R15 ;  /* 0x000000ffff0d7224 */ /* 0x000fe400078e000f */
[----:B-1----:R-:W-:-:S04]  /*1af0*/  IMAD.HI.U32 R4, R3, R10, RZ ;  /* 0x0000000a03047227 */ /* 0x002fc800078e00ff */
[--C-:B------:R-:W-:Y:S01]  /*1b00*/  @!P6 IMAD.IADD R21, R21, 0x1, -R0.reuse ;  /* 0x000000011515e824 */ /* 0x100fe200078e0a00 */
[----:B------:R-:W-:Y:S01]  /*1b10*/  IADD3 R15, -R4, RZ, RZ ;  /* 0x000000ff040f7210 */ /* 0x000fe20007ffe1ff */
[----:B------:R-:W-:Y:S02]  /*1b20*/  IMAD.MOV.U32 R7, RZ, RZ, R11 ;  /* 0x000000ffff077224 */ /* 0x000fe400078e000b */
[----:B------:R-:W-:Y:S01]  /*1b30*/  @!P5 IMAD.IADD R19, R19, 0x1, -R0 ;  /* 0x000000011313d824 */ /* 0x000fe200078e0a00 */
[C---:B------:R-:W-:Y:S01]  /*1b40*/  ISETP.GT.U32.AND P5, PT, R0.reuse, R17, PT ;  /* 0x000000110000720c */ /* 0x040fe20003fa4070 */
[C---:B------:R-:W-:Y:S02]  /*1b50*/  IMAD R11, R0.reuse, R15, R10 ;  /* 0x0000000f000b7224 */ /* 0x040fe400078e020a */
[----:B------:R-:W-:Y:S01]  /*1b60*/  @!P1 IMAD.MOV R13, RZ, RZ, -R13 ;  /* 0x000000ffff0d9224 */ /* 0x000fe200078e0a0d */
[C---:B------:R-:W-:Y:S01]  /*1b70*/  ISETP.GT.U32.AND P6, PT, R0.reuse, R19, PT ;  /* 0x000000130000720c */ /* 0x040fe20003fc4070 */
[----:B------:R-:W-:Y:S01]  /*1b80*/  @!P3 IMAD.MOV R7, RZ, RZ, -R7 ;  /* 0x000000ffff07b224 */ /* 0x000fe200078e0a07 */
[----:B------:R-:W-:Y:S01]  /*1b90*/  ISETP.GT.U32.AND P1, PT, R0, R21, PT ;  /* 0x000000150000720c */ /* 0x000fe20003f24070 */
[----:B------:R-:W-:Y:S01]  /*1ba0*/  IMAD.HI.U32 R4, R3, R23, RZ ;  /* 0x0000001703047227 */ /* 0x000fe200078e00ff */
[----:B------:R-:W-:Y:S01]  /*1bb0*/  STL [R1+0x2620], R13 ;  /* 0x0026200d01007387 */ /* 0x000fe20000100800 */
[----:B------:R-:W-:-:S02]  /*1bc0*/  ISETP.GE.AND P3, PT, R16, RZ, PT ;  /* 0x000000ff1000720c */ /* 0x000fc40003f66270 */
[----:B------:R-:W-:Y:S01]  /*1bd0*/  IMAD.HI.U32 R2, R3, R12, RZ ;  /* 0x0000000c03027227 */ /* 0x000fe200078e00ff */
[----:B------:R1:W-:Y:S01]  /*1be0*/  STL [R1+0x3c], R7 ;  /* 0x00003c0701007387 */ /* 0x0003e20000100800 */
[-C--:B------:R-:W-:Y:S02]  /*1bf0*/  @!P5 IADD3 R17, R17, -R0.reuse, RZ ;  /* 0x800000001111d210 */ /* 0x080fe40007ffe0ff */
[----:B------:R-:W-:Y:S01]  /*1c00*/  ISETP.GT.U32.AND P5, PT, R0, R5, PT ;  /* 0x000000050000720c */ /* 0x000fe20003fa4070 */
[----:B------:R-:W-:Y:S02]  /*1c10*/  VIADD R14, R6, 0x19 ;  /* 0x00000019060e7836 */ /* 0x000fe40000000000 */
[----:B------:R-:W-:Y:S01]  /*1c20*/  @!P6 IMAD.IADD R19, R19, 0x1, -R0 ;  /* 0x000000011313e824 */ /* 0x000fe200078e0a00 */
[----:B------:R-:W-:Y:S01]  /*1c30*/  ISETP.GT.U32.AND P6, PT, R0, R11, PT ;  /* 0x0000000b0000720c */ /* 0x000fe20003fc4070 */
[----:B------:R-:W-:Y:S01]  /*1c40*/  IMAD.MOV R4, RZ, RZ, -R4 ;  /* 0x000000ffff047224 */ /* 0x000fe200078e0a04 */
[----:B------:R-:W-:Y:S01]  /*1c50*/  @!P1 IADD3 R21, R21, -R0, RZ ;  /* 0x8000000015159210 */ /* 0x000fe20007ffe0ff */
[----:B-1----:R-:W-:Y:S01]  /*1c60*/  IMAD.MOV.U32 R7, RZ, RZ, R17 ;  /* 0x000000ffff077224 */ /* 0x002fe200078e0011 */
[----:B------:R-:W-:Y:S01]  /*1c70*/  ISETP.GE.AND P1, PT, R18, RZ, PT ;  /* 0x000000ff1200720c */ /* 0x000fe20003f26270 */
[----:B------:R-:W-:Y:S01]  /*1c80*/  IMAD.MOV R15, RZ, RZ, -R2 ;  /* 0x000000ffff0f7224 */ /* 0x000fe200078e0a02 */
[----:B------:R-:W-:Y:S01]  /*1c90*/  IABS R2, R14 ;  /* 0x0000000e00027213 */ /* 0x000fe20000000000 */
[----:B------:R-:W-:-:S02]  /*1ca0*/  @!P0 IMAD.MOV R7, RZ, RZ, -R7 ;  /* 0x000000ffff078224 */ /* 0x000fc400078e0a07 */
[----:B------:R-:W-:Y:S02]  /*1cb0*/  @!P5 IMAD.IADD R5, R5, 0x1, -R0 ;  /* 0x000000010505d824 */ /* 0x000fe400078e0a00 */
[----:B------:R-:W-:Y:S01]  /*1cc0*/  IMAD.MOV.U32 R8, RZ, RZ, R19 ;  /* 0x000000ffff087224 */ /* 0x000fe200078e0013 */
[----:B------:R1:W-:Y:S01]  /*1cd0*/  STL [R1+0x38], R7 ;  /* 0x0000380701007387 */ /* 0x0003e20000100800 */
[C---:B------:R-:W-:Y:S01]  /*1ce0*/  IMAD R23, R0.reuse, R4, R23 ;  /* 0x0000000400177224 */ /* 0x040fe200078e0217 */
[C---:B------:R-:W-:Y:S01]  /*1cf0*/  ISETP.GT.U32.AND P0, PT, R0.reuse, R5, PT ;  /* 0x000000050000720c */ /* 0x040fe20003f04070 */
[----:B------:R-:W-:Y:S01]  /*1d00*/  IMAD.MOV.U32 R4, RZ, RZ, R2 ;  /* 0x000000ffff047224 */ /* 0x000fe200078e0002 */
[----:B------:R-:W-:Y:S01]  /*1d10*/  @!P6 IADD3 R11, R11, -R0, RZ ;  /* 0x800000000b0be210 */ /* 0x000fe20007ffe0ff */
[----:B------:R-:W-:Y:S01]  /*1d20*/  IMAD R15, R0, R15, R12 ;  /* 0x0000000f000f7224 */ /* 0x000fe200078e020c */
[----:B------:R-:W-:Y:S01]  /*1d30*/  @!P4 IADD3 R8, -R8, RZ, RZ ;  /* 0x000000ff0808c210 */ /* 0x000fe20007ffe1ff */
[----:B------:R-:W-:Y:S01]  /*1d40*/  IMAD.HI.U32 R2, R3, R4, RZ ;  /* 0x0000000403027227 */ /* 0x000fe200078e00ff */
[----:B------:R-:W-:-:S02]  /*1d50*/  ISETP.GT.U32.AND P4, PT, R0, R23, PT ;  /* 0x000000170000720c */ /* 0x000fc40003f84070 */
[C---:B------:R-:W-:Y:S01]  /*1d60*/  ISETP.GT.U32.AND P6, PT, R0.reuse, R11, PT ;  /* 0x0000000b0000720c */ /* 0x040fe20003fc4070 */
[----:B-1----:R-:W-:Y:S01]  /*1d70*/  IMAD.MOV.U32 R7, RZ, RZ, R21 ;  /* 0x000000ffff077224 */ /* 0x002fe200078e0015 */
[----:B------:R-:W-:Y:S01]  /*1d80*/  ISETP.GT.U32.AND P5, PT, R0, R15, PT ;  /* 0x0000000f0000720c */ /* 0x000fe20003fa4070 */
[----:B------:R-:W-:Y:S01]  /*1d90*/  IMAD.MOV R17, RZ, RZ, -R2 ;  /* 0x000000ffff117224 */ /* 0x000fe200078e0a02 */
[----:B------:R-:W-:Y:S01]  /*1da0*/  STL [R1+0x34], R8 ;  /* 0x0000340801007387 */ /* 0x000fe20000100800 */
[----:B------:R-:W-:Y:S01]  /*1db0*/  @!P2 IMAD.MOV R7, RZ, RZ, -R7 ;  /* 0x000000ffff07a224 */ /* 0x000fe200078e0a07 */
[----:B------:R-:W-:Y:S01]  /*1dc0*/  ISETP.GE.AND P2, PT, R20, RZ, PT ;  /* 0x000000ff1400720c */ /* 0x000fe20003f46270 */
[----:B------:R-:W-:Y:S01]  /*1dd0*/  @!P0 IMAD.IADD R5, R5, 0x1, -R0 ;  /* 0x0000000105058824 */ /* 0x000fe200078e0a00 */
[----:B------:R-:W-:Y:S01]  /*1de0*/  ISETP.GE.AND P0, PT, R22, RZ, PT ;  /* 0x000000ff1600720c */ /* 0x000fe20003f06270 */
[----:B------:R-:W-:Y:S01]  /*1df0*/  VIADD R12, R6, 0x1a ;  /* 0x0000001a060c7836 */ /* 0x000fe20000000000 */
[----:B------:R1:W-:Y:S01]  /*1e00*/  STL [R1+0x30], R7 ;  /* 0x0000300701007387 */ /* 0x0003e20000100800 */
[----:B------:R-:W-:-:S02]  /*1e10*/  IMAD R17, R0, R17, R4 ;  /* 0x0000001100117224 */ /* 0x000fc400078e0204 */
[--C-:B------:R-:W-:Y:S01]  /*1e20*/  @!P4 IMAD.IADD R23, R23, 0x1, -R0.reuse ;  /* 0x000000011717c824 */ /* 0x100fe200078e0a00 */
[----:B------:R-:W-:Y:S01]  /*1e30*/  IABS R10, R12 ;  /* 0x0000000c000a7213 */ /* 0x000fe20000000000 */
[--C-:B------:R-:W-:Y:S01]  /*1e40*/  @!P6 IMAD.IADD R11, R11, 0x1, -R0.reuse ;  /* 0x000000010b0be824 */ /* 0x100fe200078e0a00 */
[----:B------:R-:W-:Y:S01]  /*1e50*/  ISETP.GT.U32.AND P6, PT, R0, R17, PT ;  /* 0x000000110000720c */ /* 0x000fe20003fc4070 */
[----:B------:R-:W-:Y:S01]  /*1e60*/  @!P5 IMAD.IADD R15, R15, 0x1, -R0 ;  /* 0x000000010f0fd824 */ /* 0x000fe200078e0a00 */
[----:B------:R-:W-:Y:S01]  /*1e70*/  ISETP.GE.AND P4, PT, R14, RZ, PT ;  /* 0x000000ff0e00720c */ /* 0x000fe20003f86270 */
[----:B------:R-:W-:Y:S01]  /*1e80*/  IMAD.HI.U32 R2, R3, R10, RZ ;  /* 0x0000000a03027227 */ /* 0x000fe200078e00ff */
[----:B-1----:R-:W-:Y:S02]  /*1e90*/  MOV R7, R5 ;  /* 0x0000000500077202 */ /* 0x002fe40000000f00 */
[----:B------:R-:W-:Y:S01]  /*1ea0*/  ISETP.GT.U32.AND P5, PT, R0, R15, PT ;  /* 0x0000000f0000720c */ /* 0x000fe20003fa4070 */
[----:B------:R-:W-:Y:S01]  /*1eb0*/  IMAD.MOV R5, RZ, RZ, -R2 ;  /* 0x000000ffff057224 */ /* 0x000fe200078e0a02 */
[----:B------:R-:W-:Y:S01]  /*1ec0*/  IADD3 R2, R6, 0x1b, RZ ;  /* 0x0000001b06027810 */ /* 0x000fe20007ffe0ff */
[----:B------:R-:W-:Y:S01]  /*1ed0*/  @!P3 IMAD.MOV R7, RZ, RZ, -R7 ;  /* 0x000000ffff07b224 */ /* 0x000fe200078e0a07 */
[C---:B------:R-:W-:Y:S01]  /*1ee0*/  ISETP.GT.U32.AND P3, PT, R0.reuse, R23, PT ;  /* 0x000000170000720c */ /* 0x040fe20003f64070 */
[----:B------:R-:W-:-:S02]  /*1ef0*/  IMAD R5, R0, R5, R10 ;  /* 0x0000000500057224 */ /* 0x000fc400078e020a */
[--C-:B------:R-:W-:Y:S01]  /*1f00*/  @!P6 IMAD.IADD R17, R17, 0x1, -R0.reuse ;  /* 0x000000011111e824 */ /* 0x100fe200078e0a00 */
[----:B------:R1:W-:Y:S01]  /*1f10*/  STL [R1+0x2c], R7 ;  /* 0x00002c0701007387 */ /* 0x0003e20000100800 */
[C---:B------:R-:W-:Y:S02]  /*1f20*/  VIADD R10, R6.reuse, 0x1d ;  /* 0x0000001d060a7836 */ /* 0x040fe40000000000 */
[----:B------:R-:W-:Y:S01]  /*1f30*/  VIADD R4, R6, 0x1c ;  /* 0x0000001c06047836 */ /* 0x000fe20000000000 */
[----:B------:R-:W-:Y:S01]  /*1f40*/  ISETP.GT.U32.AND P6, PT, R0, R17, PT ;  /* 0x000000110000720c */ /* 0x000fe20003fc4070 */
[--C-:B------:R-:W-:Y:S01]  /*1f50*/  @!P5 IMAD.IADD R15, R15, 0x1, -R0.reuse ;  /* 0x000000010f0fd824 */ /* 0x100fe200078e0a00 */
[----:B------:R-:W-:Y:S01]  /*1f60*/  ISETP.GE.AND P5, PT, R12, RZ, PT ;  /* 0x000000ff0c00720c */ /* 0x000fe20003fa6270 */
[C---:B------:R-:W-:Y:S01]  /*1f70*/  VIADD R18, R6.reuse, 0x20 ;  /* 0x0000002006127836 */ /* 0x040fe20000000000 */
[----:B------:R-:W-:Y:S01]  /*1f80*/  IADD3 R12, R6, 0x1e, RZ ;  /* 0x0000001e060c7810 */ /* 0x000fe20007ffe0ff */
[----:B------:R-:W-:Y:S01]  /*1f90*/  @!P3 IMAD.IADD R23, R23, 0x1, -R0 ;  /* 0x000000011717b824 */ /* 0x000fe200078e0a00 */
[----:B------:R-:W-:Y:S01]  /*1fa0*/  ISETP.GT.U32.AND P3, PT, R0, R5, PT ;  /* 0x000000050000720c */ /* 0x000fe20003f64070 */
[----:B-1----:R-:W-:Y:S01]  /*1fb0*/  IMAD.MOV.U32 R7, RZ, RZ, R11 ;  /* 0x000000ffff077224 */ /* 0x002fe200078e000b */
[----:B------:R-:W-:Y:S01]  /*1fc0*/  IABS R11, R2 ;  /* 0x00000002000b7213 */ /* 0x000fe20000000000 */
[----:B------:R-:W-:Y:S01]  /*1fd0*/  IMAD.MOV.U32 R8, RZ, RZ, R15 ;  /* 0x000000ffff087224 */ /* 0x000fe200078e000f */
[----:B------:R-:W-:Y:S01]  /*1fe0*/  IABS R14, R12 ;  /* 0x0000000c000e7213 */ /* 0x000fe20000000000 */
[----:B------:R-:W-:Y:S01]  /*1ff0*/  @!P1 IMAD.MOV R7, RZ, RZ, -R7 ;  /* 0x000000ffff079224 */ /* 0x000fe200078e0a07 */
[----:B------:R-:W-:Y:S01]  /*2000*/  ISETP.GE.AND P1, PT, R2, RZ, PT ;  /* 0x000000ff0200720c */ /* 0x000fe20003f26270 */
[----:B------:R-:W-:Y:S01]  /*2010*/  IMAD.HI.U32 R2, R3, R11, RZ ;  /* 0x0000000b03027227 */ /* 0x000fe200078e00ff */
[----:B------:R-:W-:-:S02]  /*2020*/  @!P2 IADD3 R8, -R8, RZ, RZ ;  /* 0x000000ff0808a210 */ /* 0x000fc40007ffe1ff */
[----:B------:R1:W-:Y:S01]  /*2030*/  STL [R1+0x28], R7 ;  /* 0x0000280701007387 */ /* 0x0003e20000100800 */
[--C-:B------:R-:W-:Y:S01]  /*2040*/  @!P6 IMAD.IADD R17, R17, 0x1, -R0.reuse ;  /* 0x000000011111e824 */ /* 0x100fe200078e0a00 */
[----:B------:R-:W-:Y:S01]  /*2050*/  ISETP.GE.AND P6, PT, R12, RZ, PT ;  /* 0x000000ff0c00720c */ /* 0x000fe20003fc6270 */
[----:B------:R-:W-:Y:S01]  /*2060*/  @!P3 IMAD.IADD R5, R5, 0x1, -R0 ;  /* 0x000000010505b824 */ /* 0x000fe200078e0a00 */
[----:B------:R-:W-:Y:S01]  /*2070*/  STL [R1+0x24], R8 ;  /* 0x0000240801007387 */ /* 0x000fe20000100800 */
[----:B------:R-:W-:Y:S01]  /*2080*/  ISETP.GE.AND P2, PT, R4, RZ, PT ;  /* 0x000000ff0400720c */ /* 0x000fe20003f46270 */
[C---:B------:R-:W-:Y:S01]  /*2090*/  VIADD R16, R6.reuse, 0x1f ;  /* 0x0000001f06107836 */ /* 0x040fe20000000000 */
[----:B------:R-:W-:Y:S01]  /*20a0*/  IABS R15, R4 ;  /* 0x00000004000f7213 */ /* 0x000fe20000000000 */
[----:B------:R-:W-:Y:S01]  /*20b0*/  VIADD R20, R6, 0x21 ;  /* 0x0000002106147836 */ /* 0x000fe20000000000 */
[----:B------:R-:W-:Y:S01]  /*20c0*/  ISETP.GT.U32.AND P3, PT, R0, R5, PT ;  /* 0x000000050000720c */ /* 0x000fe20003f64070 */
[----:B-1----:R-:W-:Y:S01]  /*20d0*/  IMAD.MOV.U32 R7, RZ, RZ, R23 ;  /* 0x000000ffff077224 */ /* 0x002fe200078e0017 */
[----:B------:R-:W-:Y:S01]  /*20e0*/  IABS R21, R18 ;  /* 0x0000001200157213 */ /* 0x000fe20000000000 */
[----:B------:R-:W-:-:S02]  /*20f0*/  VIADD R22, R6, 0x22 ;  /* 0x0000002206167836 */ /* 0x000fc40000000000 */
[----:B------:R-:W-:Y:S01]  /*2100*/  @!P0 IMAD.MOV R7, RZ, RZ, -R7 ;  /* 0x000000ffff078224 */ /* 0x000fe200078e0a07 */
[----:B------:R-:W-:Y:S01]  /*2110*/  ISETP.GE.AND P0, PT, R10, RZ, PT ;  /* 0x000000ff0a00720c */ /* 0x000fe20003f06270 */
[C---:B------:R-:W-:Y:S01]  /*2120*/  VIADD R38, R6.reuse, 0x38 ;  /* 0x0000003806267836 */ /* 0x040fe20000000000 */
[----:B------:R-:W-:Y:S01]  /*2130*/  IABS R10, R10 ;  /* 0x0000000a000a7213 */ /* 0x000fe20000000000 */
[C---:B------:R-:W-:Y:S01]  /*2140*/  VIADD R46, R6.reuse, 0x3e ;  /* 0x0000003e062e7836 */ /* 0x040fe20000000000 */
[----:B------:R1:W-:Y:S01]  /*2150*/  STL [R1+0x20], R7 ;  /* 0x0000200701007387 */ /* 0x0003e20000100800 */
[----:B------:R-:W-:Y:S02]  /*2160*/  VIADD R50, R6, 0x40 ;  /* 0x0000004006327836 */ /* 0x000fe40000000000 */
[----:B------:R-:W-:Y:S01]  /*2170*/  IMAD.MOV.U32 R12, RZ, RZ, R10 ;  /* 0x000000ffff0c7224 */ /* 0x000fe200078e000a */
[----:B------:R-:W-:Y:S01]  /*2180*/  IADD3 R10, -R2, RZ, RZ ;  /* 0x000000ff020a7210 */ /* 0x000fe20007ffe1ff */
[----:B------:R-:W-:Y:S01]  /*2190*/  @!P3 IMAD.IADD R5, R5, 0x1, -R0 ;  /* 0x000000010505b824 */ /* 0x000fe200078e0a00 */
[----:B------:R-:W-:Y:S01]  /*21a0*/  IABS R42, R46 ;  /* 0x0000002e002a7213 */ /* 0x000fe20000000000 */
[----:B------:R-:W-:Y:S01]  /*21b0*/  IMAD.HI.U32 R4, R3, R12, RZ ;  /* 0x0000000c03047227 */ /* 0x000fe200078e00ff */
[----:B------:R-:W-:-:S03]  /*21c0*/  IABS R44, R50 ;  /* 0x00000032002c7213 */ /* 0x000fc60000000000 */
[C---:B------:R-:W-:Y:S02]  /*21d0*/  IMAD R11, R0.reuse, R10, R11 ;  /* 0x0000000a000b7224 */ /* 0x040fe400078e020b */
[----:B-1----:R-:W-:Y:S02]  /*21e0*/  IMAD.MOV.U32 R7, RZ, RZ, R17 ;  /* 0x000000ffff077224 */ /* 0x002fe400078e0011 */
[----:B------:R-:W-:Y:S02]  /*21f0*/  IMAD.MOV R17, RZ, RZ, -R4 ;  /* 0x000000ffff117224 */ /* 0x000fe400078e0a04 */
[----:B------:R-:W-:Y:S01]  /*2200*/  @!P4 IMAD.MOV R7, RZ, RZ, -R7 ;  /* 0x000000ffff07c224 */ /* 0x000fe200078e0a07 */
[----:B------:R-:W-:Y:S01]  /*2210*/  ISETP.GT.U32.AND P4, PT, R0, R11, PT ;  /* 0x0000000b0000720c */ /* 0x000fe20003f84070 */
[----:B------:R-:W-:Y:S02]  /*2220*/  IMAD.MOV.U32 R4, RZ, RZ, R5 ;  /* 0x000000ffff047224 */ /* 0x000fe400078e0005 */
[----:B------:R-:W-:Y:S01]  /*2230*/  IMAD.HI.U32 R2, R3, R15, RZ ;  /* 0x0000000f03027227 */ /* 0x000fe200078e00ff */
[----:B------:R-:W-:Y:S02]  /*2240*/  STL [R1+0x1c], R7 ;  /* 0x00001c0701007387 */ /* 0x000fe40000100800 */
[----:B------:R-:W-:Y:S01]  /*2250*/  @!P5 IADD3 R4, -R4, RZ, RZ ;  /* 0x000000ff0404d210 */ /* 0x000fe20007ffe1ff */
[----:B------:R-:W-:Y:S01]  /*2260*/  IMAD R17, R0, R17, R12 ;  /* 0x0000001100117224 */ /* 0x000fe200078e020c */
[----:B------:R-:W-:Y:S01]  /*2270*/  IABS R12, R22 ;  /* 0x00000016000c7213 */ /* 0x000fe20000000000 */
[----:B------:R-:W-:-:S02]  /*2280*/  IMAD.MOV R10, RZ, RZ, -R2 ;  /* 0x000000ffff0a7224 */ /* 0x000fc400078e0a02 */
[----:B------:R-:W-:Y:S01]  /*2290*/  IMAD.HI.U32 R2, R3, R14, RZ ;  /* 0x0000000e03027227 */ /* 0x000fe200078e00ff */
[----:B------:R-:W-:Y:S01]  /*22a0*/  ISETP.GT.U32.AND P5, PT, R0, R17, PT ;  /* 0x000000110000720c */ /* 0x000fe20003fa4070 */
[----:B------:R1:W-:Y:S02]  /*22b0*/  STL [R1+0x18], R4 ;  /* 0x0000180401007387 */ /* 0x0003e40000100800 */
[----:B------:R-:W-:Y:S01]  /*22c0*/  @!P4 IMAD.IADD R11, R11, 0x1, -R0 ;  /* 0x000000010b0bc824 */ /* 0x000fe200078e0a00 */
[----:B------:R-:W-:Y:S01]  /*22d0*/  IADD3 R19, -R2, RZ, RZ ;  /* 0x000000ff02137210 */ /* 0x000fe20007ffe1ff */
[----:B------:R-:W-:Y:S01]  /*22e0*/  IMAD R15, R0, R10, R15 ;  /* 0x0000000a000f7224 */ /* 0x000fe200078e020f */
[----:B------:R-:W-:Y:S01]  /*22f0*/  IABS R10, R20 ;  /* 0x00000014000a7213 */ /* 0x000fe20000000000 */
[----:B------:R-:W-:Y:S01]  /*2300*/  VIADD R49, R6, 0x3f ;  /* 0x0000003f06317836 */ /* 0x000fe20000000000 */
[C---:B------:R-:W-:Y:S01]  /*2310*/  ISETP.GT.U32.AND P4, PT, R0.reuse, R11, PT ;  /* 0x0000000b0000720c */ /* 0x040fe20003f84070 */
[C---:B------:R-:W-:Y:S01]  /*2320*/  IMAD R5, R0.reuse, R19, R14 ;  /* 0x0000001300057224 */ /* 0x040fe200078e020e */
[----:B------:R-:W-:Y:S01]  /*2330*/  ISETP.GT.U32.AND P3, PT, R0, R15, PT ;  /* 0x0000000f0000720c */ /* 0x000fe20003f64070 */
[----:B-1----:R-:W-:Y:S01]  /*2340*/  IMAD.HI.U32 R4, R3, R21, RZ ;  /* 0x0000001503047227 */ /* 0x002fe200078e00ff */
[----:B------:R-:W-:-:S02]  /*2350*/  IABS R19, R16 ;  /* 0x0000001000137213 */ /* 0x000fc40000000000 */
[----:B------:R-:W-:Y:S01]  /*2360*/  @!P5 IADD3 R17, R17, -R0, RZ ;  /* 0x800000001111d210 */ /* 0x000fe20007ffe0ff */
[----:B------:R-:W-:Y:S01]  /*2370*/  IMAD.MOV R4, RZ, RZ, -R4 ;  /* 0x000000ffff047224 */ /* 0x000fe200078e0a04 */
[----:B------:R-:W-:Y:S01]  /*2380*/  IABS R14, R24 ;  /* 0x00000018000e7213 */ /* 0x000fe20000000000 */
[----:B------:R-:W-:Y:S01]  /*2390*/  IMAD.HI.U32 R2, R3, R19, RZ ;  /* 0x0000001303027227 */ /* 0x000fe200078e00ff */
[C---:B------:R-:W-:Y:S02]  /*23a0*/  ISETP.GT.U32.AND P5, PT, R0.reuse, R17, PT ;  /* 0x000000110000720c */ /* 0x040fe40003fa4070 */
[----:B------:R-:W-:Y:S01]  /*23b0*/  IABS R43, R49 ;  /* 0x00000031002b7213 */ /* 0x000fe20000000000 */
[--C-:B------:R-:W-:Y:S01]  /*23c0*/  @!P4 IMAD.IADD R11, R11, 0x1, -R0.reuse ;  /* 0x000000010b0bc824 */ /* 0x100fe200078e0a00 */
[C---:B------:R-:W-:Y:S01]  /*23d0*/  ISETP.GT.U32.AND P4, PT, R0.reuse, R5, PT ;  /* 0x000000050000720c */ /* 0x040fe20003f84070 */
[----:B------:R-:W-:Y:S02]  /*23e0*/  @!P3 IMAD.IADD R15, R15, 0x1, -R0 ;  /* 0x000000010f0fb824 */ /* 0x000fe400078e0a00 */
[----:B------:R-:W-:-:S02]  /*23f0*/  IMAD R21, R0, R4, R21 ;  /* 0x0000000400157224 */ /* 0x000fc400078e0215 */
[----:B------:R-:W-:Y:S01]  /*2400*/  IMAD.MOV R2, RZ, RZ, -R2 ;  /* 0x000000ffff027224 */ /* 0x000fe200078e0a02 */
[C---:B------:R-:W-:Y:S01]  /*2410*/  ISETP.GT.U32.AND P3, PT, R0.reuse, R15, PT ;  /* 0x0000000f0000720c */ /* 0x040fe20003f64070 */
[----:B------:R-:W-:Y:S02]  /*2420*/  IMAD.MOV.U32 R7, RZ, RZ, R11 ;  /* 0x000000ffff077224 */ /* 0x000fe400078e000b */
[--C-:B------:R-:W-:Y:S01]  /*2430*/  @!P5 IMAD.IADD R17, R17, 0x1, -R0.reuse ;  /* 0x000000011111d824 */ /* 0x100fe200078e0a00 */
[C---:B------:R-:W-:Y:S01]  /*2440*/  ISETP.GT.U32.AND P5, PT, R0.reuse, R21, PT ;  /* 0x000000150000720c */ /* 0x040fe20003fa4070 */
[----:B------:R-:W-:Y:S02]  /*2450*/  IMAD R19, R0, R2, R19 ;  /* 0x0000000200137224 */ /* 0x000fe400078e0213 */
[----:B------:R-:W-:Y:S01]  /*2460*/  @!P4 IMAD.IADD R5, R5, 0x1, -R0 ;  /* 0x000000010505c824 */ /* 0x000fe200078e0a00 */
[----:B------:R-:W-:Y:S01]  /*2470*/  ISETP.GE.AND P4, PT, R16, RZ, PT ;  /* 0x000000ff1000720c */ /* 0x000fe20003f86270 */
[----:B------:R-:W-:-:S02]  /*2480*/  @!P1 IMAD.MOV R7, RZ, RZ, -R7 ;  /* 0x000000ffff079224 */ /* 0x000fc400078e0a07 */
[----:B------:R-:W-:Y:S01]  /*2490*/  IMAD.HI.U32 R2, R3, R10, RZ ;  /* 0x0000000a03027227 */ /* 0x000fe200078e00ff */
[C---:B------:R-:W-:Y:S02]  /*24a0*/  ISETP.GT.U32.AND P1, PT, R0.reuse, R5, PT ;  /* 0x000000050000720c */ /* 0x040fe40003f24070 */
[----:B------:R-:W-:Y:S01]  /*24b0*/  @!P3 IADD3 R15, R15, -R0, RZ ;  /* 0x800000000f0fb210 */ /* 0x000fe20007ffe0ff */
[----:B------:R1:W-:Y:S01]  /*24c0*/  STL [R1+0x14], R7 ;  /* 0x0000140701007387 */ /* 0x0003e20000100800 */
[----:B------:R-:W-:Y:S01]  /*24d0*/  ISETP.GT.U32.AND P3, PT, R0, R19, PT ;  /* 0x000000130000720c */ /* 0x000fe20003f64070 */
[----:B------:R-:W-:Y:S01]  /*24e0*/  @!P5 IMAD.IADD R21, R21, 0x1, -R0 ;  /* 0x000000011515d824 */ /* 0x000fe200078e0a00 */
[----:B------:R-:W-:Y:S01]  /*24f0*/  IADD3 R11, -R2, RZ, RZ ;  /* 0x000000ff020b7210 */ /* 0x000fe20007ffe1ff */
[----:B------:R-:W-:-:S03]  /*2500*/  IMAD.HI.U32 R4, R3, R12, RZ ;  /* 0x0000000c03047227 */ /* 0x000fc600078e00ff */
[C---:B------:R-:W-:Y:S01]  /*2510*/  ISETP.GT.U32.AND P5, PT, R0.reuse, R21, PT ;  /* 0x000000150000720c */ /* 0x040fe20003fa4070 */
[----:B------:R-:W-:Y:S02]  /*2520*/  IMAD R2, R0, R11, R10 ;  /* 0x0000000b00027224 */ /* 0x000fe400078e020a */
[----:B-1----:R-:W-:Y:S02]  /*2530*/  IMAD.MOV.U32 R7, RZ, RZ, R15 ;  /* 0x000000ffff077224 */ /* 0x002fe400078e000f */
[----:B------:R-:W-:-:S03]  /*2540*/  IMAD.HI.U32 R10, R3, R14, RZ ;  /* 0x0000000e030a7227 */ /* 0x000fc600078e00ff */
[----:B------:R-:W-:Y:S01]  /*2550*/  @!P2 IADD3 R7, -R7, RZ, RZ ;  /* 0x000000ff0707a210 */ /* 0x000fe20007ffe1ff */
[----:B------:R-:W-:Y:S02]  /*2560*/  IMAD.MOV R23, RZ, RZ, -R4 ;  /* 0x000000ffff177224 */ /* 0x000fe400078e0a04 */
[--C-:B------:R-:W-:Y:S01]  /*2570*/  @!P1 IMAD.IADD R5, R5, 0x1, -R0.reuse ;  /* 0x0000000105059824 */ /* 0x100fe200078e0a00 */
[----:B------:R-:W-:Y:S01]  /*2580*/  ISETP.GT.U32.AND P1, PT, R0, R2, PT ;  /* 0x000000020000720c */ /* 0x000fe20003f24070 */
[----:B------:R-:W-:Y:S01]  /*2590*/  @!P3 IMAD.IADD R19, R19, 0x1, -R0 ;  /* 0x000000011313b824 */ /* 0x000fe200078e0a00 */
[----:B------:R1:W-:Y:S01]  /*25a0*/  STL [R1+0x10], R7 ;  /* 0x0000100701007387 */ /* 0x0003e20000100800 */
[----:B------:R-:W-:Y:S01]  /*25b0*/  IMAD.MOV R11, RZ, RZ, -R10 ;  /* 0x000000ffff0b7224 */ /* 0x000fe200078e0a0a */
[----:B------:R-:W-:Y:S01]  /*25c0*/  ISETP.GE.AND P3, PT, R18, RZ, PT ;  /* 0x000000ff1200720c */ /* 0x000fe20003f66270 */
[C---:B------:R-:W-:Y:S01]  /*25d0*/  IMAD R4, R0.reuse, R23, R12 ;  /* 0x0000001700047224 */ /* 0x040fe200078e020c */
[C---:B------:R-:W-:Y:S01]  /*25e0*/  ISETP.GT.U32.AND P2, PT, R0.reuse, R19, PT ;  /* 0x000000130000720c */ /* 0x040fe20003f44070 */
[----:B------:R-:W-:Y:S01]  /*25f0*/  IMAD R12, R0, R11, R14 ;  /* 0x0000000b000c7224 */ /* 0x000fe200078e020e */
[----:B------:R-:W-:Y:S01]  /*2600*/  IADD3 R14, R6, 0x25, RZ ;  /* 0x00000025060e7810 */ /* 0x000fe20007ffe0ff */
[----:B------:R-:W-:-:S02]  /*2610*/  @!P5 IMAD.IADD R21, R21, 0x1, -R0 ;  /* 0x000000011515d824 */ /* 0x000fc400078e0a00 */
[----:B------:R-:W-:Y:S01]  /*2620*/  VIADD R10, R6, 0x24 ;  /* 0x00000024060a7836 */ /* 0x000fe20000000000 */
[C---:B------:R-:W-:Y:S01]  /*2630*/  ISETP.GT.U32.AND P5, PT, R0.reuse, R12, PT ;  /* 0x0000000c0000720c */ /* 0x040fe20003fa4070 */
[----:B-1----:R-:W-:Y:S02]  /*2640*/  IMAD.MOV.U32 R7, RZ, RZ, R5 ;  /* 0x000000ffff077224 */ /* 0x002fe400078e0005 */
[----:B------:R-:W-:Y:S01]  /*2650*/  IMAD.MOV.U32 R8, RZ, RZ, R17 ;  /* 0x000000ffff087224 */ /* 0x000fe200078e0011 */
[----:B------:R-:W-:Y:S01]  /*2660*/  IABS R16, R10 ;  /* 0x0000000a00107213 */ /* 0x000fe20000000000 */
[----:B------:R-:W-:Y:S01]  /*2670*/  @!P6 IMAD.MOV R7, RZ, RZ, -R7 ;  /* 0x000000ffff07e224 */ /* 0x000fe200078e0a07 */
[----:B------:R-:W-:Y:S01]  /*2680*/  ISETP.GT.U32.AND P6, PT, R0, R4, PT ;  /* 0x000000040000720c */ /* 0x000fe20003fc4070 */
[--C-:B------:R-:W-:Y:S01]  /*2690*/  @!P1 IMAD.IADD R2, R2, 0x1, -R0.reuse ;  /* 0x0000000102029824 */ /* 0x100fe200078e0a00 */
[----:B------:R-:W-:Y:S01]  /*26a0*/  @!P0 IADD3 R8, -R8, RZ, RZ ;  /* 0x000000ff08088210 */ /* 0x000fe20007ffe1ff */
[--C-:B------:R-:W-:Y:S01]  /*26b0*/  @!P2 IMAD.IADD R19, R19, 0x1, -R0.reuse ;  /* 0x000000011313a824 */ /* 0x100fe200078e0a00 */
[----:B------:R-:W-:Y:S01]  /*26c0*/  IABS R17, R14 ;  /* 0x0000000e00117213 */ /* 0x000fe20000000000 */
[----:B------:R-:W-:Y:S01]  /*26d0*/  IMAD.HI.U32 R5, R3, R16, RZ ;  /* 0x0000001003057227 */ /* 0x000fe200078e00ff */
[----:B------:R-:W-:Y:S01]  /*26e0*/  ISETP.GE.AND P2, PT, R22, RZ, PT ;  /* 0x000000ff1600720c */ /* 0x000fe20003f46270 */
[----:B------:R-:W-:Y:S01]  /*26f0*/  STL [R1+0xc], R8 ;  /* 0x00000c0801007387 */ /* 0x000fe20000100800 */
[----:B------:R-:W-:Y:S01]  /*2700*/  ISETP.GE.AND P0, PT, R20, RZ, PT ;  /* 0x000000ff1400720c */ /* 0x000fe20003f06270 */
[----:B------:R-:W-:Y:S01]  /*2710*/  @!P5 IMAD.IADD R12, R12, 0x1, -R0 ;  /* 0x000000010c0cd824 */ /* 0x000fe200078e0a00 */
[----:B------:R-:W-:Y:S01]  /*2720*/  IADD3 R11, -R5, RZ, RZ ;  /* 0x000000ff050b7210 */ /* 0x000fe20007ffe1ff */
[----:B------:R1:W-:Y:S01]  /*2730*/  STL [R1+0x8], R7 ;  /* 0x0000080701007387 */ /* 0x0003e20000100800 */
[----:B------:R-:W-:Y:S01]  /*2740*/  IMAD.HI.U32 R5, R3, R17, RZ ;  /* 0x0000001103057227 */ /* 0x000fe200078e00ff */
[----:B------:R-:W-:-:S03]  /*2750*/  ISETP.GE.AND P1, PT, R24, RZ, PT ;  /* 0x000000ff1800720c */ /* 0x000fc60003f26270 */
[----:B------:R-:W-:Y:S01]  /*2760*/  @!P6 IMAD.IADD R4, R4, 0x1, -R0 ;  /* 0x000000010404e824 */ /* 0x000fe200078e0a00 */
[C---:B------:R-:W-:Y:S01]  /*2770*/  ISETP.GT.U32.AND P6, PT, R0.reuse, R2, PT ;  /* 0x000000020000720c */ /* 0x040fe20003fc4070 */
[C---:B------:R-:W-:Y:S02]  /*2780*/  IMAD R16, R0.reuse, R11, R16 ;  /* 0x0000000b00107224 */ /* 0x040fe400078e0210 */
[----:B------:R-:W-:Y:S01]  /*2790*/  IMAD.MOV R5, RZ, RZ, -R5 ;  /* 0x000000ffff057224 */ /* 0x000fe200078e0a05 */
[----:B------:R-:W-:Y:S01]  /*27a0*/  ISETP.GT.U32.AND P5, PT, R0, R4, PT ;  /* 0x000000040000720c */ /* 0x000fe20003fa4070 */
[----:B-1----:R-:W-:Y:S02]  /*27b0*/  IMAD.MOV.U32 R7, RZ, RZ, R19 ;  /* 0x000000ffff077224 */ /* 0x002fe400078e0013 */
[----:B------:R-:W-:Y:S02]  /*27c0*/  VIADD R15, R6, 0x26 ;  /* 0x00000026060f7836 */ /* 0x000fe40000000000 */
[----:B------:R-:W-:Y:S01]  /*27d0*/  @!P4 IMAD.MOV R7, RZ, RZ, -R7 ;  /* 0x000000ffff07c224 */ /* 0x000fe200078e0a07 */
[C---:B------:R-:W-:Y:S01]  /*27e0*/  ISETP.GT.U32.AND P4, PT, R0.reuse, R12, PT ;  /* 0x0000000c0000720c */ /* 0x040fe20003f84070 */
[----:B------:R-:W-:Y:S01]  /*27f0*/  IMAD R17, R0, R5, R17 ;  /* 0x0000000500117224 */ /* 0x000fe200078e0211 */
[----:B------:R-:W-:Y:S01]  /*2800*/  IABS R18, R15 ;  /* 0x0000000f00127213 */ /* 0x000fe20000000000 */
[----:B------:R-:W-:Y:S01]  /*2810*/  VIADD R22, R6, 0x27 ;  /* 0x0000002706167836 */ /* 0x000fe20000000000 */
[----:B------:R-:W-:Y:S01]  /*2820*/  @!P6 IADD3 R2, R2, -R0, RZ ;  /* 0x800000000202e210 */ /* 0x000fe20007ffe0ff */
[----:B------:R1:W-:Y:S01]  /*2830*/  STL [R1+0x4], R7 ;  /* 0x0000040701007387 */ /* 0x0003e20000100800 */
[----:B------:R-:W-:Y:S01]  /*2840*/  ISETP.GT.U32.AND P6, PT, R0, R16, PT ;  /* 0x000000100000720c */ /* 0x000fe20003fc4070 */
[----:B------:R-:W-:Y:S01]  /*2850*/  @!P5 IMAD.IADD R4, R4, 0x1, -R0 ;  /* 0x000000010404d824 */ /* 0x000fe200078e0a00 */
[----:B------:R-:W-:Y:S01]  /*2860*/  IABS R19, R22 ;  /* 0x0000001600137213 */ /* 0x000fe20000000000 */
[----:B------:R-:W-:Y:S01]  /*2870*/  IMAD.HI.U32 R5, R3, R18, RZ ;  /* 0x0000001203057227 */ /* 0x000fe200078e00ff */
[----:B------:R-:W-:-:S03]  /*2880*/  ISETP.GE.AND P5, PT, R10, RZ, PT ;  /* 0x000000ff0a00720c */ /* 0x000fc60003fa6270 */
[----:B------:R-:W-:Y:S01]  /*2890*/  @!P4 IMAD.IADD R12, R12, 0x1, -R0 ;  /* 0x000000010c0cc824 */ /* 0x000fe200078e0a00 */
[----:B------:R-:W-:Y:S01]  /*28a0*/  ISETP.GT.U32.AND P4, PT, R0, R17, PT ;  /* 0x000000110000720c */ /* 0x000fe20003f84070 */
[----:B------:R-:W-:-:S04]  /*28b0*/  IMAD.HI.U32 R10, R3, R19, RZ ;  /* 0x00000013030a7227 */ /* 0x000fc800078e00ff */
[----:B------:R-:W-:Y:S01]  /*28c0*/  @!P6 IMAD.IADD R16, R16, 0x1, -R0 ;  /* 0x000000011010e824 */ /* 0x000fe200078e0a00 */
[----:B------:R-:W-:Y:S01]  /*28d0*/  ISETP.GE.AND P6, PT, R14, RZ, PT ;  /* 0x000000ff0e00720c */ /* 0x000fe20003fc6270 */
[----:B-1----:R-:W-:Y:S01]  /*28e0*/  IMAD.MOV.U32 R7, RZ, RZ, R21 ;  /* 0x000000ffff077224 */ /* 0x002fe200078e0015 */
[----:B------:R-:W-:Y:S01]  /*28f0*/  IADD3 R10, -R10, RZ, RZ ;  /* 0x000000ff0a0a7210 */ /* 0x000fe20007ffe1ff */
[----:B------:R-:W-:Y:S02]  /*2900*/  IMAD.MOV R5, RZ, RZ, -R5 ;  /* 0x000000ffff057224 */ /* 0x000fe400078e0a05 */
[C---:B------:R-:W-:Y:S01]  /*2910*/  VIADD R14, R6.reuse, 0x29 ;  /* 0x00000029060e7836 */ /* 0x040fe20000000000 */
[----:B------:R-:W-:Y:S01]  /*2920*/  @!P3 IADD3 R7, -R7, RZ, RZ ;  /* 0x000000ff0707b210 */ /* 0x000fe20007ffe1ff */
[----:B------:R-:W-:Y:S01]  /*2930*/  VIADD R11, R6, 0x28 ;  /* 0x00000028060b7836 */ /* 0x000fe20000000000 */
[C---:B------:R-:W-:Y:S01]  /*2940*/  ISETP.GT.U32.AND P3, PT, R0.reuse, R16, PT ;  /* 0x000000100000720c */ /* 0x040fe20003f64070 */
[C---:B------:R-:W-:Y:S01]  /*2950*/  IMAD R18, R0.reuse, R5, R18 ;  /* 0x0000000500127224 */ /* 0x040fe200078e0212 */
[----:B------:R-:W-:Y:S01]  /*2960*/  IABS R5, R14 ;  /* 0x0000000e00057213 */ /* 0x000fe20000000000 */
[----:B------:R-:W-:Y:S01]  /*2970*/  @!P4 IMAD.IADD R17, R17, 0x1, -R0 ;  /* 0x000000011111c824 */ /* 0x000fe200078e0a00 */
[----:B------:R-:W-:Y:S01]  /*2980*/  IABS R20, R11 ;  /* 0x0000000b00147213 */ /* 0x000fe20000000000 */
[C---:B------:R-:W-:Y:S01]  /*2990*/  IMAD R19, R0.reuse, R10, R19 ;  /* 0x0000000a00137224 */ /* 0x040fe200078e0213 */
[----:B------:R-:W-:Y:S01]  /*29a0*/  STL [R1], R7 ;  /* 0x0000000701007387 */ /* 0x000fe20000100800 */
[----:B------:R-:W-:Y:S01]  /*29b0*/  IMAD.MOV.U32 R21, RZ, RZ, R5 ;  /* 0x000000ffff157224 */ /* 0x000fe200078e0005 */
[----:B------:R-:W-:Y:S01]  /*29c0*/  ISETP.GT.U32.AND P4, PT, R0, R17, PT ;  /* 0x000000110000720c */ /* 0x000fe20003f84070 */
[----:B------:R-:W-:-:S04]  /*29d0*/  IMAD.HI.U32 R5, R3, R20, RZ ;  /* 0x0000001403057227 */ /* 0x000fc800078e00ff */
[----:B------:R-:W-:Y:S01]  /*29e0*/  @!P2 IMAD.MOV R4, RZ, RZ, -R4 ;  /* 0x000000ffff04a224 */ /* 0x000fe200078e0a04 */
[----:B------:R-:W-:Y:S01]  /*29f0*/  ISETP.GT.U32.AND P2, PT, R0, R19, PT ;  /* 0x000000130000720c */ /* 0x000fe20003f44070 */
[----:B------:R-:W-:Y:S01]  /*2a00*/  IMAD.HI.U32 R10, R3, R21, RZ ;  /* 0x00000015030a7227 */ /* 0x000fe200078e00ff */
[----:B------:R-:W-:Y:S02]  /*2a10*/  @!P3 IADD3 R16, R16, -R0, RZ ;  /* 0x800000001010b210 */ /* 0x000fe40007ffe0ff */
[----:B------:R-:W-:Y:S01]  /*2a20*/  ISETP.GE.AND P3, PT, R22, RZ, PT ;  /* 0x000000ff1600720c */ /* 0x000fe20003f66270 */
[----:B------:R-:W-:Y:S02]  /*2a30*/  IMAD.MOV R5, RZ, RZ, -R5 ;  /* 0x000000ffff057224 */ /* 0x000fe400078e0a05 */
[----:B------:R-:W-:Y:S02]  /*2a40*/  IMAD.MOV R10, RZ, RZ, -R10 ;  /* 0x000000ffff0a7224 */ /* 0x000fe400078e0a0a */
[----:B------:R-:W-:-:S02]  /*2a50*/  IMAD R20, R0, R5, R20 ;  /* 0x0000000500147224 */ /* 0x000fc400078e0214 */
[----:B------:R-:W-:Y:S01]  /*2a60*/  @!P0 IMAD.MOV R2, RZ, RZ, -R2 ;  /* 0x000000ffff028224 */ /* 0x000fe200078e0a02 */
[C---:B------:R-:W-:Y:S01]  /*2a70*/  ISETP.GT.U32.AND P0, PT, R0.reuse, R18, PT ;  /* 0x000000120000720c */ /* 0x040fe20003f04070 */
[----:B------:R-:W-:Y:S01]  /*2a80*/  @!P4 IMAD.IADD R17, R17, 0x1, -R0 ;  /* 0x000000011111c824 */ /* 0x000fe200078e0a00 */
[----:B------:R-:W-:Y:S01]  /*2a90*/  ISETP.GE.AND P4, PT, R11, RZ, PT ;  /* 0x000000ff0b00720c */ /* 0x000fe20003f86270 */
[----:B------:R-:W-:Y:S01]  /*2aa0*/  IMAD R21, R0, R10, R21 ;  /* 0x0000000a00157224 */ /* 0x000fe200078e0215 */
[----:B------:R-:W-:Y:S01]  /*2ab0*/  IADD3 R10, R6, 0x2a, RZ ;  /* 0x0000002a060a7810 */ /* 0x000fe20007ffe0ff */
[----:B------:R-:W-:Y:S01]  /*2ac0*/  @!P5 IMAD.MOV R16, RZ, RZ, -R16 ;  /* 0x000000ffff10d224 */ /* 0x000fe200078e0a10 */
[C---:B------:R-:W-:Y:S01]  /*2ad0*/  ISETP.GT.U32.AND P5, PT, R0.reuse, R20, PT ;  /* 0x000000140000720c */ /* 0x040fe20003fa4070 */
[--C-:B------:R-:W-:Y:S01]  /*2ae0*/  @!P2 IMAD.IADD R19, R19, 0x1, -R0.reuse ;  /* 0x000000011313a824 */ /* 0x100fe200078e0a00 */
[----:B------:R-:W-:Y:S01]  /*2af0*/  IABS R22, R10 ;  /* 0x0000000a00167213 */ /* 0x000fe20000000000 */
[----:B------:R-:W-:Y:S01]  /*2b00*/  @!P6 IMAD.MOV R17, RZ, RZ, -R17 ;  /* 0x000000ffff11e224 */ /* 0x000fe200078e0a11 */
[----:B------:R-:W-:Y:S01]  /*2b10*/  ISETP.GT.U32.AND P6, PT, R0, R21, PT ;  /* 0x000000150000720c */ /* 0x000fe20003fc4070 */
[----:B------:R-:W-:Y:S01]  /*2b20*/  VIADD R11, R6, 0x2b ;  /* 0x0000002b060b7836 */ /* 0x000fe20000000000 */
[----:B------:R-:W-:Y:S01]  /*2b30*/  ISETP.GT.U32.AND P2, PT, R0, R19, PT ;  /* 0x000000130000720c */ /* 0x000fe20003f44070 */
[----:B------:R-:W-:Y:S01]  /*2b40*/  @!P0 IMAD.IADD R18, R18, 0x1, -R0 ;  /* 0x0000000112128824 */ /* 0x000fe200078e0a00 */
[----:B------:R-:W-:Y:S01]  /*2b50*/  STL [R1+0x2624], R2 ;  /* 0x0026240201007387 */ /* 0x000fe20000100800 */
[----:B------:R-:W-:Y:S01]  /*2b60*/  IMAD.HI.U32 R5, R3, R22, RZ ;  /* 0x0000001603057227 */ /* 0x000fe200078e00ff */
[----:B------:R-:W-:-:S02]  /*2b70*/  IABS R23, R11 ;  /* 0x0000000b00177213 */ /* 0x000fc40000000000 */
[----:B------:R-:W-:Y:S01]  /*2b80*/  ISETP.GT.U32.AND P0, PT, R0, R18, PT ;  /* 0x000000120000720c */ /* 0x000fe20003f04070 */
[----:B------:R-:W-:Y:S01]  /*2b90*/  @!P5 IMAD.IADD R20, R20, 0x1, -R0 ;  /* 0x000000011414d824 */ /* 0x000fe200078e0a00 */
[----:B------:R-:W-:Y:S01]  /*2ba0*/  STL [R1+0x2628], R4 ;  /* 0x0026280401007387 */ /* 0x000fe20000100800 */
[----:B------:R-:W-:Y:S02]  /*2bb0*/  IMAD.MOV R5, RZ, RZ, -R5 ;  /* 0x000000ffff057224 */ /* 0x000fe400078e0a05 */
[----:B------:R-:W-:Y:S01]  /*2bc0*/  @!P6 IADD3 R21, R21, -R0, RZ ;  /* 0x800000001515e210 */ /* 0x000fe20007ffe0ff */
[----:B------:R-:W-:Y:S01]  /*2bd0*/  @!P1 IMAD.MOV R12, RZ, RZ, -R12 ;  /* 0x000000ffff0c9224 */ /* 0x000fe200078e0a0c */
[----:B------:R-:W-:Y:S01]  /*2be0*/  ISETP.GT.U32.AND P5, PT, R0, R20, PT ;  /* 0x000000140000720c */ /* 0x000fe20003fa4070 */
[----:B------:R-:W-:Y:S01]  /*2bf0*/  @!P2 IMAD.IADD R19, R19, 0x1, -R0 ;  /* 0x000000011313a824 */ /* 0x000fe200078e0a00 */
[----:B------:R-:W-:Y:S01]  /*2c00*/  ISETP.GE.AND P2, PT, R10, RZ, PT ;  /* 0x000000ff0a00720c */ /* 0x000fe20003f46270 */
[----:B------:R-:W-:Y:S01]  /*2c10*/  IMAD.HI.U32 R10, R3, R23, RZ ;  /* 0x00000017030a7227 */ /* 0x000fe200078e00ff */
[----:B------:R-:W-:Y:S01]  /*2c20*/  ISETP.GT.U32.AND P6, PT, R0, R21, PT ;  /* 0x000000150000720c */ /* 0x000fe20003fc4070 */
[----:B------:R1:W-:Y:S01]  /*2c30*/  STL [R1+0x262c], R12 ;  /* 0x00262c0c01007387 */ /* 0x0003e20000100800 */
[----:B------:R-:W-:Y:S01]  /*2c40*/  @!P0 IADD3 R18, R18, -R0, RZ ;  /* 0x8000000012128210 */ /* 0x000fe20007ffe0ff */
[----:B------:R-:W-:Y:S01]  /*2c50*/  IMAD.MOV R10, RZ, RZ, -R10 ;  /* 0x000000ffff0a7224 */ /* 0x000fe200078e0a0a */
[----:B------:R-:W-:Y:S01]  /*2c60*/  ISETP.GE.AND P0, PT, R14, RZ, PT ;  /* 0x000000ff0e00720c */ /* 0x000fe20003f06270 */
[C---:B------:R-:W-:Y:S01]  /*2c70*/  IMAD R22, R0.reuse, R5, R22 ;  /* 0x0000000500167224 */ /* 0x040fe200078e0216 */
[----:B------:R-:W-:Y:S01]  /*2c80*/  ISETP.GE.AND P1, PT, R15, RZ, PT ;  /* 0x000000ff0f00720c */ /* 0x000fe20003f26270 */
[----:B------:R-:W-:Y:S01]  /*2c90*/  IMAD R23, R0, R10, R23 ;  /* 0x0000000a00177224 */ /* 0x000fe200078e0217 */
[----:B------:R-:W-:Y:S01]  /*2ca0*/  STL [R1+0x2638], R16 ;  /* 0x0026381001007387 */ /* 0x000fe20000100800 */
[----:B------:R-:W-:-:S02]  /*2cb0*/  VIADD R14, R6, 0x2c ;  /* 0x0000002c060e7836 */ /* 0x000fc40000000000 */
[--C-:B------:R-:W-:Y:S01]  /*2cc0*/  @!P5 IMAD.IADD R20, R20, 0x1, -R0.reuse ;  /* 0x000000011414d824 */ /* 0x100fe200078e0a00 */
[C---:B------:R-:W-:Y:S01]  /*2cd0*/  ISETP.GT.U32.AND P5, PT, R0.reuse, R22, PT ;  /* 0x000000160000720c */ /* 0x040fe20003fa4070 */
[----:B------:R-:W-:Y:S01]  /*2ce0*/  @!P6 IMAD.IADD R21, R21, 0x1, -R0 ;  /* 0x000000011515e824 */ /* 0x000fe200078e0a00 */
[----:B------:R-:W-:Y:S01]  /*2cf0*/  ISETP.GT.U32.AND P6, PT, R0, R23, PT ;  /* 0x000000170000720c */ /* 0x000fe20003fc4070 */
[----:B------:R-:W-:Y:S01]  /*2d00*/  VIADD R15, R6, 0x2d ;  /* 0x0000002d060f7836 */ /* 0x000fe20000000000 */
[----:B------:R-:W-:Y:S01]  /*2d10*/  IABS R24, R14 ;  /* 0x0000000e00187213 */ /* 0x000fe20000000000 */
[----:B------:R-:W-:Y:S01]  /*2d20*/  @!P4 IMAD.MOV R20, RZ, RZ, -R20 ;  /* 0x000000ffff14c224 */ /* 0x000fe200078e0a14 */
[----:B------:R-:W-:Y:S01]  /*2d30*/  STL [R1+0x263c], R17 ;  /* 0x00263c1101007387 */ /* 0x000fe20000100800 */
[----:B------:R-:W-:Y:S01]  /*2d40*/  @!P1 IMAD.MOV R18, RZ, RZ, -R18 ;  /* 0x000000ffff129224 */ /* 0x000fe200078e0a12 */
[----:B------:R-:W-:Y:S01]  /*2d50*/  IABS R25, R15 ;  /* 0x0000000f00197213 */ /* 0x000fe20000000000 */
[----:B------:R-:W-:Y:S01]  /*2d60*/  IMAD.HI.U32 R5, R3, R24, RZ ;  /* 0x0000001803057227 */ /* 0x000fe200078e00ff */
[----:B------:R-:W-:-:S03]  /*2d70*/  ISETP.GE.AND P1, PT, R11, RZ, PT ;  /* 0x000000ff0b00720c */ /* 0x000fc60003f26270 */
[----:B------:R-:W-:Y:S01]  /*2d80*/  IMAD.MOV R5, RZ, RZ, -R5 ;  /* 0x000000ffff057224 */ /* 0x000fe200078e0a05 */
[----:B------:R-:W-:Y:S01]  /*2d90*/  @!P5 IADD3 R22, R22, -R0, RZ ;  /* 0x800000001616d210 */ /* 0x000fe20007ffe0ff */
[----:B------:R-:W-:Y:S02]  /*2da0*/  @!P6 IMAD.IADD R23, R23, 0x1, -R0 ;  /* 0x000000011717e824 */ /* 0x000fe400078e0a00 */
[C---:B------:R-:W-:Y:S01]  /*2db0*/  IMAD R24, R0.reuse, R5, R24 ;  /* 0x0000000500187224 */ /* 0x040fe200078e0218 */
[C---:B------:R-:W-:Y:S01]  /*2dc0*/  ISETP.GT.U32.AND P6, PT, R0.reuse, R22, PT ;  /* 0x000000160000720c */ /* 0x040fe20003fc4070 */
[----:B------:R-:W-:Y:S01]  /*2dd0*/  IMAD.HI.U32 R5, R3, R25, RZ ;  /* 0x0000001903057227 */ /* 0x000fe200078e00ff */
[C---:B------:R-:W-:Y:S02]  /*2de0*/  ISETP.GT.U32.AND P4, PT, R0.reuse, R23, PT ;  /* 0x000000170000720c */ /* 0x040fe40003f84070 */
[----:B------:R-:W-:Y:S01]  /*2df0*/  ISETP.GT.U32.AND P5, PT, R0, R24, PT ;  /* 0x000000180000720c */ /* 0x000fe20003fa4070 */
[----:B------:R-:W-:-:S02]  /*2e00*/  IMAD.MOV R5, RZ, RZ, -R5 ;  /* 0x000000ffff057224 */ /* 0x000fc400078e0a05 */
[----:B------:R-:W-:-:S04]  /*2e10*/  IMAD.HI.U32 R10, R3, R26, RZ ;  /* 0x0000001a030a7227 */ /* 0x000fc800078e00ff */
[----:B------:R-:W-:Y:S02]  /*2e20*/  IMAD R25, R0, R5, R25 ;  /* 0x0000000500197224 */ /* 0x000fe400078e0219 */
[--C-:B------:R-:W-:Y:S02]  /*2e30*/  @!P6 IMAD.IADD R22, R22, 0x1, -R0.reuse ;  /* 0x000000011616e824 */ /* 0x100fe400078e0a00 */
[----:B------:R-:W-:Y:S01]  /*2e40*/  IMAD.HI.U32 R5, R3, R27, RZ ;  /* 0x0000001b03057227 */ /* 0x000fe200078e00ff */
[----:B------:R-:W-:Y:S02]  /*2e50*/  ISETP.GT.U32.AND P6, PT, R0, R25, PT ;  /* 0x000000190000720c */ /* 0x000fe40003fc4070 */
[----:B------:R-:W-:Y:S01]  /*2e60*/  @!P5 IADD3 R24, R24, -R0, RZ ;  /* 0x800000001818d210 */ /* 0x000fe20007ffe0ff */
[----:B------:R-:W-:Y:S02]  /*2e70*/  IMAD.MOV R5, RZ, RZ, -R5 ;  /* 0x000000ffff057224 */ /* 0x000fe400078e0a05 */
[----:B------:R-:W-:Y:S01]  /*2e80*/  @!P3 IMAD.MOV R19, RZ, RZ, -R19 ;  /* 0x000000ffff13b224 */ /* 0x000fe200078e0a13 */
[----:B------:R-:W-:Y:S01]  /*2e90*/  ISETP.GE.AND P3, PT, R14, RZ, PT ;  /* 0x000000ff0e00720c */ /* 0x000fe20003f66270 */
[----:B------:R-:W-:Y:S01]  /*2ea0*/  IMAD R27, R0, R5, R27 ;  /* 0x00000005001b7224 */ /* 0x000fe200078e021b */
[----:B------:R-:W-:Y:S01]  /*2eb0*/  IADD3 R14, R6, 0x31, RZ ;  /* 0x00000031060e7810 */ /* 0x000fe20007ffe0ff */
[----:B------:R-:W-:Y:S01]  /*2ec0*/  @!P4 IMAD.IADD R23, R23, 0x1, -R0 ;  /* 0x000000011717c824 */ /* 0x000fe200078e0a00 */
[----:B------:R-:W-:Y:S01]  /*2ed0*/  ISETP.GE.AND P4, PT, R29, RZ, PT ;  /* 0x000000ff1d00720c */ /* 0x000fe20003f86270 */
[----:B------:R-:W-:Y:S01]  /*2ee0*/  IMAD.MOV R11, RZ, RZ, -R10 ;  /* 0x000000ffff0b7224 */ /* 0x000fe200078e0a0a */
[----:B------:R-:W-:Y:S01]  /*2ef0*/  IABS R29, R14 ;  /* 0x0000000e001d7213 */ /* 0x000fe20000000000 */
[----:B------:R-:W-:Y:S01]  /*2f00*/  @!P6 IMAD.IADD R25, R25, 0x1, -R0 ;  /* 0x000000011919e824 */ /* 0x000fe200078e0a00 */
[C---:B------:R-:W-:Y:S01]  /*2f10*/  ISETP.GT.U32.AND P6, PT, R0.reuse, R27, PT ;  /* 0x0000001b0000720c */ /* 0x040fe20003fc4070 */
[----:B------:R-:W-:Y:S01]  /*2f20*/  IMAD.HI.U32 R10, R3, R28, RZ ;  /* 0x0000001c030a7227 */ /* 0x000fe200078e00ff */
[----:B------:R-:W-:-:S03]  /*2f30*/  ISETP.GT.U32.AND P5, PT, R0, R24, PT ;  /* 0x000000180000720c */ /* 0x000fc60003fa4070 */
[----:B------:R-:W-:Y:S01]  /*2f40*/  @!P1 IMAD.MOV R23, RZ, RZ, -R23 ;  /* 0x000000ffff179224 */ /* 0x000fe200078e0a17 */
[C---:B------:R-:W-:Y:S01]  /*2f50*/  ISETP.GT.U32.AND P1, PT, R0.reuse, R25, PT ;  /* 0x000000190000720c */ /* 0x040fe20003f24070 */
[----:B------:R-:W-:Y:S01]  /*2f60*/  IMAD R26, R0, R11, R26 ;  /* 0x0000000b001a7224 */ /* 0x000fe200078e021a */
[----:B------:R-:W-:Y:S01]  /*2f70*/  IADD3 R11, -R10, RZ, RZ ;  /* 0x000000ff0a0b7210 */ /* 0x000fe20007ffe1ff */
[----:B------:R-:W-:Y:S02]  /*2f80*/  @!P2 IMAD.MOV R22, RZ, RZ, -R22 ;  /* 0x000000ffff16a224 */ /* 0x000fe400078e0a16 */
[----:B------:R-:W-:Y:S01]  /*2f90*/  IMAD.HI.U32 R5, R3, R29, RZ ;  /* 0x0000001d03057227 */ /* 0x000fe200078e00ff */
[----:B------:R-:W-:-:S03]  /*2fa0*/  ISETP.GT.U32.AND P2, PT, R0, R26, PT ;  /* 0x0000001a0000720c */ /* 0x000fc60003f44070 */
[----:B------:R-:W-:Y:S02]  /*2fb0*/  @!P6 IMAD.IADD R27, R27, 0x1, -R0 ;  /* 0x000000011b1be824 */ /* 0x000fe400078e0a00 */
[C---:B------:R-:W-:Y:S02]  /*2fc0*/  IMAD R28, R0.reuse, R11, R28 ;  /* 0x0000000b001c7224 */ /* 0x040fe400078e021c */
[----:B------:R-:W-:Y:S01]  /*2fd0*/  IMAD.MOV R5, RZ, RZ, -R5 ;  /* 0x000000ffff057224 */ /* 0x000fe200078e0a05 */
[C---:B------:R-:W-:Y:S01]  /*2fe0*/  ISETP.GT.U32.AND P6, PT, R0.reuse, R27, PT ;  /* 0x0000001b0000720c */ /* 0x040fe20003fc4070 */
[--C-:B------:R-:W-:Y:S01]  /*2ff0*/  @!P1 IMAD.IADD R25, R25, 0x1, -R0.reuse ;  /* 0x0000000119199824 */ /* 0x100fe200078e0a00 */
[C---:B------:R-:W-:Y:S01]  /*3000*/  ISETP.GT.U32.AND P1, PT, R0.reuse, R28, PT ;  /* 0x0000001c0000720c */ /* 0x040fe20003f24070 */
[----:B------:R-:W-:Y:S02]  /*3010*/  IMAD R29, R0, R5, R29 ;  /* 0x00000005001d7224 */ /* 0x000fe400078e021d */
[----:B------:R-:W-:Y:S01]  /*3020*/  @!P0 IMAD.MOV R21, RZ, RZ, -R21 ;  /* 0x000000ffff158224 */ /* 0x000fe200078e0a15 */
[----:B------:R-:W-:Y:S01]  /*3030*/  ISETP.GE.AND P0, PT, R15, RZ, PT ;  /* 0x000000ff0f00720c */ /* 0x000fe20003f06270 */
[----:B------:R-:W-:-:S02]  /*3040*/  @!P2 IMAD.IADD R26, R26, 0x1, -R0 ;  /* 0x000000011a1aa824 */ /* 0x000fc400078e0a00 */
[----:B------:R-:W-:Y:S02]  /*3050*/  VIADD R15, R6, 0x32 ;  /* 0x00000032060f7836 */ /* 0x000fe40000000000 */
[--C-:B------:R-:W-:Y:S01]  /*3060*/  @!P5 IMAD.IADD R24, R24, 0x1, -R0.reuse ;  /* 0x000000011818d824 */ /* 0x100fe200078e0a00 */
[----:B------:R-:W-:Y:S01]  /*3070*/  ISETP.GE.AND P5, PT, R30, RZ, PT ;  /* 0x000000ff1e00720c */ /* 0x000fe20003fa6270 */
[----:B------:R-:W-:Y:S01]  /*3080*/  IMAD.HI.U32 R10, R3, R31, RZ ;  /* 0x0000001f030a7227 */ /* 0x000fe200078e00ff */
[----:B------:R-:W-:Y:S02]  /*3090*/  @!P6 IADD3 R27, R27, -R0, RZ ;  /* 0x800000001b1be210 */ /* 0x000fe40007ffe0ff */
[----:B------:R-:W-:Y:S01]  /*30a0*/  ISETP.GT.U32.AND P6, PT, R0, R29, PT ;  /* 0x0000001d0000720c */ /* 0x000fe20003fc4070 */
[----:B------:R-:W-:Y:S01]  /*30b0*/  @!P1 IMAD.IADD R28, R28, 0x1, -R0 ;  /* 0x000000011c1c9824 */ /* 0x000fe200078e0a00 */
[----:B------:R-:W-:Y:S01]  /*30c0*/  ISETP.GT.U32.AND P2, PT, R0, R26, PT ;  /* 0x0000001a0000720c */ /* 0x000fe20003f44070 */
[----:B------:R-:W-:Y:S01]  /*30d0*/  IMAD.HI.U32 R11, R3, R32, RZ ;  /* 0x00000020030b7227 */ /* 0x000fe200078e00ff */
[----:B------:R-:W-:-:S02]  /*30e0*/  IABS R30, R15 ;  /* 0x0000000f001e7213 */ /* 0x000fc40000000000 */
[----:B------:R-:W-:Y:S01]  /*30f0*/  ISETP.GE.AND P1, PT, R14, RZ, PT ;  /* 0x000000ff0e00720c */ /* 0x000fe20003f26270 */
[----:B------:R-:W-:Y:S01]  /*3100*/  IMAD.MOV R10, RZ, RZ, -R10 ;  /* 0x000000ffff0a7224 */ /* 0x000fe200078e0a0a */
[----:B------:R-:W-:Y:S01]  /*3110*/  IADD3 R14, R6, 0x35, RZ ;  /* 0x00000035060e7810 */ /* 0x000fe20007ffe0ff */
[----:B------:R-:W-:-:S04]  /*3120*/  IMAD.HI.U32 R5, R3, R30, RZ ;  /* 0x0000001e03057227 */ /* 0x000fc800078e00ff */
[--C-:B------:R-:W-:Y:S01]  /*3130*/  @!P6 IMAD.IADD R29, R29, 0x1, -R0.reuse ;  /* 0x000000011d1de824 */ /* 0x100fe200078e0a00 */
[----:B------:R-:W-:Y:S01]  /*3140*/  ISETP.GT.U32.AND P6, PT, R0, R28, PT ;  /* 0x0000001c0000720c */ /* 0x000fe20003fc4070 */
[----:B------:R-:W-:Y:S02]  /*3150*/  IMAD.MOV R5, RZ, RZ, -R5 ;  /* 0x000000ffff057224 */ /* 0x000fe400078e0a05 */
[----:B------:R-:W-:Y:S01]  /*3160*/  @!P2 IMAD.IADD R26, R26, 0x1, -R0 ;  /* 0x000000011a1aa824 */ /* 0x000fe200078e0a00 */
[----:B------:R-:W-:Y:S01]  /*3170*/  ISETP.GE.AND P2, PT, R33, RZ, PT ;  /* 0x000000ff2100720c */ /* 0x000fe20003f46270 */
[----:B------:R-:W-:Y:S01]  /*3180*/  IMAD.MOV R11, RZ, RZ, -R11 ;  /* 0x000000ffff0b7224 */ /* 0x000fe200078e0a0b */
[----:B------:R-:W-:Y:S01]  /*3190*/  IABS R33, R14 ;  /* 0x0000000e00217213 */ /* 0x000fe20000000000 */
[----:B------:R-:W-:Y:S01]  /*31a0*/  IMAD R30, R0, R5, R30 ;  /* 0x00000005001e7224 */ /* 0x000fe200078e021e */
[----:B------:R-:W-:Y:S01]  /*31b0*/  @!P4 IADD3 R26, -R26, RZ, RZ ;  /* 0x000000ff1a1ac210 */ /* 0x000fe20007ffe1ff */
[----:B------:R-:W-:-:S02]  /*31c0*/  IMAD R31, R0, R10, R31 ;  /* 0x0000000a001f7224 */ /* 0x000fc400078e021f */
[C---:B------:R-:W-:Y:S02]  /*31d0*/  IMAD R32, R0.reuse, R11, R32 ;  /* 0x0000000b00207224 */ /* 0x040fe400078e0220 */
[----:B------:R-:W-:Y:S01]  /*31e0*/  @!P3 IMAD.MOV R24, RZ, RZ, -R24 ;  /* 0x000000ffff18b224 */ /* 0x000fe200078e0a18 */
[C---:B------:R-:W-:Y:S01]  /*31f0*/  ISETP.GT.U32.AND P3, PT, R0.reuse, R30, PT ;  /* 0x0000001e0000720c */ /* 0x040fe20003f64070 */
[----:B------:R-:W-:Y:S01]  /*3200*/  @!P0 IMAD.MOV R25, RZ, RZ, -R25 ;  /* 0x000000ffff198224 */ /* 0x000fe200078e0a19 */
[----:B------:R-:W-:Y:S01]  /*3210*/  ISETP.GT.U32.AND P0, PT, R0, R29, PT ;  /* 0x0000001d0000720c */ /* 0x000fe20003f04070 */
[----:B------:R-:W-:Y:S01]  /*3220*/  @!P6 IMAD.IADD R28, R28, 0x1, -R0 ;  /* 0x000000011c1ce824 */ /* 0x000fe200078e0a00 */
[C---:B------:R-:W-:Y:S01]  /*3230*/  ISETP.GT.U32.AND P4, PT, R0.reuse, R31, PT ;  /* 0x0000001f0000720c */ /* 0x040fe20003f84070 */
[----:B------:R-:W-:Y:S01]  /*3240*/  IMAD.HI.U32 R5, R3, R33, RZ ;  /* 0x0000002103057227 */ /* 0x000fe200078e00ff */
[----:B------:R-:W-:-:S03]  /*3250*/  ISETP.GT.U32.AND P6, PT, R0, R32, PT ;  /* 0x000000200000720c */ /* 0x000fc60003fc4070 */
[----:B------:R-:W-:Y:S02]  /*3260*/  VIADD R11, R6, 0x36 ;  /* 0x00000036060b7836 */ /* 0x000fe40000000000 */
[----:B------:R-:W-:Y:S02]  /*3270*/  IMAD.MOV R10, RZ, RZ, -R5 ;  /* 0x000000ffff0a7224 */ /* 0x000fe400078e0a05 */
[----:B------:R-:W-:Y:S01]  /*3280*/  @!P3 IADD3 R30, R30, -R0, RZ ;  /* 0x800000001e1eb210 */ /* 0x000fe20007ffe0ff */
[----:B------:R-:W-:Y:S01]  /*3290*/  @!P5 IMAD.MOV R27, RZ, RZ, -R27 ;  /* 0x000000ffff1bd224 */ /* 0x000fe200078e0a1b */
[----:B------:R-:W-:Y:S01]  /*32a0*/  IABS R34, R11 ;  /* 0x0000000b00227213 */ /* 0x000fe20000000000 */
[--C-:B------:R-:W-:Y:S01]  /*32b0*/  @!P0 IMAD.IADD R29, R29, 0x1, -R0.reuse ;  /* 0x000000011d1d8824 */ /* 0x100fe200078e0a00 */
[----:B------:R-:W-:Y:S01]  /*32c0*/  ISETP.GE.AND P5, PT, R15, RZ, PT ;  /* 0x000000ff0f00720c */ /* 0x000fe20003fa6270 */
[----:B------:R-:W-:Y:S01]  /*32d0*/  IMAD R33, R0, R10, R33 ;  /* 0x0000000a00217224 */ /* 0x000fe200078e0221 */
[----:B------:R-:W-:Y:S01]  /*32e0*/  IADD3 R15, R6, 0x37, RZ ;  /* 0x00000037060f7810 */ /* 0x000fe20007ffe0ff */
[--C-:B------:R-:W-:Y:S01]  /*32f0*/  @!P4 IMAD.IADD R31, R31, 0x1, -R0.reuse ;  /* 0x000000011f1fc824 */ /* 0x100fe200078e0a00 */
[----:B------:R-:W-:Y:S01]  /*3300*/  ISETP.GT.U32.AND P4, PT, R0, R30, PT ;  /* 0x0000001e0000720c */ /* 0x000fe20003f84070 */
[----:B------:R-:W-:Y:S01]  /*3310*/  @!P6 IMAD.IADD R32, R32, 0x1, -R0 ;  /* 0x000000012020e824 */ /* 0x000fe200078e0a00 */
[----:B------:R-:W-:Y:S01]  /*3320*/  ISETP.GE.AND P0, PT, R35, RZ, PT ;  /* 0x000000ff2300720c */ /* 0x000fe20003f06270 */
[----:B------:R-:W-:Y:S01]  /*3330*/  @!P1 IMAD.MOV R29, RZ, RZ, -R29 ;  /* 0x000000ffff1d9224 */ /* 0x000fe200078e0a1d */
[C---:B------:R-:W-:Y:S01]  /*3340*/  ISETP.GT.U32.AND P6, PT, R0.reuse, R31, PT ;  /* 0x0000001f0000720c */ /* 0x040fe20003fc4070 */
[----:B------:R-:W-:Y:S01]  /*3350*/  IMAD.HI.U32 R5, R3, R34, RZ ;  /* 0x0000002203057227 */ /* 0x000fe200078e00ff */
[----:B------:R-:W-:-:S02]  /*3360*/  ISETP.GT.U32.AND P1, PT, R0, R33, PT ;  /* 0x000000210000720c */ /* 0x000fc40003f24070 */
[----:B------:R-:W-:Y:S01]  /*3370*/  IABS R35, R15 ;  /* 0x0000000f00237213 */ /* 0x000fe20000000000 */
[----:B------:R-:W-:Y:S01]  /*3380*/  IMAD.MOV R5, RZ, RZ, -R5 ;  /* 0x000000ffff057224 */ /* 0x000fe200078e0a05 */
[----:B------:R-:W-:Y:S01]  /*3390*/  ISETP.GE.AND P3, PT, R36, RZ, PT ;  /* 0x000000ff2400720c */ /* 0x000fe20003f66270 */
[----:B------:R-:W-:Y:S01]  /*33a0*/  @!P2 IMAD.MOV R28, RZ, RZ, -R28 ;  /* 0x000000ffff1ca224 */ /* 0x000fe200078e0a1c */
[C---:B------:R-:W-:Y:S01]  /*33b0*/  ISETP.GT.U32.AND P2, PT, R0.reuse, R32, PT ;  /* 0x000000200000720c */ /* 0x040fe20003f44070 */
[----:B------:R-:W-:Y:S01]  /*33c0*/  IMAD R34, R0, R5, R34 ;  /* 0x0000000500227224 */ /* 0x000fe200078e0222 */
[----:B------:R-:W-:Y:S01]  /*33d0*/  IABS R36, R38 ;  /* 0x0000002600247213 */ /* 0x000fe20000000000 */
[--C-:B------:R-:W-:Y:S01]  /*33e0*/  @!P4 IMAD.IADD R30, R30, 0x1, -R0.reuse ;  /* 0x000000011e1ec824 */ /* 0x100fe200078e0a00 */
[----:B------:R-:W-:Y:S01]  /*33f0*/  ISETP.GE.AND P4, PT, R14, RZ, PT ;  /* 0x000000ff0e00720c */ /* 0x000fe20003f86270 */
[--C-:B------:R-:W-:Y:S01]  /*3400*/  @!P6 IMAD.IADD R31, R31, 0x1, -R0.reuse ;  /* 0x000000011f1fe824 */ /* 0x100fe200078e0a00 */
[----:B------:R-:W-:Y:S01]  /*3410*/  ISETP.GT.U32.AND P6, PT, R0, R34, PT ;  /* 0x000000220000720c */ /* 0x000fe20003fc4070 */
[----:B------:R-:W-:Y:S01]  /*3420*/  @!P1 IMAD.IADD R33, R33, 0x1, -R0 ;  /* 0x0000000121219824 */ /* 0x000fe200078e0a00 */
[----:B------:R-:W-:Y:S01]  /*3430*/  ISETP.GE.AND P1, PT, R15, RZ, PT ;  /* 0x000000ff0f00720c */ /* 0x000fe20003f26270 */
[----:B------:R-:W-:-:S02]  /*3440*/  VIADD R14, R6, 0x39 ;  /* 0x00000039060e7836 */ /* 0x000fc40000000000 */
[C---:B------:R-:W-:Y:S02]  /*3450*/  IMAD.HI.U32 R5, R3.reuse, R35, RZ ;  /* 0x0000002303057227 */ /* 0x040fe400078e00ff */
[----:B------:R-:W-:Y:S02]  /*3460*/  @!P2 IADD3 R32, R32, -R0, RZ ;  /* 0x800000002020a210 */ /* 0x000fe40007ffe0ff */
[----:B------:R-:W-:Y:S01]  /*3470*/  @!P5 IMAD.MOV R30, RZ, RZ, -R30 ;  /* 0x000000ffff1ed224 */ /* 0x000fe200078e0a1e */
[----:B------:R-:W-:Y:S01]  /*3480*/  ISETP.GT.U32.AND P5, PT, R0, R33, PT ;  /* 0x000000210000720c */ /* 0x000fe20003fa4070 */
[----:B------:R-:W-:Y:S01]  /*3490*/  IMAD.MOV R5, RZ, RZ, -R5 ;  /* 0x000000ffff057224 */ /* 0x000fe200078e0a05 */
[----:B------:R-:W-:Y:S01]  /*34a0*/  IABS R37, R14 ;  /* 0x0000000e00257213 */ /* 0x000fe20000000000 */
[----:B------:R-:W-:Y:S01]  /*34b0*/  IMAD.HI.U32 R10, R3, R36, RZ ;  /* 0x00000024030a7227 */ /* 0x000fe200078e00ff */
[----:B------:R-:W-:Y:S02]  /*34c0*/  @!P6 IADD3 R34, R34, -R0, RZ ;  /* 0x800000002222e210 */ /* 0x000fe40007ffe0ff */
[----:B------:R-:W-:Y:S01]  /*34d0*/  ISETP.GE.AND P2, PT, R11, RZ, PT ;  /* 0x000000ff0b00720c */ /* 0x000fe20003f46270 */
[C---:B------:R-:W-:Y:S01]  /*34e0*/  IMAD R35, R0.reuse, R5, R35 ;  /* 0x0000000500237224 */ /* 0x040fe200078e0223 */
[----:B------:R-:W-:Y:S01]  /*34f0*/  ISETP.GT.U32.AND P6, PT, R0, R34, PT ;  /* 0x000000220000720c */ /* 0x000fe20003fc4070 */
[----:B------:R-:W-:-:S04]  /*3500*/  IMAD.HI.U32 R5, R3, R37, RZ ;  /* 0x0000002503057227 */ /* 0x000fc800078e00ff */
[----:B------:R-:W-:Y:S01]  /*3510*/  IMAD.MOV R5, RZ, RZ, -R5 ;  /* 0x000000ffff057224 */ /* 0x000fe200078e0a05 */
[----:B------:R-:W-:Y:S01]  /*3520*/  @!P5 IADD3 R33, R33, -R0, RZ ;  /* 0x800000002121d210 */ /* 0x000fe20007ffe0ff */
[----:B------:R-:W-:Y:S02]  /*3530*/  IMAD.MOV R11, RZ, RZ, -R10 ;  /* 0x000000ffff0b7224 */ /* 0x000fe400078e0a0a */
[C---:B------:R-:W-:Y:S02]  /*3540*/  IMAD R37, R0.reuse, R5, R37 ;  /* 0x0000000500257224 */ /* 0x040fe400078e0225 */
[----:B------:R-:W-:Y:S02]  /*3550*/  @!P4 IMAD.MOV R33, RZ, RZ, -R33 ;  /* 0x000000ffff21c224 */ /* 0x000fe400078e0a21 */
[----:B------:R-:W-:Y:S01]  /*3560*/  @!P0 IMAD.MOV R31, RZ, RZ, -R31 ;  /* 0x000000ffff1f8224 */ /* 0x000fe200078e0a1f */
[----:B------:R-:W-:Y:S01]  /*3570*/  ISETP.GT.U32.AND P4, PT, R0, R37, PT ;  /* 0x000000250000720c */ /* 0x000fe20003f84070 */
[----:B------:R-:W-:Y:S01]  /*3580*/  @!P6 IMAD.IADD R34, R34, 0x1, -R0 ;  /* 0x000000012222e824 */ /* 0x000fe200078e0a00 */
[C---:B------:R-:W-:Y:S01]  /*3590*/  ISETP.GT.U32.AND P0, PT, R0.reuse, R35, PT ;  /* 0x000000230000720c */ /* 0x040fe20003f04070 */
[----:B------:R-:W-:Y:S01]  /*35a0*/  IMAD R36, R0, R11, R36 ;  /* 0x0000000b00247224 */ /* 0x000fe200078e0224 */
[----:B------:R-:W-:Y:S01]  /*35b0*/  ISETP.GE.AND P6, PT, R14, RZ, PT ;  /* 0x000000ff0e00720c */ /* 0x000fe20003fc6270 */
[----:B------:R-:W-:-:S02]  /*35c0*/  VIADD R14, R6, 0x3b ;  /* 0x0000003b060e7836 */ /* 0x000fc40000000000 */
[----:B------:R-:W-:Y:S01]  /*35d0*/  VIADD R10, R6, 0x3a ;  /* 0x0000003a060a7836 */ /* 0x000fe20000000000 */
[----:B------:R-:W-:Y:S01]  /*35e0*/  ISETP.GT.U32.AND P5, PT, R0, R36, PT ;  /* 0x000000240000720c */ /* 0x000fe20003fa4070 */
[----:B------:R-:W-:Y:S01]  /*35f0*/  @!P3 IMAD.MOV R32, RZ, RZ, -R32 ;  /* 0x000000ffff20b224 */ /* 0x000fe200078e0a20 */
[----:B------:R-:W-:Y:S01]  /*3600*/  IABS R39, R14 ;  /* 0x0000000e00277213 */ /* 0x000fe20000000000 */
[----:B------:R-:W-:Y:S01]  /*3610*/  @!P2 IMAD.MOV R34, RZ, RZ, -R34 ;  /* 0x000000ffff22a224 */ /* 0x000fe200078e0a22 */
[----:B------:R-:W-:Y:S01]  /*3620*/  ISETP.GE.AND P3, PT, R38, RZ, PT ;  /* 0x000000ff2600720c */ /* 0x000fe20003f66270 */
[----:B------:R-:W-:Y:S01]  /*3630*/  @!P4 IMAD.IADD R37, R37, 0x1, -R0 ;  /* 0x000000012525c824 */ /* 0x000fe200078e0a00 */
[----:B------:R-:W-:Y:S01]  /*3640*/  IABS R38, R10 ;  /* 0x0000000a00267213 */ /* 0x000fe20000000000 */
[----:B------:R-:W-:Y:S01]  /*3650*/  VIADD R15, R6, 0x3c ;  /* 0x0000003c060f7836 */ /* 0x000fe20000000000 */
[----:B------:R-:W-:Y:S01]  /*3660*/  ISETP.GE.AND P2, PT, R10, RZ, PT ;  /* 0x000000ff0a00720c */ /* 0x000fe20003f46270 */
[----:B------:R-:W-:Y:S01]  /*3670*/  IMAD.HI.U32 R10, R3, R39, RZ ;  /* 0x00000027030a7227 */ /* 0x000fe200078e00ff */
[----:B------:R-:W-:-:S02]  /*3680*/  ISETP.GT.U32.AND P4, PT, R0, R37, PT ;  /* 0x000000250000720c */ /* 0x000fc40003f84070 */
[----:B------:R-:W-:Y:S01]  /*3690*/  @!P0 IADD3 R35, R35, -R0, RZ ;  /* 0x8000000023238210 */ /* 0x000fe20007ffe0ff */
[----:B------:R-:W-:Y:S01]  /*36a0*/  IMAD.MOV R10, RZ, RZ, -R10 ;  /* 0x000000ffff0a7224 */ /* 0x000fe200078e0a0a */
[----:B------:R-:W-:Y:S01]  /*36b0*/  IABS R40, R15 ;  /* 0x0000000f00287213 */ /* 0x000fe20000000000 */
[----:B------:R-:W-:Y:S01]  /*36c0*/  @!P5 IMAD.IADD R36, R36, 0x1, -R0 ;  /* 0x000000012424d824 */ /* 0x000fe200078e0a00 */
[C---:B------:R-:W-:Y:S01]  /*36d0*/  ISETP.GT.U32.AND P0, PT, R0.reuse, R35, PT ;  /* 0x000000230000720c */ /* 0x040fe20003f04070 */
[C---:B------:R-:W-:Y:S02]  /*36e0*/  IMAD R39, R0.reuse, R10, R39 ;  /* 0x0000000a00277224 */ /* 0x040fe400078e0227 */
[----:B------:R-:W-:Y:S01]  /*36f0*/  IMAD.HI.U32 R5, R3, R38, RZ ;  /* 0x0000002603057227 */ /* 0x000fe200078e00ff */
[----:B------:R-:W-:-:S03]  /*3700*/  ISETP.GT.U32.AND P5, PT, R0, R36, PT ;  /* 0x000000240000720c */ /* 0x000fc60003fa4070 */
[----:B------:R-:W-:Y:S01]  /*3710*/  @!P4 IMAD.IADD R37, R37, 0x1, -R0 ;  /* 0x000000012525c824 */ /* 0x000fe200078e0a00 */
[----:B------:R-:W-:Y:S01]  /*3720*/  ISETP.GT.U32.AND P4, PT, R0, R39, PT ;  /* 0x000000270000720c */ /* 0x000fe20003f84070 */
[----:B------:R-:W-:Y:S01]  /*3730*/  IMAD.HI.U32 R11, R3, R40, RZ ;  /* 0x00000028030b7227 */ /* 0x000fe200078e00ff */
[----:B------:R-:W-:-:S03]  /*3740*/  IADD3 R5, -R5, RZ, RZ ;  /* 0x000000ff05057210 */ /* 0x000fc60007ffe1ff */
[----:B------:R-:W-:Y:S01]  /*3750*/  @!P0 IMAD.IADD R35, R35, 0x1, -R0 ;  /* 0x0000000123238824 */ /* 0x000fe200078e0a00 */
[----:B------:R-:W-:Y:S01]  /*3760*/  ISETP.GE.AND P0, PT, R14, RZ, PT ;  /* 0x000000ff0e00720c */ /* 0x000fe20003f06270 */
[----:B------:R-:W-:Y:S01]  /*3770*/  IMAD R38, R0, R5, R38 ;  /* 0x0000000500267224 */ /* 0x000fe200078e0226 */
[----:B------:R-:W-:Y:S01]  /*3780*/  IADD3 R5, R6, 0x3d, RZ ;  /* 0x0000003d06057810 */ /* 0x000fe20007ffe0ff */
[----:B------:R-:W-:Y:S02]  /*3790*/  IMAD.MOV R11, RZ, RZ, -R11 ;  /* 0x000000ffff0b7224 */ /* 0x000fe400078e0a0b */
[----:B------:R-:W-:Y:S01]  /*37a0*/  @!P1 IMAD.MOV R35, RZ, RZ, -R35 ;  /* 0x000000ffff239224 */ /* 0x000fe200078e0a23 */
[----:B------:R-:W-:Y:S01]  /*37b0*/  ISETP.GT.U32.AND P1, PT, R0, R38, PT ;  /* 0x000000260000720c */ /* 0x000fe20003f24070 */
[----:B------:R-:W-:Y:S01]  /*37c0*/  @!P5 IMAD.IADD R36, R36, 0x1, -R0 ;  /* 0x000000012424d824 */ /* 0x000fe200078e0a00 */
[----:B------:R-:W-:Y:S01]  /*37d0*/  IABS R41, R5 ;  /* 0x0000000500297213 */ /* 0x000fe20000000000 */
[----:B------:R-:W-:Y:S01]  /*37e0*/  IMAD R40, R0, R11, R40 ;  /* 0x0000000b00287224 */ /* 0x000fe200078e0228 */
[----:B------:R-:W-:Y:S01]  /*37f0*/  ISETP.GE.AND P5, PT, R15, RZ, PT ;  /* 0x000000ff0f00720c */ /* 0x000fe20003fa6270 */
[----:B------:R-:W-:Y:S01]  /*3800*/  @!P4 IMAD.IADD R39, R39, 0x1, -R0 ;  /* 0x000000012727c824 */ /* 0x000fe200078e0a00 */
[----:B------:R-:W-:Y:S01]  /*3810*/  @!P3 IADD3 R36, -R36, RZ, RZ ;  /* 0x000000ff2424b210 */ /* 0x000fe20007ffe1ff */
[----:B------:R-:W-:Y:S01]  /*3820*/  IMAD.HI.U32 R10, R3, R42, RZ ;  /* 0x0000002a030a7227 */ /* 0x000fe200078e00ff */
[----:B------:R-:W-:-:S02]  /*3830*/  ISETP.GE.AND P3, PT, R5, RZ, PT ;  /* 0x000000ff0500720c */ /* 0x000fc40003f66270 */
[C---:B------:R-:W-:Y:S01]  /*3840*/  ISETP.GT.U32.AND P4, PT, R0.reuse, R39, PT ;  /* 0x000000270000720c */ /* 0x040fe20003f84070 */
[----:B------:R-:W-:Y:S01]  /*3850*/  @!P6 IMAD.MOV R37, RZ, RZ, -R37 ;  /* 0x000000ffff25e224 */ /* 0x000fe200078e0a25 */
[----:B------:R-:W-:Y:S01]  /*3860*/  ISETP.GT.U32.AND P6, PT, R0, R40, PT ;  /* 0x000000280000720c */ /* 0x000fe20003fc4070 */
[----:B------:R-:W-:Y:S01]  /*3870*/  IMAD.HI.U32 R5, R3, R41, RZ ;  /* 0x0000002903057227 */ /* 0x000fe200078e00ff */
[----:B------:R-:W-:-:S03]  /*3880*/  IADD3 R15, -R10, RZ, RZ ;  /* 0x000000ff0a0f7210 */ /* 0x000fc60007ffe1ff */
[----:B------:R-:W-:Y:S02]  /*3890*/  IMAD.MOV R5, RZ, RZ, -R5 ;  /* 0x000000ffff057224 */ /* 0x000fe400078e0a05 */
[----:B------:R-:W-:Y:S02]  /*38a0*/  @!P1 IMAD.IADD R38, R38, 0x1, -R0 ;  /* 0x0000000126269824 */ /* 0x000fe400078e0a00 */
[C---:B------:R-:W-:Y:S02]  /*38b0*/  IMAD R41, R0.reuse, R5, R41 ;  /* 0x0000000500297224 */ /* 0x040fe400078e0229 */
[C---:B------:R-:W-:Y:S01]  /*38c0*/  IMAD R42, R0.reuse, R15, R42 ;  /* 0x0000000f002a7224 */ /* 0x040fe200078e022a */
[----:B------:R-:W-:Y:S01]  /*38d0*/  ISETP.GT.U32.AND P1, PT, R0, R38, PT ;  /* 0x000000260000720c */ /* 0x000fe20003f24070 */
[----:B------:R-:W-:Y:S01]  /*38e0*/  @!P4 IMAD.IADD R39, R39, 0x1, -R0 ;  /* 0x000000012727c824 */ /* 0x000fe200078e0a00 */
[----:B------:R-:W-:Y:S01]  /*38f0*/  @!P6 IADD3 R40, R40, -R0, RZ ;  /* 0x800000002828e210 */ /* 0x000fe20007ffe0ff */
[----:B------:R-:W-:Y:S01]  /*3900*/  IMAD.HI.U32 R14, R3, R44, RZ ;  /* 0x0000002c030e7227 */ /* 0x000fe200078e00ff */
[----:B------:R-:W-:-:S02]  /*3910*/  ISETP.GT.U32.AND P4, PT, R0, R41, PT ;  /* 0x000000290000720c */ /* 0x000fc40003f84070 */
[----:B------:R-:W-:Y:S01]  /*3920*/  ISETP.GT.U32.AND P6, PT, R0, R42, PT ;  /* 0x0000002a0000720c */ /* 0x000fe20003fc4070 */
[C---:B------:R-:W-:Y:S02]  /*3930*/  VIADD R15, R6.reuse, 0x42 ;  /* 0x00000042060f7836 */ /* 0x040fe40000000000 */
[----:B------:R-:W-:Y:S01]  /*3940*/  IMAD.MOV R45, RZ, RZ, -R14 ;  /* 0x000000ffff2d7224 */ /* 0x000fe200078e0a0e */
[----:B------:R-:W-:Y:S01]  /*3950*/  IADD3 R14, R6, 0x41, RZ ;  /* 0x00000041060e7810 */ /* 0x000fe20007ffe0ff */
[----:B------:R-:W-:-:S04]  /*3960*/  IMAD.HI.U32 R11, R3, R43, RZ ;  /* 0x0000002b030b7227 */ /* 0x000fc800078e00ff */
[----:B------:R-:W-:Y:S01]  /*3970*/  @!P1 IMAD.IADD R38, R38, 0x1, -R0 ;  /* 0x0000000126269824 */ /* 0x000fe200078e0a00 */
[----:B------:R-:W-:Y:S01]  /*3980*/  ISETP.GE.AND P1, PT, R46, RZ, PT ;  /* 0x000000ff2e00720c */ /* 0x000fe20003f26270 */
[----:B------:R-:W-:Y:S01]  /*3990*/  IMAD R44, R0, R45, R44 ;  /* 0x0000002d002c7224 */ /* 0x000fe200078e022c */
[----:B------:R-:W-:Y:S01]  /*39a0*/  IABS R46, R15 ;  /* 0x0000000f002e7213 */ /* 0x000fe20000000000 */
[--C-:B------:R-:W-:Y:S01]  /*39b0*/  @!P4 IMAD.IADD R41, R41, 0x1, -R0.reuse ;  /* 0x000000012929c824 */ /* 0x100fe200078e0a00 */
[----:B------:R-:W-:Y:S01]  /*39c0*/  IABS R45, R14 ;  /* 0x0000000e002d7213 */ /* 0x000fe20000000000 */
[----:B------:R-:W-:Y:S01]  /*39d0*/  @!P6 IMAD.IADD R42, R42, 0x1, -R0 ;  /* 0x000000012a2ae824 */ /* 0x000fe200078e0a00 */
[C---:B------:R-:W-:Y:S01]  /*39e0*/  ISETP.GT.U32.AND P4, PT, R0.reuse, R40, PT ;  /* 0x000000280000720c */ /* 0x040fe20003f84070 */
[----:B------:R-:W-:Y:S02]  /*39f0*/  IMAD.MOV R11, RZ, RZ, -R11 ;  /* 0x000000ffff0b7224 */ /* 0x000fe400078e0a0b */
[----:B------:R-:W-:Y:S01]  /*3a00*/  IMAD.HI.U32 R10, R3, R46, RZ ;  /* 0x0000002e030a7227 */ /* 0x000fe200078e00ff */
[----:B------:R-:W-:-:S03]  /*3a10*/  ISETP.GT.U32.AND P6, PT, R0, R42, PT ;  /* 0x0000002a0000720c */ /* 0x000fc60003fc4070 */
[----:B------:R-:W-:Y:S01]  /*3a20*/  @!P2 IMAD.MOV R38, RZ, RZ, -R38 ;  /* 0x000000ffff26a224 */ /* 0x000fe200078e0a26 */
[----:B------:R-:W-:Y:S01]  /*3a30*/  ISETP.GT.U32.AND P2, PT, R0, R41, PT ;  /* 0x000000290000720c */ /* 0x000fe20003f44070 */
[----:B------:R-:W-:-:S04]  /*3a40*/  IMAD.HI.U32 R5, R3, R45, RZ ;  /* 0x0000002d03057227 */ /* 0x000fc800078e00ff */
[----:B------:R-:W-:Y:S01]  /*3a50*/  IMAD R43, R0, R11, R43 ;  /* 0x0000000b002b7224 */ /* 0x000fe200078e022b */
[----:B------:R-:W-:Y:S01]  /*3a60*/  IADD3 R11, -R10, RZ, RZ ;  /* 0x000000ff0a0b7210 */ /* 0x000fe20007ffe1ff */
[----:B------:R-:W-:Y:S02]  /*3a70*/  IMAD.MOV R5, RZ, RZ, -R5 ;  /* 0x000000ffff057224 */ /* 0x000fe400078e0a05 */
[----:B------:R-:W-:Y:S01]  /*3a80*/  @!P0 IMAD.MOV R39, RZ, RZ, -R39 ;  /* 0x000000ffff278224 */ /* 0x000fe200078e0a27 */
[----:B------:R-:W-:Y:S01]  /*3a90*/  ISETP.GT.U32.AND P0, PT, R0, R43, PT ;  /* 0x0000002b0000720c */ /* 0x000fe20003f04070 */
[----:B------:R-:W-:Y:S01]  /*3aa0*/  @!P4 IMAD.IADD R40, R40, 0x1, -R0 ;  /* 0x000000012828c824 */ /* 0x000fe200078e0a00 */
[C---:B------:R-:W-:Y:S01]  /*3ab0*/  ISETP.GT.U32.AND P4, PT, R0.reuse, R44, PT ;  /* 0x0000002c0000720c */ /* 0x040fe20003f84070 */
[C---:B------:R-:W-:Y:S02]  /*3ac0*/  IMAD R45, R0.reuse, R5, R45 ;  /* 0x00000005002d7224 */ /* 0x040fe400078e022d */
[----:B------:R-:W-:-:S02]  /*3ad0*/  IMAD R46, R0, R11, R46 ;  /* 0x0000000b002e7224 */ /* 0x000fc400078e022e */
[--C-:B------:R-:W-:Y:S01]  /*3ae0*/  @!P2 IMAD.IADD R41, R41, 0x1, -R0.reuse ;  /* 0x000000012929a824 */ /* 0x100fe200078e0a00 */
[----:B------:R-:W-:Y:S01]  /*3af0*/  ISETP.GT.U32.AND P2, PT, R0, R45, PT ;  /* 0x0000002d0000720c */ /* 0x000fe20003f44070 */
[--C-:B------:R-:W-:Y:S01]  /*3b00*/  @!P6 IMAD.IADD R42, R42, 0x1, -R0.reuse ;  /* 0x000000012a2ae824 */ /* 0x100fe200078e0a00 */
[----:B------:R-:W-:Y:S01]  /*3b10*/  ISETP.GT.U32.AND P6, PT, R0, R46, PT ;  /* 0x0000002e0000720c */ /* 0x000fe20003fc4070 */
[----:B------:R-:W-:Y:S02]  /*3b20*/  VIADD R52, R6, 0x44 ;  /* 0x0000004406347836 */ /* 0x000fe40000000000 */
[--C-:B------:R-:W-:Y:S01]  /*3b30*/  @!P0 IMAD.IADD R43, R43, 0x1, -R0.reuse ;  /* 0x000000012b2b8824 */ /* 0x100fe200078e0a00 */
[----:B------:R-:W-:Y:S01]  /*3b40*/  ISETP.GE.AND P0, PT, R49, RZ, PT ;  /* 0x000000ff3100720c */ /* 0x000fe20003f06270 */
[----:B------:R-:W-:Y:S01]  /*3b50*/  @!P4 IMAD.IADD R44, R44, 0x1, -R0 ;  /* 0x000000012c2cc824 */ /* 0x000fe200078e0a00 */
[----:B------:R-:W-:Y:S01]  /*3b60*/  IABS R48, R52 ;  /* 0x0000003400307213 */ /* 0x000fe20000000000 */
[----:B------:R-:W-:Y:S01]  /*3b70*/  VIADD R51, R6, 0x43 ;  /* 0x0000004306337836 */ /* 0x000fe20000000000 */
[----:B------:R-:W-:Y:S01]  /*3b80*/  ISETP.GE.AND P4, PT, R50, RZ, PT ;  /* 0x000000ff3200720c */ /* 0x000fe20003f86270 */
[----:B------:R-:W-:Y:S01]  /*3b90*/  @!P5 IMAD.MOV R40, RZ, RZ, -R40 ;  /* 0x000000ffff28d224 */ /* 0x000fe200078e0a28 */
[----:B------:R-:W-:Y:S01]  /*3ba0*/  IABS R50, R54 ;  /* 0x0000003600327213 */ /* 0x000fe20000000000 */
[----:B------:R-:W-:Y:S01]  /*3bb0*/  IMAD.HI.U32 R10, R3, R48, RZ ;  /* 0x00000030030a7227 */ /* 0x000fe200078e00ff */
[----:B------:R-:W-:-:S02]  /*3bc0*/  IABS R47, R51 ;  /* 0x00000033002f7213 */ /* 0x000fc40000000000 */
[----:B------:R-:W-:Y:S01]  /*3bd0*/  @!P1 IADD3 R42, -R42, RZ, RZ ;  /* 0x000000ff2a2a9210 */ /* 0x000fe20007ffe1ff */
[--C-:B------:R-:W-:Y:S01]  /*3be0*/  @!P2 IMAD.IADD R45, R45, 0x1, -R0.reuse ;  /* 0x000000012d2da824 */ /* 0x100fe200078e0a00 */
[----:B------:R-:W-:Y:S01]  /*3bf0*/  ISETP.GT.U32.AND P2, PT, R0, R43, PT ;  /* 0x0000002b0000720c */ /* 0x000fe20003f44070 */
[----:B------:R-:W-:Y:S01]  /*3c00*/  @!P6 IMAD.IADD R46, R46, 0x1, -R0 ;  /* 0x000000012e2ee824 */ /* 0x000fe200078e0a00 */
[----:B------:R-:W-:Y:S01]  /*3c10*/  ISETP.GT.U32.AND P6, PT, R0, R44, PT ;  /* 0x0000002c0000720c */ /* 0x000fe20003fc4070 */
[----:B------:R-:W-:Y:S01]  /*3c20*/  VIADD R53, R6, 0x45 ;  /* 0x0000004506357836 */ /* 0x000fe20000000000 */
[----:B------:R-:W-:Y:S01]  /*3c30*/  IADD3 R11, -R10, RZ, RZ ;  /* 0x000000ff0a0b7210 */ /* 0x000fe20007ffe1ff */
[----:B------:R-:W-:Y:S01]  /*3c40*/  IMAD.HI.U32 R5, R3, R47, RZ ;  /* 0x0000002f03057227 */ /* 0x000fe200078e00ff */
[C---:B------:R-:W-:Y:S02]  /*3c50*/  ISETP.GT.U32.AND P5, PT, R0.reuse, R45, PT ;  /* 0x0000002d0000720c */ /* 0x040fe40003fa4070 */
[----:B------:R-:W-:Y:S01]  /*3c60*/  IABS R49, R53 ;  /* 0x0000003500317213 */ /* 0x000fe20000000000 */
[----:B------:R-:W-:-:S02]  /*3c70*/  IMAD R48, R0, R11, R48 ;  /* 0x0000000b00307224 */ /* 0x000fc400078e0230 */
[----:B------:R-:W-:Y:S02]  /*3c80*/  IMAD.MOV R5, RZ, RZ, -R5 ;  /* 0x000000ffff057224 */ /* 0x000fe400078e0a05 */
[----:B------:R-:W-:Y:S01]  /*3c90*/  @!P3 IMAD.MOV R41, RZ, RZ, -R41 ;  /* 0x000000ffff29b224 */ /* 0x000fe200078e0a29 */
[----:B------:R-:W-:Y:S01]  /*3ca0*/  ISETP.GT.U32.AND P3, PT, R0, R46, PT ;  /* 0x0000002e0000720c */ /* 0x000fe20003f64070 */
[--C-:B------:R-:W-:Y:S01]  /*3cb0*/  @!P2 IMAD.IADD R43, R43, 0x1, -R0.reuse ;  /* 0x000000012b2ba824 */ /* 0x100fe200078e0a00 */
[----:B------:R-:W-:Y:S01]  /*3cc0*/  ISETP.GE.AND P2, PT, R14, RZ, PT ;  /* 0x000000ff0e00720c */ /* 0x000fe20003f46270 */
[----:B------:R-:W-:Y:S01]  /*3cd0*/  @!P6 IMAD.IADD R44, R44, 0x1, -R0 ;  /* 0x000000012c2ce824 */ /* 0x000fe200078e0a00 */
[C---:B------:R-:W-:Y:S01]  /*3ce0*/  ISETP.GT.U32.AND P6, PT, R0.reuse, R48, PT ;  /* 0x000000300000720c */ /* 0x040fe20003fc4070 */
[----:B------:R-:W-:Y:S01]  /*3cf0*/  IMAD R47, R0, R5, R47 ;  /* 0x00000005002f7224 */ /* 0x000fe200078e022f */
[----:B------:R-:W-:Y:S01]  /*3d00*/  IADD3 R14, R6, 0x49, RZ ;  /* 0x00000049060e7810 */ /* 0x000fe20007ffe0ff */
[----:B------:R-:W-:Y:S01]  /*3d10*/  IMAD.HI.U32 R5, R3, R49, RZ ;  /* 0x0000003103057227 */ /* 0x000fe200078e00ff */
[----:B------:R-:W-:-:S02]  /*3d20*/  @!P4 IADD3 R44, -R44, RZ, RZ ;  /* 0x000000ff2c2cc210 */ /* 0x000fc40007ffe1ff */
[----:B------:R-:W-:Y:S01]  /*3d30*/  ISETP.GT.U32.AND P1, PT, R0, R47, PT ;  /* 0x0000002f0000720c */ /* 0x000fe20003f24070 */
[----:B------:R-:W-:Y:S01]  /*3d40*/  @!P5 IMAD.IADD R45, R45, 0x1, -R0 ;  /* 0x000000012d2dd824 */ /* 0x000fe200078e0a00 */
[----:B------:R-:W-:Y:S01]  /*3d50*/  ISETP.GE.AND P5, PT, R15, RZ, PT ;  /* 0x000000ff0f00720c */ /* 0x000fe20003fa6270 */
[----:B------:R-:W-:-:S04]  /*3d60*/  IMAD.HI.U32 R10, R3, R50, RZ ;  /* 0x00000032030a7227 */ /* 0x000fc800078e00ff */
[----:B------:R-:W-:Y:S02]  /*3d70*/  IMAD.MOV R5, RZ, RZ, -R5 ;  /* 0x000000ffff057224 */ /* 0x000fe400078e0a05 */
[----:B------:R-:W-:Y:S02]  /*3d80*/  IMAD.MOV R11, RZ, RZ, -R10 ;  /* 0x000000ffff0b7224 */ /* 0x000fe400078e0a0a */
[----:B------:R-:W-:Y:S02]  /*3d90*/  IMAD R49, R0, R5, R49 ;  /* 0x0000000500317224 */ /* 0x000fe400078e0231 */
[--C-:B------:R-:W-:Y:S01]  /*3da0*/  @!P3 IMAD.IADD R46, R46, 0x1, -R0.reuse ;  /* 0x000000012e2eb824 */ /* 0x100fe200078e0a00 */
[----:B------:R-:W-:Y:S01]  /*3db0*/  @!P1 IADD3 R47, R47, -R0, RZ ;  /* 0x800000002f2f9210 */ /* 0x000fe20007ffe0ff */
[----:B------:R-:W-:Y:S01]  /*3dc0*/  @!P6 IMAD.IADD R48, R48, 0x1, -R0 ;  /* 0x000000013030e824 */ /* 0x000fe200078e0a00 */
[----:B------:R-:W-:Y:S01]  /*3dd0*/  ISETP.GE.AND P3, PT, R51, RZ, PT ;  /* 0x000000ff3300720c */ /* 0x000fe20003f66270 */
[----:B------:R-:W-:Y:S01]  /*3de0*/  IMAD R50, R0, R11, R50 ;  /* 0x0000000b00327224 */ /* 0x000fe200078e0232 */
[----:B------:R-:W-:Y:S01]  /*3df0*/  ISETP.GE.AND P1, PT, R52, RZ, PT ;  /* 0x000000ff3400720c */ /* 0x000fe20003f26270 */
[----:B------:R-:W-:Y:S01]  /*3e00*/  @!P2 IMAD.MOV R45, RZ, RZ, -R45 ;  /* 0x000000ffff2da224 */ /* 0x000fe200078e0a2d */
[C---:B------:R-:W-:Y:S01]  /*3e10*/  ISETP.GT.U32.AND P2, PT, R0.reuse, R49, PT ;  /* 0x000000310000720c */ /* 0x040fe20003f44070 */
[----:B------:R-:W-:Y:S01]  /*3e20*/  @!P5 IMAD.MOV R46, RZ, RZ, -R46 ;  /* 0x000000ffff2ed224 */ /* 0x000fe200078e0a2e */
[----:B------:R-:W-:Y:S01]  /*3e30*/  ISETP.GT.U32.AND P4, PT, R0, R48, PT ;  /* 0x000000300000720c */ /* 0x000fe20003f84070 */
[----:B------:R-:W-:Y:S01]  /*3e40*/  VIADD R5, R6, 0x47 ;  /* 0x0000004706057836 */ /* 0x000fe20000000000 */
[C---:B------:R-:W-:Y:S01]  /*3e50*/  ISETP.GT.U32.AND P5, PT, R0.reuse, R50, PT ;  /* 0x000000320000720c */ /* 0x040fe20003fa4070 */
[----:B------:R-:W-:Y:S01]  /*3e60*/  @!P0 IMAD.MOV R43, RZ, RZ, -R43 ;  /* 0x000000ffff2b8224 */ /* 0x000fe200078e0a2b */
[----:B------:R-:W-:Y:S01]  /*3e70*/  ISETP.GT.U32.AND P0, PT, R0, R47, PT ;  /* 0x0000002f0000720c */ /* 0x000fe20003f04070 */
[C---:B------:R-:W-:Y:S01]  /*3e80*/  VIADD R10, R6.reuse, 0x48 ;  /* 0x00000048060a7836 */ /* 0x040fe20000000000 */
[----:B------:R-:W-:Y:S01]  /*3e90*/  IABS R51, R5 ;  /* 0x0000000500337213 */ /* 0x000fe20000000000 */
[C---:B------:R-:W-:Y:S01]  /*3ea0*/  VIADD R15, R6.reuse, 0x4d ;  /* 0x0000004d060f7836 */ /* 0x040fe20000000000 */
[----:B------:R-:W-:Y:S01]  /*3eb0*/  ISETP.GE.AND P6, PT, R53, RZ, PT ;  /* 0x000000ff3500720c */ /* 0x000fe20003fc6270 */
[----:B------:R-:W-:Y:S01]  /*3ec0*/  VIADD R62, R6, 0x4e ;  /* 0x0000004e063e7836 */ /* 0x000fe20000000000 */
[----:B------:R-:W-:Y:S01]  /*3ed0*/  IABS R52, R10 ;  /* 0x0000000a00347213 */ /* 0x000fe20000000000 */
[--C-:B------:R-:W-:Y:S01]  /*3ee0*/  @!P2 IMAD.IADD R49, R49, 0x1, -R0.reuse ;  /* 0x000000013131a824 */ /* 0x100fe200078e0a00 */
[----:B------:R-:W-:Y:S01]  /*3ef0*/  ISETP.GE.AND P2, PT, R10, RZ, PT ;  /* 0x000000ff0a00720c */ /* 0x000fe20003f46270 */
[--C-:B------:R-:W-:Y:S01]  /*3f00*/  @!P4 IMAD.IADD R48, R48, 0x1, -R0.reuse ;  /* 0x000000013030c824 */ /* 0x100fe200078e0a00 */
[----:B------:R-:W-:Y:S01]  /*3f10*/  ISETP.GE.AND P4, PT, R5, RZ, PT ;  /* 0x000000ff0500720c */ /* 0x000fe20003f86270 */
[----:B------:R-:W-:Y:S01]  /*3f20*/  @!P5 IMAD.IADD R50, R50, 0x1, -R0 ;  /* 0x000000013232d824 */ /* 0x000fe200078e0a00 */
[----:B------:R-:W-:Y:S01]  /*3f30*/  ISETP.GT.U32.AND P5, PT, R0, R49, PT ;  /* 0x000000310000720c */ /* 0x000fe20003fa4070 */
[----:B------:R-:W-:Y:S01]  /*3f40*/  IMAD.HI.U32 R5, R3, R51, RZ ;  /* 0x0000003303057227 */ /* 0x000fe200078e00ff */
[----:B------:R-:W-:-:S02]  /*3f50*/  @!P0 IADD3 R47, R47, -R0, RZ ;  /* 0x800000002f2f8210 */ /* 0x000fc40007ffe0ff */
[----:B------:R-:W-:Y:S01]  /*3f60*/  IABS R53, R14 ;  /* 0x0000000e00357213 */ /* 0x000fe20000000000 */
[----:B------:R-:W-:Y:S01]  /*3f70*/  IMAD.MOV R5, RZ, RZ, -R5 ;  /* 0x000000ffff057224 */ /* 0x000fe200078e0a05 */
[----:B------:R-:W-:Y:S01]  /*3f80*/  ISETP.GE.AND P0, PT, R54, RZ, PT ;  /* 0x000000ff3600720c */ /* 0x000fe20003f06270 */
[----:B------:R-:W-:Y:S01]  /*3f90*/  IMAD.HI.U32 R10, R3, R52, RZ ;  /* 0x00000034030a7227 */ /* 0x000fe200078e00ff */
[----:B------:R-:W-:Y:S02]  /*3fa0*/  IABS R57, R15 ;  /* 0x0000000f00397213 */ /* 0x000fe40000000000 */
[----:B------:R-:W-:Y:S01]  /*3fb0*/  IABS R58, R62 ;  /* 0x0000003e003a7213 */ /* 0x000fe20000000000 */
[C---:B------:R-:W-:Y:S02]  /*3fc0*/  IMAD R51, R0.reuse, R5, R51 ;  /* 0x0000000500337224 */ /* 0x040fe400078e0233 */
[----:B------:R-:W-:Y:S01]  /*3fd0*/  @!P3 IMAD.MOV R47, RZ, RZ, -R47 ;  /* 0x000000ffff2fb224 */ /* 0x000fe200078e0a2f */
[----:B------:R-:W-:Y:S01]  /*3fe0*/  @!P5 IADD3 R49, R49, -R0, RZ ;  /* 0x800000003131d210 */ /* 0x000fe20007ffe0ff */
[----:B------:R-:W-:Y:S01]  /*3ff0*/  IMAD.MOV R11, RZ, RZ, -R10 ;  /* 0x000000ffff0b7224 */ /* 0x000fe200078e0a0a */
[----:B------:R-:W-:Y:S01]  /*4000*/  ISETP.GT.U32.AND P3, PT, R0, R50, PT ;  /* 0x000000320000720c */ /* 0x000fe20003f64070 */
[----:B------:R-:W-:Y:S01]  /*4010*/  VIADD R5, R6, 0x4a ;  /* 0x0000004a06057836 */ /* 0x000fe20000000000 */
[C---:B------:R-:W-:Y:S01]  /*4020*/  ISETP.GT.U32.AND P5, PT, R0.reuse, R51, PT ;  /* 0x000000330000720c */ /* 0x040fe20003fa4070 */
[----:B------:R-:W-:Y:S01]  /*4030*/  IMAD R52, R0, R11, R52 ;  /* 0x0000000b00347224 */ /* 0x000fe200078e0234 */
[----:B------:R-:W-:Y:S01]  /*4040*/  @!P6 IADD3 R49, -R49, RZ, RZ ;  /* 0x000000ff3131e210 */ /* 0x000fe20007ffe1ff */
[----:B------:R-:W-:Y:S01]  /*4050*/  VIADD R11, R6, 0x4b ;  /* 0x0000004b060b7836 */ /* 0x000fe20000000000 */
[----:B------:R-:W-:Y:S01]  /*4060*/  IABS R54, R5 ;  /* 0x0000000500367213 */ /* 0x000fe20000000000 */
[----:B------:R-:W-:Y:S01]  /*4070*/  @!P1 IMAD.MOV R48, RZ, RZ, -R48 ;  /* 0x000000ffff309224 */ /* 0x000fe200078e0a30 */
[----:B------:R-:W-:Y:S01]  /*4080*/  ISETP.GT.U32.AND P6, PT, R0, R52, PT ;  /* 0x000000340000720c */ /* 0x000fe20003fc4070 */
[----:B------:R-:W-:Y:S01]  /*4090*/  VIADD R63, R6, 0x4f ;  /* 0x0000004f063f7836 */ /* 0x000fe20000000000 */
[----:B------:R-:W-:Y:S01]  /*40a0*/  ISETP.GE.AND P1, PT, R14, RZ, PT ;  /* 0x000000ff0e00720c */ /* 0x000fe20003f26270 */
[----:B------:R-:W-:Y:S01]  /*40b0*/  VIADD R14, R6, 0x4c ;  /* 0x0000004c060e7836 */ /* 0x000fe20000000000 */
[----:B------:R-:W-:Y:S01]  /*40c0*/  IABS R55, R11 ;  /* 0x0000000b00377213 */ /* 0x000fe20000000000 */
[--C-:B------:R-:W-:Y:S01]  /*40d0*/  @!P3 IMAD.IADD R50, R50, 0x1, -R0.reuse ;  /* 0x000000013232b824 */ /* 0x100fe200078e0a00 */
[----:B------:R-:W-:Y:S01]  /*40e0*/  ISETP.GE.AND P3, PT, R5, RZ, PT ;  /* 0x000000ff0500720c */ /* 0x000fe20003f66270 */
[----:B------:R-:W-:Y:S01]  /*40f0*/  @!P5 IMAD.IADD R51, R51, 0x1, -R0 ;  /* 0x000000013333d824 */ /* 0x000fe200078e0a00 */
[----:B------:R-:W-:Y:S01]  /*4100*/  IABS R56, R14 ;  /* 0x0000000e00387213 */ /* 0x000fe20000000000 */
[----:B------:R-:W-:Y:S01]  /*4110*/  IMAD.HI.U32 R5, R3, R53, RZ ;  /* 0x0000003503057227 */ /* 0x000fe200078e00ff */
[----:B------:R-:W-:-:S02]  /*4120*/  IABS R59, R63 ;  /* 0x0000003f003b7213 */ /* 0x000fc40000000000 */
[----:B------:R-:W-:Y:S01]  /*4130*/  ISETP.GT.U32.AND P5, PT, R0, R51, PT ;  /* 0x000000330000720c */ /* 0x000fe20003fa4070 */
[----:B------:R-:W-:Y:S01]  /*4140*/  IMAD.MOV R10, RZ, RZ, -R5 ;  /* 0x000000ffff0a7224 */ /* 0x000fe200078e0a05 */
[----:B------:R-:W-:Y:S01]  /*4150*/  @!P6 IADD3 R52, R52, -R0, RZ ;  /* 0x800000003434e210 */ /* 0x000fe20007ffe0ff */
[----:B------:R-:W-:-:S03]  /*4160*/  IMAD.HI.U32 R5, R3, R54, RZ ;  /* 0x0000003603057227 */ /* 0x000fc600078e00ff */
[C---:B------:R-:W-:Y:S01]  /*4170*/  ISETP.GT.U32.AND P6, PT, R0.reuse, R52, PT ;  /* 0x000000340000720c */ /* 0x040fe20003fc4070 */
[----:B------:R-:W-:Y:S02]  /*4180*/  IMAD.MOV R5, RZ, RZ, -R5 ;  /* 0x000000ffff057224 */ /* 0x000fe400078e0a05 */
[C---:B------:R-:W-:Y:S02]  /*4190*/  IMAD R53, R0.reuse, R10, R53 ;  /* 0x0000000a00357224 */ /* 0x040fe400078e0235 */
[----:B------:R-:W-:Y:S02]  /*41a0*/  IMAD R54, R0, R5, R54 ;  /* 0x0000000500367224 */ /* 0x000fe400078e0236 */
[----:B------:R-:W-:-:S04]  /*41b0*/  IMAD.HI.U32 R5, R3, R55, RZ ;  /* 0x0000003703057227 */ /* 0x000fc800078e00ff */
[----:B------:R-:W-:Y:S01]  /*41c0*/  @!P5 IMAD.IADD R51, R51, 0x1, -R0 ;  /* 0x000000013333d824 */ /* 0x000fe200078e0a00 */
[----:B------:R-:W-:Y:S01]  /*41d0*/  ISETP.GT.U32.AND P5, PT, R0, R53, PT ;  /* 0x000000350000720c */ /* 0x000fe20003fa4070 */
[----:B------:R-:W-:Y:S01]  /*41e0*/  IMAD.HI.U32 R10, R3, R56, RZ ;  /* 0x00000038030a7227 */ /* 0x000fe200078e00ff */
[----:B------:R-:W-:-:S03]  /*41f0*/  @!P6 IADD3 R52, R52, -R0, RZ ;  /* 0x800000003434e210 */ /* 0x000fc60007ffe0ff */
[----:B------:R-:W-:Y:S02]  /*4200*/  IMAD.MOV R5, RZ, RZ, -R5 ;  /* 0x000000ffff057224 */ /* 0x000fe400078e0a05 */
[----:B------:R-:W-:Y:S01]  /*4210*/  @!P0 IMAD.MOV R50, RZ, RZ, -R50 ;  /* 0x000000ffff328224 */ /* 0x000fe200078e0a32 */
[----:B------:R-:W-:Y:S01]  /*4220*/  ISETP.GE.AND P0, PT, R11, RZ, PT ;  /* 0x000000ff0b00720c */ /* 0x000fe20003f06270 */
[----:B------:R-:W-:Y:S02]  /*4230*/  IMAD.MOV R11, RZ, RZ, -R10 ;  /* 0x000000ffff0b7224 */ /* 0x000fe400078e0a0a */
[C---:B------:R-:W-:Y:S02]  /*4240*/  IMAD R55, R0.reuse, R5, R55 ;  /* 0x0000000500377224 */ /* 0x040fe400078e0237 */
[C---:B------:R-:W-:Y:S02]  /*4250*/  IMAD R56, R0.reuse, R11, R56 ;  /* 0x0000000b00387224 */ /* 0x040fe400078e0238 */
[----:B------:R-:W-:Y:S01]  /*4260*/  @!P5 IMAD.IADD R53, R53, 0x1, -R0 ;  /* 0x000000013535d824 */ /* 0x000fe200078e0a00 */
[C---:B------:R-:W-:Y:S01]  /*4270*/  ISETP.GT.U32.AND P6, PT, R0.reuse, R55, PT ;  /* 0x000000370000720c */ /* 0x040fe20003fc4070 */
[----:B------:R-:W-:Y:S01]  /*4280*/  @!P4 IMAD.MOV R51, RZ, RZ, -R51 ;  /* 0x000000ffff33c224 */ /* 0x000fe200078e0a33 */
[C---:B------:R-:W-:Y:S01]  /*4290*/  ISETP.GT.U32.AND P5, PT, R0.reuse, R56, PT ;  /* 0x000000380000720c */ /* 0x040fe20003fa4070 */
[----:B------:R-:W-:Y:S01]  /*42a0*/  IMAD.HI.U32 R5, R3, R57, RZ ;  /* 0x0000003903057227 */ /* 0x000fe200078e00ff */
[----:B------:R-:W-:-:S03]  /*42b0*/  ISETP.GT.U32.AND P4, PT, R0, R54, PT ;  /* 0x000000360000720c */ /* 0x000fc60003f84070 */
[----:B------:R-:W-:Y:S02]  /*42c0*/  IMAD.MOV R5, RZ, RZ, -R5 ;  /* 0x000000ffff057224 */ /* 0x000fe400078e0a05 */
[----:B------:R-:W-:Y:S02]  /*42d0*/  @!P2 IMAD.MOV R52, RZ, RZ, -R52 ;  /* 0x000000ffff34a224 */ /* 0x000fe400078e0a34 */
[----:B------:R-:W-:Y:S02]  /*42e0*/  IMAD R57, R0, R5, R57 ;  /* 0x0000000500397224 */ /* 0x000fe400078e0239 */
[----:B------:R-:W-:Y:S02]  /*42f0*/  @!P6 IMAD.IADD R55, R55, 0x1, -R0 ;  /* 0x000000013737e824 */ /* 0x000fe400078e0a00 */
[----:B------:R-:W-:-:S04]  /*4300*/  IMAD.HI.U32 R5, R3, R58, RZ ;  /* 0x0000003a03057227 */ /* 0x000fc800078e00ff */
[--C-:B------:R-:W-:Y:S01]  /*4310*/  @!P5 IMAD.IADD R56, R56, 0x1, -R0.reuse ;  /* 0x000000013838d824 */ /* 0x100fe200078e0a00 */
[----:B------:R-:W-:Y:S01]  /*4320*/  ISETP.GT.U32.AND P5, PT, R0, R55, PT ;  /* 0x000000370000720c */ /* 0x000fe20003fa4070 */
[----:B------:R-:W-:Y:S01]  /*4330*/  @!P4 IMAD.IADD R54, R54, 0x1, -R0 ;  /* 0x000000013636c824 */ /* 0x000fe200078e0a00 */
[----:B------:R-:W-:Y:S01]  /*4340*/  IADD3 R5, -R5, RZ, RZ ;  /* 0x000000ff05057210 */ /* 0x000fe20007ffe1ff */
[C---:B------:R-:W-:Y:S01]  /*4350*/  IMAD.HI.U32 R10, R3.reuse, R60, RZ ;  /* 0x0000003c030a7227 */ /* 0x040fe200078e00ff */
[C---:B------:R-:W-:Y:S02]  /*4360*/  ISETP.GT.U32.AND P4, PT, R0.reuse, R53, PT ;  /* 0x000000350000720c */ /* 0x040fe40003f84070 */
[C---:B------:R-:W-:Y:S01]  /*4370*/  ISETP.GT.U32.AND P6, PT, R0.reuse, R54, PT ;  /* 0x000000360000720c */ /* 0x040fe20003fc4070 */
[C---:B------:R-:W-:Y:S01]  /*4380*/  IMAD R58, R0.reuse, R5, R58 ;  /* 0x00000005003a7224 */ /* 0x040fe200078e023a */
[----:B------:R-:W-:Y:S01]  /*4390*/  ISETP.GT.U32.AND P2, PT, R0, R56, PT ;  /* 0x000000380000720c */ /* 0x000fe20003f44070 */
[----:B------:R-:W-:-:S04]  /*43a0*/  IMAD.HI.U32 R5, R3, R59, RZ ;  /* 0x0000003b03057227 */ /* 0x000fc800078e00ff */
[--C-:B------:R-:W-:Y:S01]  /*43b0*/  @!P5 IMAD.IADD R55, R55, 0x1, -R0.reuse ;  /* 0x000000013737d824 */ /* 0x100fe200078e0a00 */
[C---:B------:R-:W-:Y:S01]  /*43c0*/  ISETP.GT.U32.AND P5, PT, R0.reuse, R58, PT ;  /* 0x0000003a0000720c */ /* 0x040fe20003fa4070 */
[----:B------:R-:W-:Y:S02]  /*43d0*/  IMAD.MOV R5, RZ, RZ, -R5 ;  /* 0x000000ffff057224 */ /* 0x000fe400078e0a05 */
[--C-:B------:R-:W-:Y:S01]  /*43e0*/  @!P4 IMAD.IADD R53, R53, 0x1, -R0.reuse ;  /* 0x000000013535c824 */ /* 0x100fe200078e0a00 */
[----:B------:R-:W-:Y:S01]  /*43f0*/  ISETP.GT.U32.AND P4, PT, R0, R57, PT ;  /* 0x000000390000720c */ /* 0x000fe20003f84070 */
[----:B------:R-:W-:Y:S01]  /*4400*/  @!P6 IMAD.IADD R54, R54, 0x1, -R0 ;  /* 0x000000013636e824 */ /* 0x000fe200078e0a00 */
[----:B------:R-:W-:Y:S01]  /*4410*/  ISETP.GE.AND P6, PT, R14, RZ, PT ;  /* 0x000000ff0e00720c */ /* 0x000fe20003fc6270 */
[----:B------:R-:W-:Y:S01]  /*4420*/  VIADD R14, R6, 0x51 ;  /* 0x00000051060e7836 */ /* 0x000fe20000000000 */
[----:B------:R-:W-:Y:S01]  /*4430*/  @!P2 IADD3 R56, R56, -R0, RZ ;  /* 0x800000003838a210 */ /* 0x000fe20007ffe0ff */
[----:B------:R-:W-:Y:S01]  /*4440*/  IMAD R59, R0, R5, R59 ;  /* 0x00000005003b7224 */ /* 0x000fe200078e023b */
[----:B------:R-:W-:Y:S01]  /*4450*/  ISETP.GE.AND P2, PT, R15, RZ, PT ;  /* 0x000000ff0f00720c */ /* 0x000fe20003f46270 */
[----:B------:R-:W-:Y:S01]  /*4460*/  IMAD.MOV R11, RZ, RZ, -R10 ;  /* 0x000000ffff0b7224 */ /* 0x000fe200078e0a0a */
[----:B------:R-:W-:Y:S01]  /*4470*/  IABS R61, R14 ;  /* 0x0000000e003d7213 */ /* 0x000fe20000000000 */
[----:B------:R-:W-:Y:S01]  /*4480*/  VIADD R10, R6, 0x52 ;  /* 0x00000052060a7836 */ /* 0x000fe20000000000 */
[----:B------:R-:W-:Y:S01]  /*4490*/  @!P5 IADD3 R58, R58, -R0, RZ ;  /* 0x800000003a3ad210 */ /* 0x000fe20007ffe0ff */
[----:B------:R-:W-:-:S02]  /*44a0*/  IMAD R60, R0, R11, R60 ;  /* 0x0000000b003c7224 */ /* 0x000fc400078e023c */
[----:B------:R-:W-:Y:S01]  /*44b0*/  IMAD.HI.U32 R5, R3, R61, RZ ;  /* 0x0000003d03057227 */ /* 0x000fe200078e00ff */
[----:B------:R-:W-:Y:S02]  /*44c0*/  ISETP.GT.U32.AND P5, PT, R0, R58, PT ;  /* 0x0000003a0000720c */ /* 0x000fe40003fa4070 */
[----:B------:R-:W-:Y:S01]  /*44d0*/  @!P6 IADD3 R56, -R56, RZ, RZ ;  /* 0x000000ff3838e210 */ /* 0x000fe20007ffe1ff */
[----:B------:R-:W-:Y:S01]  /*44e0*/  IMAD.MOV R5, RZ, RZ, -R5 ;  /* 0x000000ffff057224 */ /* 0x000fe200078e0a05 */
[----:B------:R-:W-:Y:S01]  /*44f0*/  ISETP.GT.U32.AND P6, PT, R0, R60, PT ;  /* 0x0000003c0000720c */ /* 0x000fe20003fc4070 */
[----:B------:R-:W-:Y:S01]  /*4500*/  @!P4 IMAD.IADD R57, R57, 0x1, -R0 ;  /* 0x000000013939c824 */ /* 0x000fe200078e0a00 */
[----:B------:R-:W-:Y:S01]  /*4510*/  ISETP.GE.AND P4, PT, R62, RZ, PT ;  /* 0x000000ff3e00720c */ /* 0x000fe20003f86270 */
[----:B------:R-:W-:Y:S01]  /*4520*/  IMAD R61, R0, R5, R61 ;  /* 0x00000005003d7224 */ /* 0x000fe200078e023d */
[----:B------:R-:W-:Y:S01]  /*4530*/  IABS R62, R10 ;  /* 0x0000000a003e7213 */ /* 0x000fe20000000000 */
[----:B------:R-:W-:-:S02]  /*4540*/  VIADD R15, R6, 0x53 ;  /* 0x00000053060f7836 */ /* 0x000fc40000000000 */
[----:B------:R-:W-:Y:S01]  /*4550*/  @!P1 IMAD.MOV R53, RZ, RZ, -R53 ;  /* 0x000000ffff359224 */ /* 0x000fe200078e0a35 */
[----:B------:R-:W-:Y:S01]  /*4560*/  ISETP.GT.U32.AND P1, PT, R0, R57, PT ;  /* 0x000000390000720c */ /* 0x000fe20003f24070 */
[----:B------:R-:W-:Y:S01]  /*4570*/  @!P5 IMAD.IADD R58, R58, 0x1, -R0 ;  /* 0x000000013a3ad824 */ /* 0x000fe200078e0a00 */
[C---:B------:R-:W-:Y:S01]  /*4580*/  ISETP.GT.U32.AND P5, PT, R0.reuse, R61, PT ;  /* 0x0000003d0000720c */ /* 0x040fe20003fa4070 */
[----:B------:R-:W-:Y:S01]  /*4590*/  @!P3 IMAD.MOV R54, RZ, RZ, -R54 ;  /* 0x000000ffff36b224 */ /* 0x000fe200078e0a36 */
[----:B------:R-:W-:Y:S01]  /*45a0*/  ISETP.GT.U32.AND P3, PT, R0, R59, PT ;  /* 0x0000003b0000720c */ /* 0x000fe20003f64070 */
[----:B------:R-:W-:Y:S01]  /*45b0*/  @!P0 IMAD.MOV R55, RZ, RZ, -R55 ;  /* 0x000000ffff378224 */ /* 0x000fe200078e0a37 */
[----:B------:R-:W-:Y:S01]  /*45c0*/  ISETP.GE.AND P0, PT, R63, RZ, PT ;  /* 0x000000ff3f00720c */ /* 0x000fe20003f06270 */
[----:B------:R-:W-:Y:S01]  /*45d0*/  IMAD.HI.U32 R5, R3, R62, RZ ;  /* 0x0000003e03057227 */ /* 0x000fe200078e00ff */
[----:B------:R-:W-:-:S03]  /*45e0*/  IABS R63, R15 ;  /* 0x0000000f003f7213 */ /* 0x000fc60000000000 */
[----:B------:R-:W-:Y:S02]  /*45f0*/  IMAD.MOV R11, RZ, RZ, -R5 ;  /* 0x000000ffff0b7224 */ /* 0x000fe400078e0a05 */
[----:B------:R-:W-:Y:S02]  /*4600*/  IMAD.HI.U32 R5, R3, R63, RZ ;  /* 0x0000003f03057227 */ /* 0x000fe400078e00ff */
[----:B------:R-:W-:Y:S02]  /*4610*/  @!P5 IADD3 R61, R61, -R0, RZ ;  /* 0x800000003d3dd210 */ /* 0x000fe40007ffe0ff */
[----:B------:R-:W-:Y:S02]  /*4620*/  IMAD.MOV R5, RZ, RZ, -R5 ;  /* 0x000000ffff057224 */ /* 0x000fe400078e0a05 */
[----:B------:R-:W-:Y:S01]  /*4630*/  ISETP.GT.U32.AND P5, PT, R0, R61, PT ;  /* 0x0000003d0000720c */ /* 0x000fe20003fa4070 */
[--C-:B------:R-:W-:Y:S01]  /*4640*/  @!P1 IMAD.IADD R57, R57, 0x1, -R0.reuse ;  /* 0x0000000139399824 */ /* 0x100fe200078e0a00 */
[----:B------:R-:W-:Y:S01]  /*4650*/  ISETP.GE.AND P1, PT, R64, RZ, PT ;  /* 0x000000ff4000720c */ /* 0x000fe20003f26270 */
[--C-:B------:R-:W-:Y:S01]  /*4660*/  @!P3 IMAD.IADD R59, R59, 0x1, -R0.reuse ;  /* 0x000000013b3bb824 */ /* 0x100fe200078e0a00 */
[----:B------:R-:W-:Y:S01]  /*4670*/  ISETP.GE.AND P3, PT, R14, RZ, PT ;  /* 0x000000ff0e00720c */ /* 0x000fe20003f66270 */
[----:B------:R-:W-:Y:S01]  /*4680*/  @!P6 IMAD.IADD R60, R60, 0x1, -R0 ;  /* 0x000000013c3ce824 */ /* 0x000fe200078e0a00 */
[----:B------:R-:W-:Y:S01]  /*4690*/  IADD3 R14, R6, 0x54, RZ ;  /* 0x00000054060e7810 */ /* 0x000fe20007ffe0ff */
[C---:B------:R-:W-:Y:S01]  /*46a0*/  IMAD R63, R0.reuse, R5, R63 ;  /* 0x00000005003f7224 */ /* 0x040fe200078e023f */
[C---:B------:R-:W-:Y:S01]  /*46b0*/  ISETP.GT.U32.AND P6, PT, R0.reuse, R59, PT ;  /* 0x0000003b0000720c */ /* 0x040fe20003fc4070 */
[----:B------:R-:W-:Y:S01]  /*46c0*/  @!P2 IMAD.MOV R57, RZ, RZ, -R57 ;  /* 0x000000ffff39a224 */ /* 0x000fe200078e0a39 */
[----:B------:R-:W-:Y:S01]  /*46d0*/  ISETP.GT.U32.AND P2, PT, R0, R60, PT ;  /* 0x0000003c0000720c */ /* 0x000fe20003f44070 */
[----:B------:R-:W-:Y:S01]  /*46e0*/  VIADD R67, R6, 0x55 ;  /* 0x0000005506437836 */ /* 0x000fe20000000000 */
[----:B------:R-:W-:Y:S01]  /*46f0*/  IABS R224, R14 ;  /* 0x0000000e00e07213 */ /* 0x000fe20000000000 */
[----:B------:R-:W-:Y:S01]  /*4700*/  IMAD R62, R0, R11, R62 ;  /* 0x0000000b003e7224 */ /* 0x000fe200078e023e */
[----:B------:R-:W-:Y:S01]  /*4710*/  @!P5 IADD3 R61, R61, -R0, RZ ;  /* 0x800000003d3dd210 */ /* 0x000fe20007ffe0ff */
[----:B------:R-:W-:Y:S01]  /*4720*/  VIADD R68, R6, 0x56 ;  /* 0x0000005606447836 */ /* 0x000fe20000000000 */
[----:B------:R-:W-:Y:S01]  /*4730*/  ISETP.GT.U32.AND P5, PT, R0, R63, PT ;  /* 0x0000003f0000720c */ /* 0x000fe20003fa4070 */
[----:B------:R-:W-:Y:S01]  /*4740*/  IMAD.HI.U32 R5, R3, R224, RZ ;  /* 0x000000e003057227 */ /* 0x000fe200078e00ff */
[----:B------:R-:W-:-:S02]  /*4750*/  IABS R64, R67 ;  /* 0x0000004300407213 */ /* 0x000fc40000000000 */
[----:B------:R-:W-:Y:S01]  /*4760*/  IABS R65, R68 ;  /* 0x0000004400417213 */ /* 0x000fe20000000000 */
[--C-:B------:R-:W-:Y:S01]  /*4770*/  @!P6 IMAD.IADD R59, R59, 0x1, -R0.reuse ;  /* 0x000000013b3be824 */ /* 0x100fe200078e0a00 */
[----:B------:R-:W-:Y:S01]  /*4780*/  ISETP.GT.U32.AND P6, PT, R0, R62, PT ;  /* 0x0000003e0000720c */ /* 0x000fe20003fc4070 */
[----:B------:R-:W-:Y:S01]  /*4790*/  @!P2 IMAD.IADD R60, R60, 0x1, -R0 ;  /* 0x000000013c3ca824 */ /* 0x000fe200078e0a00 */
[----:B------:R-:W-:Y:S01]  /*47a0*/  ISETP.GE.AND P2, PT, R10, RZ, PT ;  /* 0x000000ff0a00720c */ /* 0x000fe20003f46270 */
[----:B------:R-:W-:Y:S01]  /*47b0*/  IMAD.HI.U32 R10, R3, R64, RZ ;  /* 0x00000040030a7227 */ /* 0x000fe200078e00ff */
[----:B------:R-:W-:-:S03]  /*47c0*/  @!P3 IADD3 R61, -R61, RZ, RZ ;  /* 0x000000ff3d3db210 */ /* 0x000fc60007ffe1ff */
[----:B------:R-:W-:Y:S01]  /*47d0*/  IMAD.MOV R5, RZ, RZ, -R5 ;  /* 0x000000ffff057224 */ /* 0x000fe200078e0a05 */
[----:B------:R-:W-:Y:S01]  /*47e0*/  @!P5 IADD3 R63, R63, -R0, RZ ;  /* 0x800000003f3fd210 */ /* 0x000fe20007ffe0ff */
[----:B------:R-:W-:Y:S02]  /*47f0*/  IMAD.MOV R11, RZ, RZ, -R10 ;  /* 0x000000ffff0b7224 */ /* 0x000fe400078e0a0a */
[C---:B------:R-:W-:Y:S01]  /*4800*/  IMAD R224, R0.reuse, R5, R224 ;  /* 0x0000000500e07224 */ /* 0x040fe200078e02e0 */
[----:B------:R-:W-:Y:S01]  /*4810*/  ISETP.GT.U32.AND P5, PT, R0, R63, PT ;  /* 0x0000003f0000720c */ /* 0x000fe20003fa4070 */
[----:B------:R-:W-:-:S04]  /*4820*/  IMAD.HI.U32 R5, R3, R65, RZ ;  /* 0x0000004103057227 */ /* 0x000fc800078e00ff */
[C---:B------:R-:W-:Y:S02]  /*4830*/  IMAD R64, R0.reuse, R11, R64 ;  /* 0x0000000b00407224 */ /* 0x040fe400078e0240 */
[----:B------:R-:W-:Y:S01]  /*4840*/  @!P0 IMAD.MOV R59, RZ, RZ, -R59 ;  /* 0x000000ffff3b8224 */ /* 0x000fe200078e0a3b */
[C---:B------:R-:W-:Y:S01]  /*4850*/  ISETP.GT.U32.AND P0, PT, R0.reuse, R224, PT ;  /* 0x000000e00000720c */ /* 0x040fe20003f04070 */
[----:B------:R-:W-:Y:S01]  /*4860*/  IMAD.MOV R5, RZ, RZ, -R5 ;  /* 0x000000ffff057224 */ /* 0x000fe200078e0a05 */
[----:B------:R-:W-:Y:S01]  /*4870*/  ISETP.GT.U32.AND P3, PT, R0, R64, PT ;  /* 0x000000400000720c */ /* 0x000fe20003f64070 */
[----:B------:R-:W-:Y:S01]  /*4880*/  @!P6 IMAD.IADD R62, R62, 0x1, -R0 ;  /* 0x000000013e3ee824 */ /* 0x000fe200078e0a00 */
[----:B------:R-:W-:Y:S01]  /*4890*/  ISETP.GE.AND P6, PT, R15, RZ, PT ;  /* 0x000000ff0f00720c */ /* 0x000fe20003fc6270 */
[----:B------:R-:W-:Y:S01]  /*48a0*/  IMAD R65, R0, R5, R65 ;  /* 0x0000000500417224 */ /* 0x000fe200078e0241 */
[----:B------:R-:W-:Y:S01]  /*48b0*/  IADD3 R15, R6, 0x5b, RZ ;  /* 0x0000005b060f7810 */ /* 0x000fe20007ffe0ff */
[----:B------:R-:W-:Y:S01]  /*48c0*/  @!P4 IMAD.MOV R58, RZ, RZ, -R58 ;  /* 0x000000ffff3ac224 */ /* 0x000fe200078e0a3a */
[C---:B------:R-:W-:Y:S01]  /*48d0*/  ISETP.GT.U32.AND P4, PT, R0.reuse, R62, PT ;  /* 0x0000003e0000720c */ /* 0x040fe20003f84070 */
[--C-:B------:R-:W-:Y:S01]  /*48e0*/  @!P5 IMAD.IADD R63, R63, 0x1, -R0.reuse ;  /* 0x000000013f3fd824 */ /* 0x100fe200078e0a00 */
[----:B------:R-:W-:Y:S01]  /*48f0*/  ISETP.GT.U32.AND P5, PT, R0, R65, PT ;  /* 0x000000410000720c */ /* 0x000fe20003fa4070 */
[----:B------:R-:W-:Y:S01]  /*4900*/  VIADD R10, R6, 0x57 ;  /* 0x00000057060a7836 */ /* 0x000fe20000000000 */
[----:B------:R-:W-:Y:S01]  /*4910*/  IABS R70, R15 ;  /* 0x0000000f00467213 */ /* 0x000fe20000000000 */
[--C-:B------:R-:W-:Y:S01]  /*4920*/  @!P0 IMAD.IADD R224, R224, 0x1, -R0.reuse ;  /* 0x00000001e0e08824 */ /* 0x100fe200078e0a00 */
[----:B------:R-:W-:Y:S01]  /*4930*/  ISETP.GE.AND P0, PT, R68, RZ, PT ;  /* 0x000000ff4400720c */ /* 0x000fe20003f06270 */
[----:B------:R-:W-:Y:S01]  /*4940*/  @!P3 IMAD.IADD R64, R64, 0x1, -R0 ;  /* 0x000000014040b824 */ /* 0x000fe200078e0a00 */
[----:B------:R-:W-:Y:S01]  /*4950*/  IABS R66, R10 ;  /* 0x0000000a00427213 */ /* 0x000fe20000000000 */
[----:B------:R-:W-:Y:S01]  /*4960*/  VIADD R11, R6, 0x58 ;  /* 0x00000058060b7836 */ /* 0x000fe20000000000 */
[----:B------:R-:W-:Y:S01]  /*4970*/  ISETP.GT.U32.AND P3, PT, R0, R224, PT ;  /* 0x000000e00000720c */ /* 0x000fe20003f64070 */
[----:B------:R-:W-:Y:S01]  /*4980*/  @!P1 IMAD.MOV R60, RZ, RZ, -R60 ;  /* 0x000000ffff3c9224 */ /* 0x000fe200078e0a3c */
[----:B------:R-:W-:Y:S01]  /*4990*/  ISETP.GE.AND P1, PT, R14, RZ, PT ;  /* 0x000000ff0e00720c */ /* 0x000fe20003f26270 */
[----:B------:R-:W-:Y:S01]  /*49a0*/  IMAD.HI.U32 R5, R3, R66, RZ ;  /* 0x0000004203057227 */ /* 0x000fe200078e00ff */
[----:B------:R-:W-:-:S02]  /*49b0*/  IADD3 R14, R6, 0x59, RZ ;  /* 0x00000059060e7810 */ /* 0x000fc40007ffe0ff */
[----:B------:R-:W-:Y:S01]  /*49c0*/  @!P6 IADD3 R63, -R63, RZ, RZ ;  /* 0x000000ff3f3fe210 */ /* 0x000fe20007ffe1ff */
[--C-:B------:R-:W-:Y:S01]  /*49d0*/  @!P4 IMAD.IADD R62, R62, 0x1, -R0.reuse ;  /* 0x000000013e3ec824 */ /* 0x100fe200078e0a00 */
[----:B------:R-:W-:Y:S01]  /*49e0*/  ISETP.GE.AND P4, PT, R67, RZ, PT ;  /* 0x000000ff4300720c */ /* 0x000fe20003f86270 */
[--C-:B------:R-:W-:Y:S01]  /*49f0*/  @!P5 IMAD.IADD R65, R65, 0x1, -R0.reuse ;  /* 0x000000014141d824 */ /* 0x100fe200078e0a00 */
[----:B------:R-:W-:Y:S01]  /*4a00*/  IABS R67, R11 ;  /* 0x0000000b00437213 */ /* 0x000fe20000000000 */
[----:B------:R-:W-:Y:S01]  /*4a10*/  IMAD.MOV R5, RZ, RZ, -R5 ;  /* 0x000000ffff057224 */ /* 0x000fe200078e0a05 */
[----:B------:R-:W-:Y:S01]  /*4a20*/  IABS R68, R14 ;  /* 0x0000000e00447213 */ /* 0x000fe20000000000 */
[----:B------:R-:W-:Y:S01]  /*4a30*/  @!P3 IMAD.IADD R224, R224, 0x1, -R0 ;  /* 0x00000001e0e0b824 */ /* 0x000fe200078e0a00 */
[C---:B------:R-:W-:Y:S01]  /*4a40*/  ISETP.GT.U32.AND P5, PT, R0.reuse, R65, PT ;  /* 0x000000410000720c */ /* 0x040fe20003fa4070 */
[----:B------:R-:W-:Y:S01]  /*4a50*/  IMAD R66, R0, R5, R66 ;  /* 0x0000000500427224 */ /* 0x000fe200078e0242 */
[----:B------:R-:W-:Y:S01]  /*4a60*/  ISETP.GE.AND P6, PT, R10, RZ, PT ;  /* 0x000000ff0a00720c */ /* 0x000fe20003fc6270 */
[----:B------:R-:W-:-:S03]  /*4a70*/  IMAD.HI.U32 R5, R3, R67, RZ ;  /* 0x0000004303057227 */ /* 0x000fc600078e00ff */
[C---:B------:R-:W-:Y:S01]  /*4a80*/  ISETP.GT.U32.AND P3, PT, R0.reuse, R66, PT ;  /* 0x000000420000720c */ /* 0x040fe20003f64070 */
[----:B------:R-:W-:Y:S02]  /*4a90*/  IMAD.MOV R5, RZ, RZ, -R5 ;  /* 0x000000ffff057224 */ /* 0x000fe400078e0a05 */
[----:B------:R-:W-:Y:S01]  /*4aa0*/  @!P2 IMAD.MOV R62, RZ, RZ, -R62 ;  /* 0x000000ffff3ea224 */ /* 0x000fe200078e0a3e */
[C---:B------:R-:W-:Y:S01]  /*4ab0*/  ISETP.GT.U32.AND P2, PT, R0.reuse, R64, PT ;  /* 0x000000400000720c */ /* 0x040fe20003f44070 */
[C---:B------:R-:W-:Y:S02]  /*4ac0*/  IMAD R67, R0.reuse, R5, R67 ;  /* 0x0000000500437224 */ /* 0x040fe400078e0243 */
[----:B------:R-:W-:Y:S02]  /*4ad0*/  @!P5 IMAD.IADD R65, R65, 0x1, -R0 ;  /* 0x000000014141d824 */ /* 0x000fe400078e0a00 */
[----:B------:R-:W-:Y:S01]  /*4ae0*/  @!P1 IMAD.MOV R224, RZ, RZ, -R224 ;  /* 0x000000ffffe09224 */ /* 0x000fe200078e0ae0 */
[----:B------:R-:W-:Y:S01]  /*4af0*/  ISETP.GT.U32.AND P5, PT, R0, R67, PT ;  /* 0x000000430000720c */ /* 0x000fe20003fa4070 */
[----:B------:R-:W-:-:S04]  /*4b00*/  IMAD.HI.U32 R5, R3, R68, RZ ;  /* 0x0000004403057227 */ /* 0x000fc800078e00ff */
[--C-:B------:R-:W-:Y:S01]  /*4b10*/  @!P3 IMAD.IADD R66, R66, 0x1, -R0.reuse ;  /* 0x000000014242b824 */ /* 0x100fe200078e0a00 */
[----:B------:R-:W-:Y:S01]  /*4b20*/  ISETP.GE.AND P3, PT, R14, RZ, PT ;  /* 0x000000ff0e00720c */ /* 0x000fe20003f66270 */
[----:B------:R-:W-:Y:S01]  /*4b30*/  @!P2 IMAD.IADD R64, R64, 0x1, -R0 ;  /* 0x000000014040a824 */ /* 0x000fe200078e0a00 */
[----:B------:R-:W-:Y:S01]  /*4b40*/  ISETP.GE.AND P2, PT, R11, RZ, PT ;  /* 0x000000ff0b00720c */ /* 0x000fe20003f46270 */
[----:B------:R-:W-:Y:S01]  /*4b50*/  VIADD R11, R6, 0x5a ;  /* 0x0000005a060b7836 */ /* 0x000fe20000000000 */
[----:B------:R-:W-:Y:S01]  /*4b60*/  ISETP.GT.U32.AND P1, PT, R0, R66, PT ;  /* 0x000000420000720c */ /* 0x000fe20003f24070 */
[----:B------:R-:W-:Y:S02]  /*4b70*/  IMAD.MOV R5, RZ, RZ, -R5 ;  /* 0x000000ffff057224 */ /* 0x000fe400078e0a05 */
[----:B------:R-:W-:Y:S01]  /*4b80*/  @!P5 IADD3 R67, R67, -R0, RZ ;  /* 0x800000004343d210 */ /* 0x000fe20007ffe0ff */
[----:B------:R-:W-:Y:S01]  /*4b90*/  IMAD.HI.U32 R10, R3, R70, RZ ;  /* 0x00000046030a7227 */ /* 0x000fe200078e00ff */
[----:B------:R-:W-:-:S02]  /*4ba0*/  IABS R69, R11 ;  /* 0x0000000b00457213 */ /* 0x000fc40000000000 */
[C---:B------:R-:W-:Y:S01]  /*4bb0*/  ISETP.GT.U32.AND P5, PT, R0.reuse, R67, PT ;  /* 0x000000430000720c */ /* 0x040fe20003fa4070 */
[----:B------:R-:W-:Y:S02]  /*4bc0*/  IMAD R68, R0, R5, R68 ;  /* 0x0000000500447224 */ /* 0x000fe400078e0244 */
[----:B------:R-:W-:Y:S01]  /*4bd0*/  @!P0 IMAD.MOV R65, RZ, RZ, -R65 ;  /* 0x000000ffff418224 */ /* 0x000fe200078e0a41 */
[----:B------:R-:W-:Y:S01]  /*4be0*/  ISETP.GE.AND P0, PT, R11, RZ, PT ;  /* 0x000000ff0b00720c */ /* 0x000fe20003f06270 */
[----:B------:R-:W-:Y:S01]  /*4bf0*/  IMAD.HI.U32 R5, R3, R69, RZ ;  /* 0x0000004503057227 */ /* 0x000fe200078e00ff */
[----:B------:R-:W-:Y:S02]  /*4c00*/  @!P1 IADD3 R66, R66, -R0, RZ ;  /* 0x8000000042429210 */ /* 0x000fe40007ffe0ff */
[----:B------:R-:W-:Y:S01]  /*4c10*/  ISETP.GE.AND P1, PT, R15, RZ, PT ;  /* 0x000000ff0f00720c */ /* 0x000fe20003f26270 */
[----:B------:R-:W-:Y:S01]  /*4c20*/  IMAD.MOV R11, RZ, RZ, -R10 ;  /* 0x000000ffff0b7224 */ /* 0x000fe200078e0a0a */
[----:B------:R-:W-:Y:S01]  /*4c30*/  IADD3 R15, R6, 0x5e, RZ ;  /* 0x0000005e060f7810 */ /* 0x000fe20007ffe0ff */
[----:B------:R-:W-:-:S02]  /*4c40*/  IMAD.MOV R5, RZ, RZ, -R5 ;  /* 0x000000ffff057224 */ /* 0x000fc400078e0a05 */
[C---:B------:R-:W-:Y:S01]  /*4c50*/  IMAD R70, R0.reuse, R11, R70 ;  /* 0x0000000b00467224 */ /* 0x040fe200078e0246 */
[----:B------:R-:W-:Y:S01]  /*4c60*/  IABS R72, R15 ;  /* 0x0000000f00487213 */ /* 0x000fe20000000000 */
[C---:B------:R-:W-:Y:S02]  /*4c70*/  IMAD R69, R0.reuse, R5, R69 ;  /* 0x0000000500457224 */ /* 0x040fe400078e0245 */
[----:B------:R-:W-:Y:S01]  /*4c80*/  @!P6 IMAD.MOV R66, RZ, RZ, -R66 ;  /* 0x000000ffff42e224 */ /* 0x000fe200078e0a42 */
[C---:B------:R-:W-:Y:S01]  /*4c90*/  ISETP.GT.U32.AND P6, PT, R0.reuse, R70, PT ;  /* 0x000000460000720c */ /* 0x040fe20003fc4070 */
[----:B------:R-:W-:Y:S01]  /*4ca0*/  @!P5 IMAD.IADD R67, R67, 0x1, -R0 ;  /* 0x000000014343d824 */ /* 0x000fe200078e0a00 */
[----:B------:R-:W-:Y:S01]  /*4cb0*/  ISETP.GT.U32.AND P5, PT, R0, R69, PT ;  /* 0x000000450000720c */ /* 0x000fe20003fa4070 */
[----:B------:R-:W-:Y:S02]  /*4cc0*/  VIADD R10, R6, 0x5c ;  /* 0x0000005c060a7836 */ /* 0x000fe40000000000 */
[----:B------:R-:W-:Y:S01]  /*4cd0*/  @!P4 IMAD.MOV R64, RZ, RZ, -R64 ;  /* 0x000000ffff40c224 */ /* 0x000fe200078e0a40 */
[----:B------:R-:W-:Y:S01]  /*4ce0*/  ISETP.GT.U32.AND P4, PT, R0, R68, PT ;  /* 0x000000440000720c */ /* 0x000fe20003f84070 */
[----:B------:R-:W-:Y:S01]  /*4cf0*/  @!P2 IMAD.MOV R67, RZ, RZ, -R67 ;  /* 0x000000ffff43a224 */ /* 0x000fe200078e0a43 */
[----:B------:R-:W-:Y:S01]  /*4d00*/  IABS R222, R10 ;  /* 0x0000000a00de7213 */ /* 0x000fe20000000000 */
[----:B------:R-:W-:Y:S01]  /*4d10*/  VIADD R14, R6, 0x5d ;  /* 0x0000005d060e7836 */ /* 0x000fe20000000000 */
[----:B------:R-:W-:Y:S01]  /*4d20*/  ISETP.GE.AND P2, PT, R10, RZ, PT ;  /* 0x000000ff0a00720c */ /* 0x000fe20003f46270 */
[----:B------:R-:W-:-:S03]  /*4d30*/  IMAD.HI.U32 R10, R3, R72, RZ ;  /* 0x00000048030a7227 */ /* 0x000fc600078e00ff */
[----:B------:R-:W-:Y:S01]  /*4d40*/  IABS R71, R14 ;  /* 0x0000000e00477213 */ /* 0x000fe20000000000 */
[--C-:B------:R-:W-:Y:S02]  /*4d50*/  @!P6 IMAD.IADD R70, R70, 0x1, -R0.reuse ;  /* 0x000000014646e824 */ /* 0x100fe400078e0a00 */
[--C-:B------:R-:W-:Y:S02]  /*4d60*/  @!P5 IMAD.IADD R69, R69, 0x1, -R0.reuse ;  /* 0x000000014545d824 */ /* 0x100fe400078e0a00 */
[----:B------:R-:W-:Y:S01]  /*4d70*/  IMAD.HI.U32 R5, R3, R222, RZ ;  /* 0x000000de03057227 */ /* 0x000fe200078e00ff */
[C---:B------:R-:W-:Y:S02]  /*4d80*/  ISETP.GT.U32.AND P6, PT, R0.reuse, R70, PT ;  /* 0x000000460000720c */ /* 0x040fe40003fc4070 */
[----:B------:R-:W-:Y:S01]  /*4d90*/  ISETP.GT.U32.AND P5, PT, R0, R69, PT ;  /* 0x000000450000720c */ /* 0x000fe20003fa4070 */
[----:B------:R-:W-:Y:S02]  /*4da0*/  IMAD.MOV R11, RZ, RZ, -R5 ;  /* 0x000000ffff0b7224 */ /* 0x000fe400078e0a05 */
[----:B------:R-:W-:-:S02]  /*4db0*/  @!P4 IMAD.IADD R68, R68, 0x1, -R0 ;  /* 0x000000014444c824 */ /* 0x000fc400078e0a00 */
[C---:B------:R-:W-:Y:S02]  /*4dc0*/  IMAD R222, R0.reuse, R11, R222 ;  /* 0x0000000b00de7224 */ /* 0x040fe400078e02de */
[----:B------:R-:W-:Y:S01]  /*4dd0*/  IMAD.MOV R11, RZ, RZ, -R10 ;  /* 0x000000ffff0b7224 */ /* 0x000fe200078e0a0a */
[----:B------:R-:W-:Y:S01]  /*4de0*/  ISETP.GT.U32.AND P4, PT, R0, R68, PT ;  /* 0x000000440000720c */ /* 0x000fe20003f84070 */
[----:B------:R-:W-:-:S04]  /*4df0*/  IMAD.HI.U32 R5, R3, R71, RZ ;  /* 0x0000004703057227 */ /* 0x000fc800078e00ff */
[----:B------:R-:W-:Y:S01]  /*4e00*/  IMAD R72, R0, R11, R72 ;  /* 0x0000000b00487224 */ /* 0x000fe200078e0248 */
[----:B------:R-:W-:Y:S01]  /*4e10*/  @!P5 IADD3 R69, R69, -R0, RZ ;  /* 0x800000004545d210 */ /* 0x000fe20007ffe0ff */
[----:B------:R-:W-:Y:S01]  /*4e20*/  @!P6 IMAD.IADD R70, R70, 0x1, -R0 ;  /* 0x000000014646e824 */ /* 0x000fe200078e0a00 */
[C---:B------:R-:W-:Y:S01]  /*4e30*/  ISETP.GT.U32.AND P5, PT, R0.reuse, R222, PT ;  /* 0x000000de0000720c */ /* 0x040fe20003fa4070 */
[----:B------:R-:W-:Y:S02]  /*4e40*/  IMAD.MOV R5, RZ, RZ, -R5 ;  /* 0x000000ffff057224 */ /* 0x000fe400078e0a05 */
[----:B------:R-:W-:Y:S01]  /*4e50*/  @!P1 IMAD.MOV R70, RZ, RZ, -R70 ;  /* 0x000000ffff469224 */ /* 0x000fe200078e0a46 */
[C---:B------:R-:W-:Y:S01]  /*4e60*/  ISETP.GT.U32.AND P1, PT, R0.reuse, R72, PT ;  /* 0x000000480000720c */ /* 0x040fe20003f24070 */
[----:B------:R-:W-:Y:S01]  /*4e70*/  IMAD R71, R0, R5, R71 ;  /* 0x0000000500477224 */ /* 0x000fe200078e0247 */
[----:B------:R-:W-:Y:S01]  /*4e80*/  @!P4 IADD3 R68, R68, -R0, RZ ;  /* 0x800000004444c210 */ /* 0x000fe20007ffe0ff */
[----:B------:R-:W-:Y:S01]  /*4e90*/  VIADD R5, R6, 0x5f ;  /* 0x0000005f06057836 */ /* 0x000fe20000000000 */
[----:B------:R-:W-:Y:S01]  /*4ea0*/  ISETP.GE.AND P4, PT, R14, RZ, PT ;  /* 0x000000ff0e00720c */ /* 0x000fe20003f86270 */
[----:B------:R-:W-:-:S02]  /*4eb0*/  VIADD R14, R6, 0x60 ;  /* 0x00000060060e7836 */ /* 0x000fc40000000000 */
[----:B------:R-:W-:Y:S01]  /*4ec0*/  @!P0 IMAD.MOV R69, RZ, RZ, -R69 ;  /* 0x000000ffff458224 */ /* 0x000fe200078e0a45 */
[----:B------:R-:W-:Y:S01]  /*4ed0*/  IABS R73, R5 ;  /* 0x0000000500497213 */ /* 0x000fe20000000000 */
[----:B------:R-:W-:Y:S01]  /*4ee0*/  @!P5 IMAD.IADD R222, R222, 0x1, -R0 ;  /* 0x00000001deded824 */ /* 0x000fe200078e0a00 */
[----:B------:R-:W-:Y:S01]  /*4ef0*/  ISETP.GT.U32.AND P0, PT, R0, R71, PT ;  /* 0x000000470000720c */ /* 0x000fe20003f04070 */
[----:B------:R-:W-:Y:S01]  /*4f00*/  @!P3 IMAD.MOV R68, RZ, RZ, -R68 ;  /* 0x000000ffff44b224 */ /* 0x000fe200078e0a44 */
[----:B------:R-:W-:Y:S01]  /*4f10*/  IABS R74, R14 ;  /* 0x0000000e004a7213 */ /* 0x000fe20000000000 */
[----:B------:R-:W-:Y:S01]  /*4f20*/  VIADD R77, R6, 0x61 ;  /* 0x00000061064d7836 */ /* 0x000fe20000000000 */
[----:B------:R-:W-:Y:S01]  /*4f30*/  @!P1 IADD3 R72, R72, -R0, RZ ;  /* 0x8000000048489210 */ /* 0x000fe20007ffe0ff */
[----:B------:R-:W-:Y:S01]  /*4f40*/  VIADD R87, R6, 0x6b ;  /* 0x0000006b06577836 */ /* 0x000fe20000000000 */
[----:B------:R-:W-:Y:S01]  /*4f50*/  ISETP.GE.AND P6, PT, R5, RZ, PT ;  /* 0x000000ff0500720c */ /* 0x000fe20003fc6270 */
[----:B------:R-:W-:Y:S01]  /*4f60*/  IMAD.HI.U32 R5, R3, R73, RZ ;  /* 0x0000004903057227 */ /* 0x000fe200078e00ff */
[----:B------:R-:W-:-:S02]  /*4f70*/  ISETP.GT.U32.AND P5, PT, R0, R222, PT ;  /* 0x000000de0000720c */ /* 0x000fc40003fa4070 */
[----:B------:R-:W-:Y:S01]  /*4f80*/  ISETP.GT.U32.AND P1, PT, R0, R72, PT ;  /* 0x000000480000720c */ /* 0x000fe20003f24070 */
[----:B------:R-:W-:Y:S01]  /*4f90*/  IMAD.HI.U32 R10, R3, R74, RZ ;  /* 0x0000004a030a7227 */ /* 0x000fe200078e00ff */
[----:B------:R-:W-:Y:S02]  /*4fa0*/  ISETP.GE.AND P3, PT, R15, RZ, PT ;  /* 0x000000ff0f00720c */ /* 0x000fe40003f66270 */
[----:B------:R-:W-:Y:S01]  /*4fb0*/  IADD3 R11, -R5, RZ, RZ ;  /* 0x000000ff050b7210 */ /* 0x000fe20007ffe1ff */
[----:B------:R-:W-:Y:S01]  /*4fc0*/  IMAD.MOV R15, RZ, RZ, -R10 ;  /* 0x000000ffff0f7224 */ /* 0x000fe200078e0a0a */
[----:B------:R-:W-:Y:S01]  /*4fd0*/  IABS R75, R77 ;  /* 0x0000004d004b7213 */ /* 0x000fe20000000000 */
[----:B------:R-:W-:Y:S01]  /*4fe0*/  IMAD.HI.U32 R10, R3, R76, RZ ;  /* 0x0000004c030a7227 */ /* 0x000fe200078e00ff */
[----:B------:R-:W-:-:S03]  /*4ff0*/  IABS R223, R87 ;  /* 0x0000005700df7213 */ /* 0x000fc60000000000 */
[----:B------:R-:W-:Y:S02]  /*5000*/  @!P0 IMAD.IADD R71, R71, 0x1, -R0 ;  /* 0x0000000147478824 */ /* 0x000fe400078e0a00 */
[C---:B------:R-:W-:Y:S02]  /*5010*/  IMAD R73, R0.reuse, R11, R73 ;  /* 0x0000000b00497224 */ /* 0x040fe400078e0249 */
[----:B------:R-:W-:Y:S01]  /*5020*/  IMAD.MOV R11, RZ, RZ, -R10 ;  /* 0x000000ffff0b7224 */ /* 0x000fe200078e0a0a */
[----:B------:R-:W-:Y:S01]  /*5030*/  ISETP.GT.U32.AND P0, PT, R0, R71, PT ;  /* 0x000000470000720c */ /* 0x000fe20003f04070 */
[----:B------:R-:W-:Y:S01]  /*5040*/  @!P5 IMAD.IADD R222, R222, 0x1, -R0 ;  /* 0x00000001deded824 */ /* 0x000fe200078e0a00 */
[----:B------:R-:W-:Y:S01]  /*5050*/  ISETP.GE.AND P5, PT, R14, RZ, PT ;  /* 0x000000ff0e00720c */ /* 0x000fe20003fa6270 */
[----:B------:R-:W-:Y:S02]  /*5060*/  IMAD R74, R0, R15, R74 ;  /* 0x0000000f004a7224 */ /* 0x000fe400078e024a */
[----:B------:R-:W-:-:S02]  /*5070*/  @!P1 IMAD.IADD R72, R72, 0x1, -R0 ;  /* 0x0000000148489824 */ /* 0x000fc400078e0a00 */
[C---:B------:R-:W-:Y:S02]  /*5080*/  IMAD R76, R0.reuse, R11, R76 ;  /* 0x0000000b004c7224 */ /* 0x040fe400078e024c */
[----:B------:R-:W-:Y:S01]  /*5090*/  @!P2 IMAD.MOV R222, RZ, RZ, -R222 ;  /* 0x000000ffffdea224 */ /* 0x000fe200078e0ade */
[----:B------:R-:W-:Y:S01]  /*50a0*/  ISETP.GT.U32.AND P2, PT, R0, R74, PT ;  /* 0x0000004a0000720c */ /* 0x000fe20003f44070 */
[----:B------:R-:W-:Y:S01]  /*50b0*/  VIADD R14, R6, 0x63 ;  /* 0x00000063060e7836 */ /* 0x000fe20000000000 */
[----:B------:R-:W-:Y:S01]  /*50c0*/  @!P3 IADD3 R72, -R72, RZ, RZ ;  /* 0x000000ff4848b210 */ /* 0x000fe20007ffe1ff */
[----:B------:R-:W-:Y:S01]  /*50d0*/  IMAD.HI.U32 R5, R3, R75, RZ ;  /* 0x0000004b03057227 */ /* 0x000fe200078e00ff */
[----:B------:R-:W-:Y:S02]  /*50e0*/  ISETP.GT.U32.AND P3, PT, R0, R76, PT ;  /* 0x0000004c0000720c */ /* 0x000fe40003f64070 */
[----:B------:R-:W-:Y:S01]  /*50f0*/  IABS R234, R14 ;  /* 0x0000000e00ea7213 */ /* 0x000fe20000000000 */
[----:B------:R-:W-:-:S02]  /*5100*/  IMAD.MOV R5, RZ, RZ, -R5 ;  /* 0x000000ffff057224 */ /* 0x000fc400078e0a05 */
[--C-:B------:R-:W-:Y:S01]  /*5110*/  @!P0 IMAD.IADD R71, R71, 0x1, -R0.reuse ;  /* 0x0000000147478824 */ /* 0x100fe200078e0a00 */
[C---:B------:R-:W-:Y:S01]  /*5120*/  ISETP.GT.U32.AND P0, PT, R0.reuse, R73, PT ;  /* 0x000000490000720c */ /* 0x040fe20003f04070 */
[----:B------:R-:W-:Y:S02]  /*5130*/  IMAD R75, R0, R5, R75 ;  /* 0x00000005004b7224 */ /* 0x000fe400078e024b */
[----:B------:R-:W-:Y:S02]  /*5140*/  VIADD R11, R6, 0x64 ;  /* 0x00000064060b7836 */ /* 0x000fe40000000000 */
[----:B------:R-:W-:Y:S01]  /*5150*/  IMAD.HI.U32 R5, R3, R234, RZ ;  /* 0x000000ea03057227 */ /* 0x000fe200078e00ff */
[----:B------:R-:W-:Y:S02]  /*5160*/  ISETP.GT.U32.AND P1, PT, R0, R75, PT ;  /* 0x0000004b0000720c */ /* 0x000fe40003f24070 */
[----:B------:R-:W-:Y:S01]  /*5170*/  IABS R216, R11 ;  /* 0x0000000b00d87213 */ /* 0x000fe20000000000 */
[----:B------:R-:W-:Y:S01]  /*5180*/  @!P2 IMAD.IADD R74, R74, 0x1, -R0 ;  /* 0x000000014a4aa824 */ /* 0x000fe200078e0a00 */
[----:B------:R-:W-:Y:S01]  /*5190*/  @!P3 IADD3 R76, R76, -R0, RZ ;  /* 0x800000004c4cb210 */ /* 0x000fe20007ffe0ff */
[----:B------:R-:W-:-:S02]  /*51a0*/  IMAD.MOV R5, RZ, RZ, -R5 ;  /* 0x000000ffff057224 */ /* 0x000fc400078e0a05 */
[----:B------:R-:W-:Y:S01]  /*51b0*/  @!P0 IADD3 R73, R73, -R0, RZ ;  /* 0x8000000049498210 */ /* 0x000fe20007ffe0ff */
[----:B------:R-:W-:Y:S01]  /*51c0*/  VIADD R15, R6, 0x65 ;  /* 0x00000065060f7836 */ /* 0x000fe20000000000 */
[C---:B------:R-:W-:Y:S01]  /*51d0*/  ISETP.GT.U32.AND P2, PT, R0.reuse, R74, PT ;  /* 0x0000004a0000720c */ /* 0x040fe20003f44070 */
[C---:B------:R-:W-:Y:S01]  /*51e0*/  IMAD R234, R0.reuse, R5, R234 ;  /* 0x0000000500ea7224 */ /* 0x040fe200078e02ea */
[C---:B------:R-:W-:Y:S01]  /*51f0*/  ISETP.GT.U32.AND P3, PT, R0.reuse, R76, PT ;  /* 0x0000004c0000720c */ /* 0x040fe20003f64070 */
[----:B------:R-:W-:Y:S01]  /*5200*/  IMAD.HI.U32 R5, R3, R216, RZ ;  /* 0x000000d803057227 */ /* 0x000fe200078e00ff */
[----:B------:R-:W-:-:S03]  /*5210*/  ISETP.GT.U32.AND P0, PT, R0, R73, PT ;  /* 0x000000490000720c */ /* 0x000fc60003f04070 */
[----:B------:R-:W-:Y:S02]  /*5220*/  IMAD.MOV R5, RZ, RZ, -R5 ;  /* 0x000000ffff057224 */ /* 0x000fe400078e0a05 */
[----:B------:R-:W-:Y:S02]  /*5230*/  @!P1 IMAD.IADD R75, R75, 0x1, -R0 ;  /* 0x000000014b4b9824 */ /* 0x000fe400078e0a00 */
[----:B------:R-:W-:Y:S02]  /*5240*/  IMAD R216, R0, R5, R216 ;  /* 0x0000000500d87224 */ /* 0x000fe400078e02d8 */
[----:B------:R-:W-:Y:S01]  /*5250*/  @!P4 IMAD.MOV R71, RZ, RZ, -R71 ;  /* 0x000000ffff47c224 */ /* 0x000fe200078e0a47 */
[----:B------:R-:W-:Y:S01]  /*5260*/  ISETP.GE.AND P4, PT, R77, RZ, PT ;  /* 0x000000ff4d00720c */ /* 0x000fe20003f86270 */
[--C-:B------:R-:W-:Y:S01]  /*5270*/  @!P2 IMAD.IADD R74, R74, 0x1, -R0.reuse ;  /* 0x000000014a4aa824 */ /* 0x100fe200078e0a00 */
[----:B------:R-:W-:Y:S01]  /*5280*/  IABS R77, R15 ;  /* 0x0000000f004d7213 */ /* 0x000fe20000000000 */
[--C-:B------:R-:W-:Y:S01]  /*5290*/  @!P3 IMAD.IADD R76, R76, 0x1, -R0.reuse ;  /* 0x000000014c4cb824 */ /* 0x100fe200078e0a00 */
[C---:B------:R-:W-:Y:S01]  /*52a0*/  ISETP.GT.U32.AND P1, PT, R0.reuse, R75, PT ;  /* 0x0000004b0000720c */ /* 0x040fe20003f24070 */
[----:B------:R-:W-:Y:S01]  /*52b0*/  @!P0 IMAD.IADD R73, R73, 0x1, -R0 ;  /* 0x0000000149498824 */ /* 0x000fe200078e0a00 */
[C---:B------:R-:W-:Y:S01]  /*52c0*/  ISETP.GT.U32.AND P2, PT, R0.reuse, R234, PT ;  /* 0x000000ea0000720c */ /* 0x040fe20003f44070 */
[----:B------:R-:W-:Y:S01]  /*52d0*/  IMAD.HI.U32 R10, R3, R77, RZ ;  /* 0x0000004d030a7227 */ /* 0x000fe200078e00ff */
[----:B------:R-:W-:-:S02]  /*52e0*/  ISETP.GT.U32.AND P3, PT, R0, R216, PT ;  /* 0x000000d80000720c */ /* 0x000fc40003f64070 */
[----:B------:R-:W-:Y:S01]  /*52f0*/  ISETP.GE.AND P0, PT, R78, RZ, PT ;  /* 0x000000ff4e00720c */ /* 0x000fe20003f06270 */
[----:B------:R-:W-:Y:S02]  /*5300*/  IMAD.MOV R10, RZ, RZ, -R10 ;  /* 0x000000ffff0a7224 */ /* 0x000fe400078e0a0a */
[----:B------:R-:W-:Y:S02]  /*5310*/  VIADD R5, R6, 0x66 ;  /* 0x0000006606057836 */ /* 0x000fe40000000000 */
[----:B------:R-:W-:Y:S02]  /*5320*/  IMAD R77, R0, R10, R77 ;  /* 0x0000000a004d7224 */ /* 0x000fe400078e024d */
[----:B------:R-:W-:Y:S01]  /*5330*/  @!P1 IADD3 R75, R75, -R0, RZ ;  /* 0x800000004b4b9210 */ /* 0x000fe20007ffe0ff */
[----:B------:R-:W-:Y:S01]  /*5340*/  VIADD R10, R6, 0x67 ;  /* 0x00000067060a7836 */ /* 0x000fe20000000000 */
[----:B------:R-:W-:Y:S01]  /*5350*/  IABS R78, R5 ;  /* 0x00000005004e7213 */ /* 0x000fe20000000000 */
[--C-:B------:R-:W-:Y:S01]  /*5360*/  @!P2 IMAD.IADD R234, R234, 0x1, -R0.reuse ;  /* 0x00000001eaeaa824 */ /* 0x100fe200078e0a00 */
[----:B------:R-:W-:Y:S01]  /*5370*/  @!P4 IADD3 R75, -R75, RZ, RZ ;  /* 0x000000ff4b4bc210 */ /* 0x000fe20007ffe1ff */
[----:B------:R-:W-:Y:S01]  /*5380*/  @!P3 IMAD.IADD R216, R216, 0x1, -R0 ;  /* 0x00000001d8d8b824 */ /* 0x000fe200078e0a00 */
[----:B------:R-:W-:Y:S01]  /*5390*/  ISETP.GE.AND P4, PT, R5, RZ, PT ;  /* 0x000000ff0500720c */ /* 0x000fe20003f86270 */
[----:B------:R-:W-:Y:S01]  /*53a0*/  IMAD.HI.U32 R5, R3, R78, RZ ;  /* 0x0000004e03057227 */ /* 0x000fe200078e00ff */
[----:B------:R-:W-:-:S02]  /*53b0*/  ISETP.GT.U32.AND P2, PT, R0, R234, PT ;  /* 0x000000ea0000720c */ /* 0x000fc40003f44070 */
[----:B------:R-:W-:Y:S01]  /*53c0*/  IABS R79, R10 ;  /* 0x0000000a004f7213 */ /* 0x000fe20000000000 */
[----:B------:R-:W-:Y:S01]  /*53d0*/  @!P6 IMAD.MOV R73, RZ, RZ, -R73 ;  /* 0x000000ffff49e224 */ /* 0x000fe200078e0a49 */
[----:B------:R-:W-:Y:S01]  /*53e0*/  ISETP.GT.U32.AND P3, PT, R0, R216, PT ;  /* 0x000000d80000720c */ /* 0x000fe20003f64070 */
[----:B------:R-:W-:Y:S01]  /*53f0*/  @!P0 IMAD.MOV R76, RZ, RZ, -R76 ;  /* 0x000000ffff4c8224 */ /* 0x000fe200078e0a4c */
[----:B------:R-:W-:Y:S01]  /*5400*/  ISETP.GE.AND P6, PT, R14, RZ, PT ;  /* 0x000000ff0e00720c */ /* 0x000fe20003fc6270 */
[----:B------:R-:W-:Y:S01]  /*5410*/  IMAD.MOV R5, RZ, RZ, -R5 ;  /* 0x000000ffff057224 */ /* 0x000fe200078e0a05 */
[----:B------:R-:W-:Y:S01]  /*5420*/  ISETP.GE.AND P0, PT, R10, RZ, PT ;  /* 0x000000ff0a00720c */ /* 0x000fe20003f06270 */
[----:B------:R-:W-:Y:S01]  /*5430*/  IMAD.HI.U32 R10, R3, R79, RZ ;  /* 0x0000004f030a7227 */ /* 0x000fe200078e00ff */
[----:B------:R-:W-:Y:S02]  /*5440*/  IADD3 R14, R6, 0x69, RZ ;  /* 0x00000069060e7810 */ /* 0x000fe40007ffe0ff */
[----:B------:R-:W-:Y:S01]  /*5450*/  ISETP.GE.AND P1, PT, R15, RZ, PT ;  /* 0x000000ff0f00720c */ /* 0x000fe20003f26270 */
[----:B------:R-:W-:Y:S01]  /*5460*/  IMAD.MOV R10, RZ, RZ, -R10 ;  /* 0x000000ffff0a7224 */ /* 0x000fe200078e0a0a */
[----:B------:R-:W-:Y:S01]  /*5470*/  IABS R81, R14 ;  /* 0x0000000e00517213 */ /* 0x000fe20000000000 */
[----:B------:R-:W-:Y:S01]  /*5480*/  IMAD R78, R0, R5, R78 ;  /* 0x00000005004e7224 */ /* 0x000fe200078e024e */
[----:B------:R-:W-:Y:S01]  /*5490*/  IADD3 R15, R6, 0x6a, RZ ;  /* 0x0000006a060f7810 */ /* 0x000fe20007ffe0ff */
[--C-:B------:R-:W-:Y:S01]  /*54a0*/  @!P2 IMAD.IADD R234, R234, 0x1, -R0.reuse ;  /* 0x00000001eaeaa824 */ /* 0x100fe200078e0a00 */
[C---:B------:R-:W-:Y:S01]  /*54b0*/  ISETP.GT.U32.AND P2, PT, R0.reuse, R77, PT ;  /* 0x0000004d0000720c */ /* 0x040fe20003f44070 */
[----:B------:R-:W-:Y:S01]  /*54c0*/  IMAD R79, R0, R10, R79 ;  /* 0x0000000a004f7224 */ /* 0x000fe200078e024f */
[----:B------:R-:W-:Y:S01]  /*54d0*/  IABS R82, R15 ;  /* 0x0000000f00527213 */ /* 0x000fe20000000000 */
[----:B------:R-:W-:Y:S01]  /*54e0*/  @!P3 IMAD.IADD R216, R216, 0x1, -R0 ;  /* 0x00000001d8d8b824 */ /* 0x000fe200078e0a00 */
[C---:B------:R-:W-:Y:S01]  /*54f0*/  ISETP.GT.U32.AND P3, PT, R0.reuse, R78, PT ;  /* 0x0000004e0000720c */ /* 0x040fe20003f64070 */
[----:B------:R-:W-:Y:S01]  /*5500*/  @!P6 IMAD.MOV R234, RZ, RZ, -R234 ;  /* 0x000000ffffeae224 */ /* 0x000fe200078e0aea */
[----:B------:R-:W-:Y:S01]  /*5510*/  ISETP.GT.U32.AND P6, PT, R0, R79, PT ;  /* 0x0000004f0000720c */ /* 0x000fe20003fc4070 */
[----:B------:R-:W-:Y:S01]  /*5520*/  @!P5 IMAD.MOV R74, RZ, RZ, -R74 ;  /* 0x000000ffff4ad224 */ /* 0x000fe200078e0a4a */
[----:B------:R-:W-:Y:S01]  /*5530*/  ISETP.GE.AND P5, PT, R11, RZ, PT ;  /* 0x000000ff0b00720c */ /* 0x000fe20003fa6270 */
[----:B------:R-:W-:-:S02]  /*5540*/  VIADD R11, R6, 0x68 ;  /* 0x00000068060b7836 */ /* 0x000fc40000000000 */
[----:B------:R-:W-:-:S03]  /*5550*/  IMAD.HI.U32 R10, R3, R81, RZ ;  /* 0x00000051030a7227 */ /* 0x000fc600078e00ff */
[----:B------:R-:W-:Y:S01]  /*5560*/  IABS R80, R11 ;  /* 0x0000000b00507213 */ /* 0x000fe20000000000 */
[--C-:B------:R-:W-:Y:S02]  /*5570*/  @!P2 IMAD.IADD R77, R77, 0x1, -R0.reuse ;  /* 0x000000014d4da824 */ /* 0x100fe400078e0a00 */
[--C-:B------:R-:W-:Y:S02]  /*5580*/  @!P3 IMAD.IADD R78, R78, 0x1, -R0.reuse ;  /* 0x000000014e4eb824 */ /* 0x100fe400078e0a00 */
[----:B------:R-:W-:Y:S01]  /*5590*/  IMAD.HI.U32 R5, R3, R80, RZ ;  /* 0x0000005003057227 */ /* 0x000fe200078e00ff */
[C---:B------:R-:W-:Y:S02]  /*55a0*/  ISETP.GT.U32.AND P2, PT, R0.reuse, R77, PT ;  /* 0x0000004d0000720c */ /* 0x040fe40003f44070 */
[----:B------:R-:W-:Y:S01]  /*55b0*/  ISETP.GT.U32.AND P3, PT, R0, R78, PT ;  /* 0x0000004e0000720c */ /* 0x000fe20003f64070 */
[----:B------:R-:W-:Y:S01]  /*55c0*/  @!P6 IMAD.IADD R79, R79, 0x1, -R0 ;  /* 0x000000014f4fe824 */ /* 0x000fe200078e0a00 */
[----:B------:R-:W-:Y:S01]  /*55d0*/  IADD3 R5, -R5, RZ, RZ ;  /* 0x000000ff05057210 */ /* 0x000fe20007ffe1ff */
[----:B------:R-:W-:-:S02]  /*55e0*/  IMAD.MOV R10, RZ, RZ, -R10 ;  /* 0x000000ffff0a7224 */ /* 0x000fc400078e0a0a */
[----:B------:R-:W-:Y:S01]  /*55f0*/  @!P5 IMAD.MOV R216, RZ, RZ, -R216 ;  /* 0x000000ffffd8d224 */ /* 0x000fe200078e0ad8 */
[C---:B------:R-:W-:Y:S01]  /*5600*/  ISETP.GT.U32.AND P6, PT, R0.reuse, R79, PT ;  /* 0x0000004f0000720c */ /* 0x040fe20003fc4070 */
[----:B------:R-:W-:Y:S01]  /*5610*/  IMAD R80, R0, R5, R80 ;  /* 0x0000000500507224 */ /* 0x000fe200078e0250 */
[----:B------:R-:W-:Y:S01]  /*5620*/  ISETP.GE.AND P5, PT, R11, RZ, PT ;  /* 0x000000ff0b00720c */ /* 0x000fe20003fa6270 */
[----:B------:R-:W-:-:S04]  /*5630*/  IMAD.HI.U32 R5, R3, R82, RZ ;  /* 0x0000005203057227 */ /* 0x000fc800078e00ff */
[----:B------:R-:W-:Y:S02]  /*5640*/  IMAD R81, R0, R10, R81 ;  /* 0x0000000a00517224 */ /* 0x000fe400078e0251 */
[----:B------:R-:W-:Y:S01]  /*5650*/  @!P3 IMAD.IADD R78, R78, 0x1, -R0 ;  /* 0x000000014e4eb824 */ /* 0x000fe200078e0a00 */
[----:B------:R-:W-:Y:S01]  /*5660*/  ISETP.GT.U32.AND P3, PT, R0, R80, PT ;  /* 0x000000500000720c */ /* 0x000fe20003f64070 */
[----:B------:R-:W-:Y:S02]  /*5670*/  IMAD.MOV R11, RZ, RZ, -R5 ;  /* 0x000000ffff0b7224 */ /* 0x000fe400078e0a05 */
[----:B------:R-:W-:-:S04]  /*5680*/  IMAD.HI.U32 R5, R3, R223, RZ ;  /* 0x000000df03057227 */ /* 0x000fc800078e00ff */
[--C-:B------:R-:W-:Y:S01]  /*5690*/  @!P6 IMAD.IADD R79, R79, 0x1, -R0.reuse ;  /* 0x000000014f4fe824 */ /* 0x100fe200078e0a00 */
[----:B------:R-:W-:Y:S01]  /*56a0*/  ISETP.GT.U32.AND P6, PT, R0, R81, PT ;  /* 0x000000510000720c */ /* 0x000fe20003fc4070 */
[----:B------:R-:W-:Y:S01]  /*56b0*/  @!P2 IMAD.IADD R77, R77, 0x1, -R0 ;  /* 0x000000014d4da824 */ /* 0x000fe200078e0a00 */
[----:B------:R-:W-:Y:S01]  /*56c0*/  ISETP.GE.AND P2, PT, R14, RZ, PT ;  /* 0x000000ff0e00720c */ /* 0x000fe20003f46270 */
[----:B------:R-:W-:Y:S01]  /*56d0*/  IMAD R82, R0, R11, R82 ;  /* 0x0000000b00527224 */ /* 0x000fe200078e0252 */
[----:B------:R-:W-:Y:S01]  /*56e0*/  IADD3 R14, -R5, RZ, RZ ;  /* 0x000000ff050e7210 */ /* 0x000fe20007ffe1ff */
[----:B------:R-:W-:Y:S02]  /*56f0*/  @!P3 IMAD.IADD R80, R80, 0x1, -R0 ;  /* 0x000000015050b824 */ /* 0x000fe400078e0a00 */
[----:B------:R-:W-:Y:S01]  /*5700*/  VIADD R88, R6, 0x6c ;  /* 0x0000006c06587836 */ /* 0x000fe20000000000 */
[C---:B------:R-:W-:Y:S01]  /*5710*/  ISETP.GT.U32.AND P3, PT, R0.reuse, R82, PT ;  /* 0x000000520000720c */ /* 0x040fe20003f64070 */
[----:B------:R-:W-:-:S02]  /*5720*/  IMAD R223, R0, R14, R223 ;  /* 0x0000000e00df7224 */ /* 0x000fc400078e02df */
[----:B------:R-:W-:Y:S01]  /*5730*/  IMAD.HI.U32 R5, R3, R84, RZ ;  /* 0x0000005403057227 */ /* 0x000fe200078e00ff */
[----:B------:R-:W-:Y:S02]  /*5740*/  IABS R235, R88 ;  /* 0x0000005800eb7213 */ /* 0x000fe40000000000 */
[----:B------:R-:W-:Y:S01]  /*5750*/  @!P6 IADD3 R81, R81, -R0, RZ ;  /* 0x800000005151e210 */ /* 0x000fe20007ffe0ff */
[----:B------:R-:W-:Y:S01]  /*5760*/  IMAD.MOV R5, RZ, RZ, -R5 ;  /* 0x000000ffff057224 */ /* 0x000fe200078e0a05 */
[----:B------:R-:W-:Y:S01]  /*5770*/  ISETP.GT.U32.AND P6, PT, R0, R223, PT ;  /* 0x000000df0000720c */ /* 0x000fe20003fc4070 */
[----:B------:R-:W-:-:S04]  /*5780*/  IMAD.HI.U32 R10, R3, R235, RZ ;  /* 0x000000eb030a7227 */ /* 0x000fc800078e00ff */
[----:B------:R-:W-:Y:S01]  /*5790*/  @!P3 IMAD.IADD R82, R82, 0x1, -R0 ;  /* 0x000000015252b824 */ /* 0x000fe200078e0a00 */
[C---:B------:R-:W-:Y:S01]  /*57a0*/  ISETP.GT.U32.AND P3, PT, R0.reuse, R80, PT ;  /* 0x000000500000720c */ /* 0x040fe20003f64070 */
[----:B------:R-:W-:Y:S02]  /*57b0*/  IMAD.MOV R10, RZ, RZ, -R10 ;  /* 0x000000ffff0a7224 */ /* 0x000fe400078e0a0a */
[----:B------:R-:W-:Y:S02]  /*57c0*/  @!P0 IMAD.MOV R79, RZ, RZ, -R79 ;  /* 0x000000ffff4f8224 */ /* 0x000fe400078e0a4f */
[----:B------:R-:W-:Y:S02]  /*57d0*/  IMAD R235, R0, R10, R235 ;  /* 0x0000000a00eb7224 */ /* 0x000fe400078e02eb */
[----:B------:R-:W-:Y:S01]  /*57e0*/  @!P6 IADD3 R223, R223, -R0, RZ ;  /* 0x80000000dfdfe210 */ /* 0x000fe20007ffe0ff */
[----:B------:R-:W-:Y:S01]  /*57f0*/  VIADD R89, R6, 0x6d ;  /* 0x0000006d06597836 */ /* 0x000fe20000000000 */
[C---:B------:R-:W-:Y:S01]  /*5800*/  ISETP.GT.U32.AND P6, PT, R0.reuse, R82, PT ;  /* 0x000000520000720c */ /* 0x040fe20003fc4070 */
[----:B------:R-:W-:Y:S01]  /*5810*/  @!P4 IMAD.MOV R78, RZ, RZ, -R78 ;  /* 0x000000ffff4ec224 */ /* 0x000fe200078e0a4e */
[C---:B------:R-:W-:Y:S01]  /*5820*/  ISETP.GT.U32.AND P0, PT, R0.reuse, R235, PT ;  /* 0x000000eb0000720c */ /* 0x040fe20003f04070 */
[C---:B------:R-:W-:Y:S01]  /*5830*/  IMAD R84, R0.reuse, R5, R84 ;  /* 0x0000000500547224 */ /* 0x040fe200078e0254 */
[C---:B------:R-:W-:Y:S01]  /*5840*/  ISETP.GT.U32.AND P4, PT, R0.reuse, R223, PT ;  /* 0x000000df0000720c */ /* 0x040fe20003f84070 */
[----:B------:R-:W-:Y:S01]  /*5850*/  @!P1 IMAD.MOV R77, RZ, RZ, -R77 ;  /* 0x000000ffff4d9224 */ /* 0x000fe200078e0a4d */
[----:B------:R-:W-:Y:S01]  /*5860*/  ISETP.GT.U32.AND P1, PT, R0, R81, PT ;  /* 0x000000510000720c */ /* 0x000fe20003f24070 */
[C---:B------:R-:W-:Y:S01]  /*5870*/  VIADD R91, R6.reuse, 0x70 ;  /* 0x00000070065b7836 */ /* 0x040fe20000000000 */
[----:B------:R-:W-:Y:S01]  /*5880*/  IABS R83, R89 ;  /* 0x0000005900537213 */ /* 0x000fe20000000000 */
[----:B------:R-:W-:-:S02]  /*5890*/  VIADD R14, R6, 0x6f ;  /* 0x0000006f060e7836 */ /* 0x000fc40000000000 */
[--C-:B------:R-:W-:Y:S01]  /*58a0*/  @!P3 IMAD.IADD R80, R80, 0x1, -R0.reuse ;  /* 0x000000015050b824 */ /* 0x100fe200078e0a00 */
[----:B------:R-:W-:Y:S01]  /*58b0*/  IABS R86, R91 ;  /* 0x0000005b00567213 */ /* 0x000fe20000000000 */
[----:B------:R-:W-:Y:S01]  /*58c0*/  IMAD.HI.U32 R11, R3, R83, RZ ;  /* 0x00000053030b7227 */ /* 0x000fe200078e00ff */
[----:B------:R-:W-:Y:S02]  /*58d0*/  @!P6 IADD3 R82, R82, -R0, RZ ;  /* 0x800000005252e210 */ /* 0x000fe40007ffe0ff */
[----:B------:R-:W-:Y:S01]  /*58e0*/  ISETP.GT.U32.AND P6, PT, R0, R84, PT ;  /* 0x000000540000720c */ /* 0x000fe20003fc4070 */
[--C-:B------:R-:W-:Y:S01]  /*58f0*/  @!P0 IMAD.IADD R235, R235, 0x1, -R0.reuse ;  /* 0x00000001ebeb8824 */ /* 0x100fe200078e0a00 */
[----:B------:R-:W-:Y:S01]  /*5900*/  IABS R85, R14 ;  /* 0x0000000e00557213 */ /* 0x000fe20000000000 */
[----:B------:R-:W-:Y:S01]  /*5910*/  IMAD.MOV R11, RZ, RZ, -R11 ;  /* 0x000000ffff0b7224 */ /* 0x000fe200078e0a0b */
[----:B------:R-:W-:Y:S01]  /*5920*/  ISETP.GE.AND P0, PT, R88, RZ, PT ;  /* 0x000000ff5800720c */ /* 0x000fe20003f06270 */
[----:B------:R-:W-:Y:S01]  /*5930*/  @!P4 IMAD.IADD R223, R223, 0x1, -R0 ;  /* 0x00000001dfdfc824 */ /* 0x000fe200078e0a00 */
[----:B------:R-:W-:Y:S01]  /*5940*/  ISETP.GE.AND P4, PT, R87, RZ, PT ;  /* 0x000000ff5700720c */ /* 0x000fe20003f86270 */
[----:B------:R-:W-:-:S04]  /*5950*/  IMAD.HI.U32 R10, R3, R86, RZ ;  /* 0x00000056030a7227 */ /* 0x000fc800078e00ff */
[----:B------:R-:W-:Y:S01]  /*5960*/  @!P5 IMAD.MOV R80, RZ, RZ, -R80 ;  /* 0x000000ffff50d224 */ /* 0x000fe200078e0a50 */
[C---:B------:R-:W-:Y:S01]  /*5970*/  ISETP.GT.U32.AND P5, PT, R0.reuse, R235, PT ;  /* 0x000000eb0000720c */ /* 0x040fe20003fa4070 */
[----:B------:R-:W-:Y:S01]  /*5980*/  @!P1 IMAD.IADD R81, R81, 0x1, -R0 ;  /* 0x0000000151519824 */ /* 0x000fe200078e0a00 */
[----:B------:R-:W-:Y:S01]  /*5990*/  ISETP.GE.AND P1, PT, R15, RZ, PT ;  /* 0x000000ff0f00720c */ /* 0x000fe20003f26270 */
[----:B------:R-:W-:Y:S01]  /*59a0*/  IMAD R83, R0, R11, R83 ;  /* 0x0000000b00537224 */ /* 0x000fe200078e0253 */
[----:B------:R-:W-:Y:S01]  /*59b0*/  IADD3 R15, R6, 0x72, RZ ;  /* 0x00000072060f7810 */ /* 0x000fe20007ffe0ff */
[----:B------:R-:W-:-:S03]  /*59c0*/  IMAD.HI.U32 R5, R3, R85, RZ ;  /* 0x0000005503057227 */ /* 0x000fc600078e00ff */
[----:B------:R-:W-:Y:S01]  /*59d0*/  ISETP.GT.U32.AND P3, PT, R0, R83, PT ;  /* 0x000000530000720c */ /* 0x000fe20003f64070 */
[----:B------:R-:W-:Y:S01]  /*59e0*/  IMAD.MOV R11, RZ, RZ, -R10 ;  /* 0x000000ffff0b7224 */ /* 0x000fe200078e0a0a */
[----:B------:R-:W-:Y:S01]  /*59f0*/  IABS R88, R15 ;  /* 0x0000000f00587213 */ /* 0x000fe20000000000 */
[----:B------:R-:W-:Y:S02]  /*5a00*/  @!P6 IMAD.IADD R84, R84, 0x1, -R0 ;  /* 0x000000015454e824 */ /* 0x000fe400078e0a00 */
[----:B------:R-:W-:Y:S02]  /*5a10*/  VIADD R10, R6, 0x71 ;  /* 0x00000071060a7836 */ /* 0x000fe40000000000 */
[----:B------:R-:W-:Y:S01]  /*5a20*/  IMAD.MOV R5, RZ, RZ, -R5 ;  /* 0x000000ffff057224 */ /* 0x000fe200078e0a05 */
[C---:B------:R-:W-:Y:S01]  /*5a30*/  ISETP.GT.U32.AND P6, PT, R0.reuse, R84, PT ;  /* 0x000000540000720c */ /* 0x040fe20003fc4070 */
[C---:B------:R-:W-:Y:S01]  /*5a40*/  IMAD R86, R0.reuse, R11, R86 ;  /* 0x0000000b00567224 */ /* 0x040fe200078e0256 */
[----:B------:R-:W-:Y:S01]  /*5a50*/  IABS R87, R10 ;  /* 0x0000000a00577213 */ /* 0x000fe20000000000 */
[----:B------:R-:W-:-:S02]  /*5a60*/  IMAD R85, R0, R5, R85 ;  /* 0x0000000500557224 */ /* 0x000fc400078e0255 */
[----:B------:R-:W-:Y:S01]  /*5a70*/  @!P4 IMAD.MOV R223, RZ, RZ, -R223 ;  /* 0x000000ffffdfc224 */ /* 0x000fe200078e0adf */
[----:B------:R-:W-:Y:S01]  /*5a80*/  ISETP.GE.AND P4, PT, R90, RZ, PT ;  /* 0x000000ff5a00720c */ /* 0x000fe20003f86270 */
[----:B------:R-:W-:Y:S01]  /*5a90*/  @!P5 IMAD.IADD R235, R235, 0x1, -R0 ;  /* 0x00000001ebebd824 */ /* 0x000fe200078e0a00 */
[C---:B------:R-:W-:Y:S01]  /*5aa0*/  ISETP.GT.U32.AND P5, PT, R0.reuse, R86, PT ;  /* 0x000000560000720c */ /* 0x040fe20003fa4070 */
[----:B------:R-:W-:Y:S01]  /*5ab0*/  IMAD.HI.U32 R5, R3, R87, RZ ;  /* 0x0000005703057227 */ /* 0x000fe200078e00ff */
[-C--:B------:R-:W-:Y:S02]  /*5ac0*/  @!P3 IADD3 R83, R83, -R0.reuse, RZ ;  /* 0x800000005353b210 */ /* 0x080fe40007ffe0ff */
[----:B------:R-:W-:Y:S01]  /*5ad0*/  ISETP.GE.AND P3, PT, R89, RZ, PT ;  /* 0x000000ff5900720c */ /* 0x000fe20003f66270 */
[----:B------:R-:W-:Y:S01]  /*5ae0*/  @!P1 IMAD.MOV R82, RZ, RZ, -R82 ;  /* 0x000000ffff529224 */ /* 0x000fe200078e0a52 */
[----:B------:R-:W-:Y:S01]  /*5af0*/  ISETP.GT.U32.AND P1, PT, R0, R85, PT ;  /* 0x000000550000720c */ /* 0x000fe20003f24070 */
[----:B------:R-:W-:Y:S01]  /*5b00*/  IMAD.MOV R5, RZ, RZ, -R5 ;  /* 0x000000ffff057224 */ /* 0x000fe200078e0a05 */
[----:B------:R-:W-:Y:S01]  /*5b10*/  @!P6 IADD3 R84, R84, -R0, RZ ;  /* 0x800000005454e210 */ /* 0x000fe20007ffe0ff */
[----:B------:R-:W-:Y:S01]  /*5b20*/  @!P2 IMAD.MOV R81, RZ, RZ, -R81 ;  /* 0x000000ffff51a224 */ /* 0x000fe200078e0a51 */
[C---:B------:R-:W-:Y:S01]  /*5b30*/  ISETP.GT.U32.AND P2, PT, R0.reuse, R83, PT ;  /* 0x000000530000720c */ /* 0x040fe20003f44070 */
[----:B------:R-:W-:Y:S01]  /*5b40*/  IMAD R87, R0, R5, R87 ;  /* 0x0000000500577224 */ /* 0x000fe200078e0257 */
[----:B------:R-:W-:Y:S01]  /*5b50*/  ISETP.GE.AND P6, PT, R91, RZ, PT ;  /* 0x000000ff5b00720c */ /* 0x000fe20003fc6270 */
[----:B------:R-:W-:-:S02]  /*5b60*/  @!P4 IMAD.MOV R84, RZ, RZ, -R84 ;  /* 0x000000ffff54c224 */ /* 0x000fc400078e0a54 */
[--C-:B------:R-:W-:Y:S01]  /*5b70*/  @!P5 IMAD.IADD R86, R86, 0x1, -R0.reuse ;  /* 0x000000015656d824 */ /* 0x100fe200078e0a00 */
[----:B------:R-:W-:Y:S01]  /*5b80*/  ISETP.GT.U32.AND P4, PT, R0, R87, PT ;  /* 0x000000570000720c */ /* 0x000fe20003f84070 */
[----:B------:R-:W-:Y:S02]  /*5b90*/  @!P0 IMAD.MOV R235, RZ, RZ, -R235 ;  /* 0x000000ffffeb8224 */ /* 0x000fe400078e0aeb */
[--C-:B------:R-:W-:Y:S01]  /*5ba0*/  @!P1 IMAD.IADD R85, R85, 0x1, -R0.reuse ;  /* 0x0000000155559824 */ /* 0x100fe200078e0a00 */
[----:B------:R-:W-:Y:S01]  /*5bb0*/  ISETP.GE.AND P1, PT, R10, RZ, PT ;  /* 0x000000ff0a00720c */ /* 0x000fe20003f26270 */
[----:B------:R-:W-:Y:S01]  /*5bc0*/  IMAD.HI.U32 R10, R3, R88, RZ ;  /* 0x00000058030a7227 */ /* 0x000fe200078e00ff */
[C---:B------:R-:W-:Y:S02]  /*5bd0*/  ISETP.GT.U32.AND P5, PT, R0.reuse, R86, PT ;  /* 0x000000560000720c */ /* 0x040fe40003fa4070 */
[----:B------:R-:W-:Y:S01]  /*5be0*/  ISETP.GT.U32.AND P0, PT, R0, R85, PT ;  /* 0x000000550000720c */ /* 0x000fe20003f04070 */
[--C-:B------:R-:W-:Y:S01]  /*5bf0*/  @!P2 IMAD.IADD R83, R83, 0x1, -R0.reuse ;  /* 0x000000015353a824 */ /* 0x100fe200078e0a00 */
[----:B------:R-:W-:Y:S01]  /*5c00*/  IADD3 R11, -R10, RZ, RZ ;  /* 0x000000ff0a0b7210 */ /* 0x000fe20007ffe1ff */
[----:B------:R-:W-:Y:S01]  /*5c10*/  VIADD R5, R6, 0x73 ;  /* 0x0000007306057836 */ /* 0x000fe20000000000 */
[----:B------:R-:W-:Y:S01]  /*5c20*/  ISETP.GE.AND P2, PT, R14, RZ, PT ;  /* 0x000000ff0e00720c */ /* 0x000fe20003f46270 */
[----:B------:R-:W-:Y:S01]  /*5c30*/  @!P4 IMAD.IADD R87, R87, 0x1, -R0 ;  /* 0x000000015757c824 */ /* 0x000fe200078e0a00 */
[----:B------:R-:W-:Y:S01]  /*5c40*/  IADD3 R14, R6, 0x75, RZ ;  /* 0x00000075060e7810 */ /* 0x000fe20007ffe0ff */
[----:B------:R-:W-:Y:S01]  /*5c50*/  IMAD R88, R0, R11, R88 ;  /* 0x0000000b00587224 */ /* 0x000fe200078e0258 */
[----:B------:R-:W-:Y:S01]  /*5c60*/  IABS R232, R5 ;  /* 0x0000000500e87213 */ /* 0x000fe20000000000 */
[----:B------:R-:W-:Y:S01]  /*5c70*/  VIADD R10, R6, 0x74 ;  /* 0x00000074060a7836 */ /* 0x000fe20000000000 */
[----:B------:R-:W-:Y:S01]  /*5c80*/  IABS R90, R14 ;  /* 0x0000000e005a7213 */ /* 0x000fe20000000000 */
[--C-:B------:R-:W-:Y:S01]  /*5c90*/  @!P5 IMAD.IADD R86, R86, 0x1, -R0.reuse ;  /* 0x000000015656d824 */ /* 0x100fe200078e0a00 */
[C---:B------:R-:W-:Y:S01]  /*5ca0*/  ISETP.GT.U32.AND P4, PT, R0.reuse, R87, PT ;  /* 0x000000570000720c */ /* 0x040fe20003f84070 */
[----:B------:R-:W-:Y:S01]  /*5cb0*/  @!P0 IMAD.IADD R85, R85, 0x1, -R0 ;  /* 0x0000000155558824 */ /* 0x000fe200078e0a00 */
[----:B------:R-:W-:Y:S01]  /*5cc0*/  ISETP.GT.U32.AND P5, PT, R0, R88, PT ;  /* 0x000000580000720c */ /* 0x000fe20003fa4070 */
[----:B------:R-:W-:Y:S01]  /*5cd0*/  IMAD.HI.U32 R11, R3, R90, RZ ;  /* 0x0000005a030b7227 */ /* 0x000fe200078e00ff */
[----:B------:R-:W-:-:S02]  /*5ce0*/  ISETP.GE.AND P0, PT, R5, RZ, PT ;  /* 0x000000ff0500720c */ /* 0x000fc40003f06270 */
[----:B------:R-:W-:Y:S01]  /*5cf0*/  IABS R89, R10 ;  /* 0x0000000a00597213 */ /* 0x000fe20000000000 */
[----:B------:R-:W-:-:S04]  /*5d00*/  IMAD.HI.U32 R5, R3, R232, RZ ;  /* 0x000000e803057227 */ /* 0x000fc800078e00ff */
[----:B------:R-:W-:Y:S02]  /*5d10*/  IMAD.MOV R5, RZ, RZ, -R5 ;  /* 0x000000ffff057224 */ /* 0x000fe400078e0a05 */
[----:B------:R-:W-:Y:S02]  /*5d20*/  IMAD.MOV R11, RZ, RZ, -R11 ;  /* 0x000000ffff0b7224 */ /* 0x000fe400078e0a0b */
[----:B------:R-:W-:Y:S01]  /*5d30*/  IMAD R232, R0, R5, R232 ;  /* 0x0000000500e87224 */ /* 0x000fe200078e02e8 */
[----:B------:R-:W-:Y:S01]  /*5d40*/  @!P5 IADD3 R88, R88, -R0, RZ ;  /* 0x800000005858d210 */ /* 0x000fe20007ffe0ff */
[----:B------:R-:W-:Y:S02]  /*5d50*/  @!P4 IMAD.IADD R87, R87, 0x1, -R0 ;  /* 0x000000015757c824 */ /* 0x000fe400078e0a00 */
[C---:B------:R-:W-:Y:S01]  /*5d60*/  IMAD R90, R0.reuse, R11, R90 ;  /* 0x0000000b005a7224 */ /* 0x040fe200078e025a */
[----:B------:R-:W-:Y:S01]  /*5d70*/  ISETP.GT.U32.AND P5, PT, R0, R88, PT ;  /* 0x000000580000720c */ /* 0x000fe20003fa4070 */
[----:B------:R-:W-:Y:S01]  /*5d80*/  @!P2 IMAD.MOV R85, RZ, RZ, -R85 ;  /* 0x000000ffff55a224 */ /* 0x000fe200078e0a55 */
[----:B------:R-:W-:Y:S01]  /*5d90*/  ISETP.GE.AND P2, PT, R10, RZ, PT ;  /* 0x000000ff0a00720c */ /* 0x000fe20003f46270 */
[----:B------:R-:W-:Y:S01]  /*5da0*/  @!P1 IMAD.MOV R87, RZ, RZ, -R87 ;  /* 0x000000ffff579224 */ /* 0x000fe200078e0a57 */
[C---:B------:R-:W-:Y:S01]  /*5db0*/  ISETP.GT.U32.AND P4, PT, R0.reuse, R232, PT ;  /* 0x000000e80000720c */ /* 0x040fe20003f84070 */
[----:B------:R-:W-:Y:S01]  /*5dc0*/  IMAD.HI.U32 R10, R3, R89, RZ ;  /* 0x00000059030a7227 */ /* 0x000fe200078e00ff */
[----:B------:R-:W-:-:S03]  /*5dd0*/  ISETP.GT.U32.AND P1, PT, R0, R90, PT ;  /* 0x0000005a0000720c */ /* 0x000fc60003f24070 */
[----:B------:R-:W-:Y:S01]  /*5de0*/  @!P3 IMAD.MOV R83, RZ, RZ, -R83 ;  /* 0x000000ffff53b224 */ /* 0x000fe200078e0a53 */
[----:B------:R-:W-:Y:S01]  /*5df0*/  ISETP.GE.AND P3, PT, R15, RZ, PT ;  /* 0x000000ff0f00720c */ /* 0x000fe20003f66270 */
[----:B------:R-:W-:Y:S02]  /*5e00*/  IMAD.MOV R10, RZ, RZ, -R10 ;  /* 0x000000ffff0a7224 */ /* 0x000fe400078e0a0a */
[----:B------:R-:W-:Y:S02]  /*5e10*/  VIADD R15, R6, 0x78 ;  /* 0x00000078060f7836 */ /* 0x000fe40000000000 */
[----:B------:R-:W-:Y:S01]  /*5e20*/  IMAD R89, R0, R10, R89 ;  /* 0x0000000a00597224 */ /* 0x000fe200078e0259 */
[----:B------:R-:W-:Y:S01]  /*5e30*/  IADD3 R10, R6, 0x76, RZ ;  /* 0x00000076060a7810 */ /* 0x000fe20007ffe0ff */
[--C-:B------:R-:W-:Y:S01]  /*5e40*/  @!P5 IMAD.IADD R88, R88, 0x1, -R0.reuse ;  /* 0x000000015858d824 */ /* 0x100fe200078e0a00 */
[----:B------:R-:W-:Y:S01]  /*5e50*/  IABS R93, R15 ;  /* 0x0000000f005d7213 */ /* 0x000fe20000000000 */
[--C-:B------:R-:W-:Y:S01]  /*5e60*/  @!P4 IMAD.IADD R232, R232, 0x1, -R0.reuse ;  /* 0x00000001e8e8c824 */ /* 0x100fe200078e0a00 */
[----:B------:R-:W-:Y:S01]  /*5e70*/  IABS R91, R10 ;  /* 0x0000000a005b7213 */ /* 0x000fe20000000000 */
[----:B------:R-:W-:Y:S01]  /*5e80*/  @!P1 IMAD.IADD R90, R90, 0x1, -R0 ;  /* 0x000000015a5a9824 */ /* 0x000fe200078e0a00 */
[C---:B------:R-:W-:Y:S01]  /*5e90*/  ISETP.GT.U32.AND P5, PT, R0.reuse, R89, PT ;  /* 0x000000590000720c */ /* 0x040fe20003fa4070 */
[----:B------:R-:W-:Y:S01]  /*5ea0*/  @!P6 IMAD.MOV R86, RZ, RZ, -R86 ;  /* 0x000000ffff56e224 */ /* 0x000fe200078e0a56 */
[----:B------:R-:W-:Y:S01]  /*5eb0*/  ISETP.GT.U32.AND P4, PT, R0, R232, PT ;  /* 0x000000e80000720c */ /* 0x000fe20003f84070 */
[----:B------:R-:W-:Y:S01]  /*5ec0*/  IMAD.HI.U32 R5, R3, R91, RZ ;  /* 0x0000005b03057227 */ /* 0x000fe200078e00ff */
[----:B------:R-:W-:-:S02]  /*5ed0*/  @!P3 IADD3 R88, -R88, RZ, RZ ;  /* 0x000000ff5858b210 */ /* 0x000fc40007ffe1ff */
[----:B------:R-:W-:Y:S01]  /*5ee0*/  ISETP.GT.U32.AND P1, PT, R0, R90, PT ;  /* 0x0000005a0000720c */ /* 0x000fe20003f24070 */
[----:B------:R-:W-:Y:S01]  /*5ef0*/  IMAD.MOV R5, RZ, RZ, -R5 ;  /* 0x000000ffff057224 */ /* 0x000fe200078e0a05 */
[----:B------:R-:W-:Y:S01]  /*5f00*/  ISETP.GE.AND P3, PT, R10, RZ, PT ;  /* 0x000000ff0a00720c */ /* 0x000fe20003f66270 */
[----:B------:R-:W-:Y:S01]  /*5f10*/  IMAD.HI.U32 R10, R3, R93, RZ ;  /* 0x0000005d030a7227 */ /* 0x000fe200078e00ff */
[----:B------:R-:W-:-:S03]  /*5f20*/  ISETP.GE.AND P6, PT, R14, RZ, PT ;  /* 0x000000ff0e00720c */ /* 0x000fc60003fc6270 */
[----:B------:R-:W-:Y:S02]  /*5f30*/  VIADD R14, R6, 0x77 ;  /* 0x00000077060e7836 */ /* 0x000fe40000000000 */
[----:B------:R-:W-:-:S03]  /*5f40*/  IMAD.HI.U32 R11, R3, R94, RZ ;  /* 0x0000005e030b7227 */ /* 0x000fc600078e00ff */
[----:B------:R-:W-:Y:S01]  /*5f50*/  IABS R92, R14 ;  /* 0x0000000e005c7213 */ /* 0x000fe20000000000 */
[----:B------:R-:W-:Y:S01]  /*5f60*/  IMAD.MOV R10, RZ, RZ, -R10 ;  /* 0x000000ffff0a7224 */ /* 0x000fe200078e0a0a */
[----:B------:R-:W-:Y:S01]  /*5f70*/  @!P1 IADD3 R90, R90, -R0, RZ ;  /* 0x800000005a5a9210 */ /* 0x000fe20007ffe0ff */
[C---:B------:R-:W-:Y:S02]  /*5f80*/  IMAD R91, R0.reuse, R5, R91 ;  /* 0x00000005005b7224 */ /* 0x040fe400078e025b */
[----:B------:R-:W-:Y:S02]  /*5f90*/  IMAD.MOV R11, RZ, RZ, -R11 ;  /* 0x000000ffff0b7224 */ /* 0x000fe400078e0a0b */
[----:B------:R-:W-:Y:S02]  /*5fa0*/  IMAD R93, R0, R10, R93 ;  /* 0x0000000a005d7224 */ /* 0x000fe400078e025d */
[----:B------:R-:W-:Y:S01]  /*5fb0*/  @!P4 IMAD.IADD R232, R232, 0x1, -R0 ;  /* 0x00000001e8e8c824 */ /* 0x000fe200078e0a00 */
[C---:B------:R-:W-:Y:S01]  /*5fc0*/  ISETP.GT.U32.AND P4, PT, R0.reuse, R91, PT ;  /* 0x0000005b0000720c */ /* 0x040fe20003f84070 */
[C---:B------:R-:W-:Y:S01]  /*5fd0*/  IMAD R94, R0.reuse, R11, R94 ;  /* 0x0000000b005e7224 */ /* 0x040fe200078e025e */
[----:B------:R-:W-:Y:S01]  /*5fe0*/  ISETP.GT.U32.AND P1, PT, R0, R93, PT ;  /* 0x0000005d0000720c */ /* 0x000fe20003f24070 */
[----:B------:R-:W-:-:S02]  /*5ff0*/  VIADD R10, R6, 0x7a ;  /* 0x0000007a060a7836 */ /* 0x000fc40000000000 */
[----:B------:R-:W-:-:S03]  /*6000*/  IMAD.HI.U32 R5, R3, R92, RZ ;  /* 0x0000005c03057227 */ /* 0x000fc600078e00ff */
[----:B------:R-:W-:Y:S01]  /*6010*/  IABS R95, R10 ;  /* 0x0000000a005f7213 */ /* 0x000fe20000000000 */
[----:B------:R-:W-:Y:S01]  /*6020*/  @!P6 IMAD.MOV R90, RZ, RZ, -R90 ;  /* 0x000000ffff5ae224 */ /* 0x000fe200078e0a5a */
[----:B------:R-:W-:Y:S01]  /*6030*/  ISETP.GT.U32.AND P6, PT, R0, R94, PT ;  /* 0x0000005e0000720c */ /* 0x000fe20003fc4070 */
[----:B------:R-:W-:Y:S02]  /*6040*/  IMAD.MOV R5, RZ, RZ, -R5 ;  /* 0x000000ffff057224 */ /* 0x000fe400078e0a05 */
[----:B------:R-:W-:Y:S02]  /*6050*/  VIADD R11, R6, 0x7b ;  /* 0x0000007b060b7836 */ /* 0x000fe40000000000 */
[----:B------:R-:W-:Y:S02]  /*6060*/  IMAD R92, R0, R5, R92 ;  /* 0x00000005005c7224 */ /* 0x000fe400078e025c */
[----:B------:R-:W-:Y:S01]  /*6070*/  IMAD.HI.U32 R5, R3, R95, RZ ;  /* 0x0000005f03057227 */ /* 0x000fe200078e00ff */
[----:B------:R-:W-:-:S03]  /*6080*/  IABS R218, R11 ;  /* 0x0000000b00da7213 */ /* 0x000fc60000000000 */
[--C-:B------:R-:W-:Y:S02]  /*6090*/  @!P5 IMAD.IADD R89, R89, 0x1, -R0.reuse ;  /* 0x000000015959d824 */ /* 0x100fe400078e0a00 */
[--C-:B------:R-:W-:Y:S02]  /*60a0*/  @!P4 IMAD.IADD R91, R91, 0x1, -R0.reuse ;  /* 0x000000015b5bc824 */ /* 0x100fe400078e0a00 */
[--C-:B------:R-:W-:Y:S01]  /*60b0*/  @!P1 IMAD.IADD R93, R93, 0x1, -R0.reuse ;  /* 0x000000015d5d9824 */ /* 0x100fe200078e0a00 */
[C---:B------:R-:W-:Y:S01]  /*60c0*/  ISETP.GT.U32.AND P5, PT, R0.reuse, R89, PT ;  /* 0x000000590000720c */ /* 0x040fe20003fa4070 */
[----:B------:R-:W-:Y:S01]  /*60d0*/  IMAD.MOV R5, RZ, RZ, -R5 ;  /* 0x000000ffff057224 */ /* 0x000fe200078e0a05 */
[----:B------:R-:W-:Y:S01]  /*60e0*/  ISETP.GT.U32.AND P4, PT, R0, R91, PT ;  /* 0x0000005b0000720c */ /* 0x000fe20003f84070 */
[----:B------:R-:W-:Y:S01]  /*60f0*/  @!P6 IMAD.IADD R94, R94, 0x1, -R0 ;  /* 0x000000015e5ee824 */ /* 0x000fe200078e0a00 */
[C---:B------:R-:W-:Y:S01]  /*6100*/  ISETP.GT.U32.AND P6, PT, R0.reuse, R93, PT ;  /* 0x0000005d0000720c */ /* 0x040fe20003fc4070 */
[----:B------:R-:W-:-:S02]  /*6110*/  IMAD R95, R0, R5, R95 ;  /* 0x00000005005f7224 */ /* 0x000fc400078e025f */
[----:B------:R-:W-:Y:S01]  /*6120*/  @!P0 IMAD.MOV R232, RZ, RZ, -R232 ;  /* 0x000000ffffe88224 */ /* 0x000fe200078e0ae8 */
[----:B------:R-:W-:Y:S01]  /*6130*/  ISETP.GT.U32.AND P0, PT, R0, R92, PT ;  /* 0x0000005c0000720c */ /* 0x000fe20003f04070 */
[----:B------:R-:W-:-:S04]  /*6140*/  IMAD.HI.U32 R5, R3, R218, RZ ;  /* 0x000000da03057227 */ /* 0x000fc800078e00ff */
[----:B------:R-:W-:Y:S01]  /*6150*/  IMAD.MOV R5, RZ, RZ, -R5 ;  /* 0x000000ffff057224 */ /* 0x000fe200078e0a05 */
[-C--:B------:R-:W-:Y:S01]  /*6160*/  @!P5 IADD3 R89, R89, -R0.reuse, RZ ;  /* 0x800000005959d210 */ /* 0x080fe20007ffe0ff */
[----:B------:R-:W-:Y:S01]  /*6170*/  @!P4 IMAD.IADD R91, R91, 0x1, -R0 ;  /* 0x000000015b5bc824 */ /* 0x000fe200078e0a00 */
[----:B------:R-:W-:Y:S01]  /*6180*/  ISETP.GE.AND P5, PT, R14, RZ, PT ;  /* 0x000000ff0e00720c */ /* 0x000fe20003fa6270 */
[----:B------:R-:W-:Y:S01]  /*6190*/  IMAD R218, R0, R5, R218 ;  /* 0x0000000500da7224 */ /* 0x000fe200078e02da */
[----:B------:R-:W-:Y:S01]  /*61a0*/  @!P6 IADD3 R93, R93, -R0, RZ ;  /* 0x800000005d5de210 */ /* 0x000fe20007ffe0ff */
[----:B------:R-:W-:Y:S01]  /*61b0*/  @!P2 IMAD.MOV R89, RZ, RZ, -R89 ;  /* 0x000000ffff59a224 */ /* 0x000fe200078e0a59 */
[----:B------:R-:W-:Y:S01]  /*61c0*/  IADD3 R14, R6, 0x7c, RZ ;  /* 0x0000007c060e7810 */ /* 0x000fe20007ffe0ff */
[----:B------:R-:W-:Y:S01]  /*61d0*/  @!P3 IMAD.MOV R91, RZ, RZ, -R91 ;  /* 0x000000ffff5bb224 */ /* 0x000fe200078e0a5b */
[----:B------:R-:W-:Y:S01]  /*61e0*/  ISETP.GT.U32.AND P6, PT, R0, R218, PT ;  /* 0x000000da0000720c */ /* 0x000fe20003fc4070 */
[----:B------:R-:W-:Y:S01]  /*61f0*/  VIADD R101, R6, 0x7e ;  /* 0x0000007e06657836 */ /* 0x000fe20000000000 */
[----:B------:R-:W-:Y:S01]  /*6200*/  @!P0 IADD3 R92, R92, -R0, RZ ;  /* 0x800000005c5c8210 */ /* 0x000fe20007ffe0ff */
[C---:B------:R-:W-:Y:S01]  /*6210*/  VIADD R103, R6.reuse, 0x82 ;  /* 0x0000008206677836 */ /* 0x040fe20000000000 */
[----:B------:R-:W-:Y:S01]  /*6220*/  ISETP.GE.AND P2, PT, R15, RZ, PT ;  /* 0x000000ff0f00720c */ /* 0x000fe20003f46270 */
[----:B------:R-:W-:Y:S01]  /*6230*/  VIADD R15, R6, 0x7d ;  /* 0x0000007d060f7836 */ /* 0x000fe20000000000 */
[----:B------:R-:W-:Y:S01]  /*6240*/  ISETP.GT.U32.AND P3, PT, R0, R94, PT ;  /* 0x0000005e0000720c */ /* 0x000fe20003f64070 */
[----:B------:R-:W-:Y:S01]  /*6250*/  VIADD R104, R6, 0x83 ;  /* 0x0000008306687836 */ /* 0x000fe20000000000 */
[----:B------:R-:W-:Y:S01]  /*6260*/  ISETP.GE.AND P4, PT, R96, RZ, PT ;  /* 0x000000ff6000720c */ /* 0x000fe20003f86270 */
[----:B------:R-:W-:Y:S01]  /*6270*/  VIADD R113, R6, 0x8b ;  /* 0x0000008b06717836 */ /* 0x000fe20000000000 */
[----:B------:R-:W-:Y:S01]  /*6280*/  ISETP.GT.U32.AND P1, PT, R0, R92, PT ;  /* 0x0000005c0000720c */ /* 0x000fe20003f24070 */
[C---:B------:R-:W-:Y:S01]  /*6290*/  VIADD R112, R6.reuse, 0x8a ;  /* 0x0000008a06707836 */ /* 0x040fe20000000000 */
[----:B------:R-:W-:Y:S01]  /*62a0*/  IABS R96, R14 ;  /* 0x0000000e00607213 */ /* 0x000fe20000000000 */
[C---:B------:R-:W-:Y:S01]  /*62b0*/  VIADD R120, R6.reuse, 0x96 ;  /* 0x0000009606787836 */ /* 0x040fe20000000000 */
[----:B------:R-:W-:Y:S01]  /*62c0*/  IABS R97, R15 ;  /* 0x0000000f00617213 */ /* 0x000fe20000000000 */
[----:B------:R-:W-:Y:S01]  /*62d0*/  VIADD R132, R6, 0xa3 ;  /* 0x000000a306847836 */ /* 0x000fe20000000000 */
[----:B------:R-:W-:Y:S01]  /*62e0*/  ISETP.GE.AND P0, PT, R10, RZ, PT ;  /* 0x000000ff0a00720c */ /* 0x000fe20003f06270 */
[----:B------:R-:W-:Y:S01]  /*62f0*/  IMAD.HI.U32 R5, R3, R96, RZ ;  /* 0x0000006003057227 */ /* 0x000fe200078e00ff */
[----:B------:R-:W-:-:S02]  /*6300*/  IABS R98, R101 ;  /* 0x0000006500627213 */ /* 0x000fc40000000000 */
[----:B------:R-:W-:Y:S01]  /*6310*/  @!P6 IADD3 R218, R218, -R0, RZ ;  /* 0x80000000dadae210 */ /* 0x000fe20007ffe0ff */
[----:B------:R-:W-:Y:S01]  /*6320*/  IMAD.HI.U32 R10, R3, R97, RZ ;  /* 0x00000061030a7227 */ /* 0x000fe200078e00ff */
[----:B------:R-:W-:Y:S02]  /*6330*/  IABS R102, R103 ;  /* 0x0000006700667213 */ /* 0x000fe40000000000 */
[----:B------:R-:W-:Y:S01]  /*6340*/  ISETP.GT.U32.AND P6, PT, R0, R218, PT ;  /* 0x000000da0000720c */ /* 0x000fe20003fc4070 */
[----:B------:R-:W-:Y:S01]  /*6350*/  IMAD.MOV R5, RZ, RZ, -R5 ;  /* 0x000000ffff057224 */ /* 0x000fe200078e0a05 */
[----:B------:R-:W-:Y:S01]  /*6360*/  IABS R220, R104 ;  /* 0x0000006800dc7213 */ /* 0x000fe20000000000 */
[--C-:B------:R-:W-:Y:S01]  /*6370*/  @!P3 IMAD.IADD R94, R94, 0x1, -R0.reuse ;  /* 0x000000015e5eb824 */ /* 0x100fe200078e0a00 */
[----:B------:R-:W-:Y:S01]  /*6380*/  ISETP.GE.AND P3, PT, R11, RZ, PT ;  /* 0x000000ff0b00720c */ /* 0x000fe20003f66270 */
[----:B------:R-:W-:Y:S01]  /*6390*/  @!P1 IMAD.IADD R92, R92, 0x1, -R0 ;  /* 0x000000015c5c9824 */ /* 0x000fe200078e0a00 */
[----:B------:R-:W-:Y:S01]  /*63a0*/  ISETP.GT.U32.AND P1, PT, R0, R95, PT ;  /* 0x0000005f0000720c */ /* 0x000fe20003f24070 */
[----:B------:R-:W-:Y:S01]  /*63b0*/  IMAD.HI.U32 R11, R3, R98, RZ ;  /* 0x00000062030b7227 */ /* 0x000fe200078e00ff */
[----:B------:R-:W-:-:S02]  /*63c0*/  @!P4 IADD3 R94, -R94, RZ, RZ ;  /* 0x000000ff5e5ec210 */ /* 0x000fc40007ffe1ff */
[----:B------:R-:W-:Y:S01]  /*63d0*/  IABS R221, R113 ;  /* 0x0000007100dd7213 */ /* 0x000fe20000000000 */
[----:B------:R-:W-:Y:S01]  /*63e0*/  IMAD.MOV R10, RZ, RZ, -R10 ;  /* 0x000000ffff0a7224 */ /* 0x000fe200078e0a0a */
[----:B------:R-:W-:Y:S01]  /*63f0*/  IABS R109, R112 ;  /* 0x00000070006d7213 */ /* 0x000fe20000000000 */
[C---:B------:R-:W-:Y:S01]  /*6400*/  IMAD R96, R0.reuse, R5, R96 ;  /* 0x0000000500607224 */ /* 0x040fe200078e0260 */
[----:B------:R-:W-:Y:S01]  /*6410*/  IABS R118, R120 ;  /* 0x0000007800767213 */ /* 0x000fe20000000000 */
[----:B------:R-:W-:Y:S01]  /*6420*/  IMAD.MOV R11, RZ, RZ, -R11 ;  /* 0x000000ffff0b7224 */ /* 0x000fe200078e0a0b */
[----:B------:R-:W-:Y:S01]  /*6430*/  IABS R227, R132 ;  /* 0x0000008400e37213 */ /* 0x000fe20000000000 */
[C---:B------:R-:W-:Y:S02]  /*6440*/  IMAD R97, R0.reuse, R10, R97 ;  /* 0x0000000a00617224 */ /* 0x040fe400078e0261 */
[----:B------:R-:W-:Y:S01]  /*6450*/  @!P2 IMAD.MOV R93, RZ, RZ, -R93 ;  /* 0x000000ffff5da224 */ /* 0x000fe200078e0a5d */
[C---:B------:R-:W-:Y:S01]  /*6460*/  ISETP.GT.U32.AND P2, PT, R0.reuse, R96, PT ;  /* 0x000000600000720c */ /* 0x040fe20003f44070 */
[C---:B------:R-:W-:Y:S01]  /*6470*/  IMAD R98, R0.reuse, R11, R98 ;  /* 0x0000000b00627224 */ /* 0x040fe200078e0262 */
[----:B------:R-:W-:Y:S01]  /*6480*/  ISETP.GT.U32.AND P4, PT, R0, R97, PT ;  /* 0x000000610000720c */ /* 0x000fe20003f84070 */
[----:B------:R-:W-:-:S02]  /*6490*/  VIADD R11, R6, 0x7f ;  /* 0x0000007f060b7836 */ /* 0x000fc40000000000 */
[--C-:B------:R-:W-:Y:S01]  /*64a0*/  @!P6 IMAD.IADD R218, R218, 0x1, -R0.reuse ;  /* 0x00000001dadae824 */ /* 0x100fe200078e0a00 */
[----:B------:R-:W-:Y:S01]  /*64b0*/  ISETP.GT.U32.AND P6, PT, R0, R98, PT ;  /* 0x000000620000720c */ /* 0x000fe20003fc4070 */
[----:B------:R-:W-:Y:S01]  /*64c0*/  @!P1 IMAD.IADD R95, R95, 0x1, -R0 ;  /* 0x000000015f5f9824 */ /* 0x000fe200078e0a00 */
[----:B------:R-:W-:Y:S01]  /*64d0*/  ISETP.GE.AND P1, PT, R14, RZ, PT ;  /* 0x000000ff0e00720c */ /* 0x000fe20003f26270 */
[----:B------:R-:W-:Y:S01]  /*64e0*/  VIADD R14, R6, 0x80 ;  /* 0x00000080060e7836 */ /* 0x000fe20000000000 */
[----:B------:R-:W-:Y:S01]  /*64f0*/  IABS R99, R11 ;  /* 0x0000000b00637213 */ /* 0x000fe20000000000 */
[----:B------:R-:W-:Y:S01]  /*6500*/  @!P5 IMAD.MOV R92, RZ, RZ, -R92 ;  /* 0x000000ffff5cd224 */ /* 0x000fe200078e0a5c */
[----:B------:R-:W-:Y:S01]  /*6510*/  ISETP.GT.U32.AND P5, PT, R0, R95, PT ;  /* 0x0000005f0000720c */ /* 0x000fe20003fa4070 */
[----:B------:R-:W-:Y:S01]  /*6520*/  @!P2 IMAD.IADD R96, R96, 0x1, -R0 ;  /* 0x000000016060a824 */ /* 0x000fe200078e0a00 */
[----:B------:R-:W-:Y:S01]  /*6530*/  IABS R100, R14 ;  /* 0x0000000e00647213 */ /* 0x000fe20000000000 */
[----:B------:R-:W-:Y:S01]  /*6540*/  IMAD.HI.U32 R5, R3, R99, RZ ;  /* 0x0000006303057227 */ /* 0x000fe200078e00ff */
[----:B------:R-:W-:-:S02]  /*6550*/  ISETP.GE.AND P2, PT, R101, RZ, PT ;  /* 0x000000ff6500720c */ /* 0x000fc40003f46270 */
[----:B------:R-:W-:Y:S01]  /*6560*/  @!P3 IADD3 R218, -R218, RZ, RZ ;  /* 0x000000ffdadab210 */ /* 0x000fe20007ffe1ff */
[----:B------:R-:W-:Y:S01]  /*6570*/  @!P4 IMAD.IADD R97, R97, 0x1, -R0 ;  /* 0x000000016161c824 */ /* 0x000fe200078e0a00 */
[----:B------:R-:W-:Y:S01]  /*6580*/  ISETP.GT.U32.AND P4, PT, R0, R96, PT ;  /* 0x000000600000720c */ /* 0x000fe20003f84070 */
[----:B------:R-:W-:Y:S02]  /*6590*/  IMAD.MOV R10, RZ, RZ, -R5 ;  /* 0x000000ffff0a7224 */ /* 0x000fe400078e0a05 */
[----:B------:R-:W-:-:S04]  /*65a0*/  IMAD.HI.U32 R5, R3, R100, RZ ;  /* 0x0000006403057227 */ /* 0x000fc800078e00ff */
[--C-:B------:R-:W-:Y:S01]  /*65b0*/  @!P6 IMAD.IADD R98, R98, 0x1, -R0.reuse ;  /* 0x000000016262e824 */ /* 0x100fe200078e0a00 */
[C---:B------:R-:W-:Y:S01]  /*65c0*/  ISETP.GT.U32.AND P6, PT, R0.reuse, R97, PT ;  /* 0x000000610000720c */ /* 0x040fe20003fc4070 */
[----:B------:R-:W-:Y:S01]  /*65d0*/  IMAD R99, R0, R10, R99 ;  /* 0x0000000a00637224 */ /* 0x000fe200078e0263 */
[----:B------:R-:W-:Y:S01]  /*65e0*/  IADD3 R5, -R5, RZ, RZ ;  /* 0x000000ff05057210 */ /* 0x000fe20007ffe1ff */
[--C-:B------:R-:W-:Y:S01]  /*65f0*/  @!P5 IMAD.IADD R95, R95, 0x1, -R0.reuse ;  /* 0x000000015f5fd824 */ /* 0x100fe200078e0a00 */
[----:B------:R-:W-:Y:S01]  /*6600*/  ISETP.GE.AND P5, PT, R15, RZ, PT ;  /* 0x000000ff0f00720c */ /* 0x000fe20003fa6270 */
[----:B------:R-:W-:Y:S01]  /*6610*/  @!P4 IMAD.IADD R96, R96, 0x1, -R0 ;  /* 0x000000016060c824 */ /* 0x000fe200078e0a00 */
[C---:B------:R-:W-:Y:S01]  /*6620*/  ISETP.GT.U32.AND P4, PT, R0.reuse, R99, PT ;  /* 0x000000630000720c */ /* 0x040fe20003f84070 */
[----:B------:R-:W-:Y:S01]  /*6630*/  IMAD R100, R0, R5, R100 ;  /* 0x0000000500647224 */ /* 0x000fe200078e0264 */
[----:B------:R-:W-:Y:S01]  /*6640*/  IADD3 R15, R6, 0x81, RZ ;  /* 0x00000081060f7810 */ /* 0x000fe20007ffe0ff */
[----:B------:R-:W-:Y:S01]  /*6650*/  @!P0 IMAD.MOV R95, RZ, RZ, -R95 ;  /* 0x000000ffff5f8224 */ /* 0x000fe200078e0a5f */
[C---:B------:R-:W-:Y:S01]  /*6660*/  ISETP.GT.U32.AND P0, PT, R0.reuse, R98, PT ;  /* 0x000000620000720c */ /* 0x040fe20003f04070 */
[----:B------:R-:W-:Y:S01]  /*6670*/  @!P1 IMAD.MOV R96, RZ, RZ, -R96 ;  /* 0x000000ffff609224 */ /* 0x000fe200078e0a60 */
[----:B------:R-:W-:Y:S01]  /*6680*/  IABS R101, R15 ;  /* 0x0000000f00657213 */ /* 0x000fe20000000000 */
[----:B------:R-:W-:Y:S01]  /*6690*/  @!P6 IMAD.IADD R97, R97, 0x1, -R0 ;  /* 0x000000016161e824 */ /* 0x000fe200078e0a00 */
[----:B------:R-:W-:Y:S01]  /*66a0*/  ISETP.GT.U32.AND P6, PT, R0, R100, PT ;  /* 0x000000640000720c */ /* 0x000fe20003fc4070 */
[----:B------:R-:W-:-:S02]  /*66b0*/  VIADD R135, R6, 0xa6 ;  /* 0x000000a606877836 */ /* 0x000fc40000000000 */
[----:B------:R-:W-:-:S03]  /*66c0*/  IMAD.HI.U32 R5, R3, R101, RZ ;  /* 0x0000006503057227 */ /* 0x000fc600078e00ff */
[----:B------:R-:W-:Y:S01]  /*66d0*/  IABS R130, R135 ;  /* 0x0000008700827213 */ /* 0x000fe20000000000 */
[--C-:B------:R-:W-:Y:S01]  /*66e0*/  @!P4 IMAD.IADD R99, R99, 0x1, -R0.reuse ;  /* 0x000000016363c824 */ /* 0x100fe200078e0a00 */
[----:B------:R-:W-:Y:S01]  /*66f0*/  ISETP.GE.AND P4, PT, R14, RZ, PT ;  /* 0x000000ff0e00720c */ /* 0x000fe20003f86270 */
[----:B------:R-:W-:Y:S01]  /*6700*/  IMAD.MOV R10, RZ, RZ, -R5 ;  /* 0x000000ffff0a7224 */ /* 0x000fe200078e0a05 */
[----:B------:R-:W-:Y:S01]  /*6710*/  @!P0 IADD3 R98, R98, -R0, RZ ;  /* 0x8000000062628210 */ /* 0x000fe20007ffe0ff */
[----:B------:R-:W-:Y:S01]  /*6720*/  IMAD.HI.U32 R5, R3, R102, RZ ;  /* 0x0000006603057227 */ /* 0x000fe200078e00ff */
[----:B------:R-:W-:Y:S02]  /*6730*/  ISETP.GE.AND P0, PT, R11, RZ, PT ;  /* 0x000000ff0b00720c */ /* 0x000fe40003f06270 */
[----:B------:R-:W-:Y:S01]  /*6740*/  IADD3 R14, R6, 0x86, RZ ;  /* 0x00000086060e7810 */ /* 0x000fe20007ffe0ff */
[----:B------:R-:W-:Y:S01]  /*6750*/  @!P6 IMAD.IADD R100, R100, 0x1, -R0 ;  /* 0x000000016464e824 */ /* 0x000fe200078e0a00 */
[C---:B------:R-:W-:Y:S01]  /*6760*/  ISETP.GT.U32.AND P6, PT, R0.reuse, R99, PT ;  /* 0x000000630000720c */ /* 0x040fe20003fc4070 */
[C---:B------:R-:W-:Y:S01]  /*6770*/  IMAD R101, R0.reuse, R10, R101 ;  /* 0x0000000a00657224 */ /* 0x040fe200078e0265 */
[----:B------:R-:W-:Y:S01]  /*6780*/  IABS R105, R14 ;  /* 0x0000000e00697213 */ /* 0x000fe20000000000 */
[----:B------:R-:W-:Y:S01]  /*6790*/  IMAD.MOV R11, RZ, RZ, -R5 ;  /* 0x000000ffff0b7224 */ /* 0x000fe200078e0a05 */
[C---:B------:R-:W-:Y:S01]  /*67a0*/  ISETP.GT.U32.AND P1, PT, R0.reuse, R100, PT ;  /* 0x000000640000720c */ /* 0x040fe20003f24070 */
[----:B------:R-:W-:Y:S01]  /*67b0*/  IMAD.HI.U32 R5, R3, R220, RZ ;  /* 0x000000dc03057227 */ /* 0x000fe200078e00ff */
[----:B------:R-:W-:-:S03]  /*67c0*/  ISETP.GT.U32.AND P3, PT, R0, R101, PT ;  /* 0x000000650000720c */ /* 0x000fc60003f64070 */
[----:B------:R-:W-:Y:S01]  /*67d0*/  IMAD R102, R0, R11, R102 ;  /* 0x0000000b00667224 */ /* 0x000fe200078e0266 */
[----:B------:R-:W-:Y:S01]  /*67e0*/  IADD3 R5, -R5, RZ, RZ ;  /* 0x000000ff05057210 */ /* 0x000fe20007ffe1ff */
[----:B------:R-:W-:Y:S02]  /*67f0*/  VIADD R10, R6, 0x84 ;  /* 0x00000084060a7836 */ /* 0x000fe40000000000 */
[----:B------:R-:W-:Y:S01]  /*6800*/  @!P6 IMAD.IADD R99, R99, 0x1, -R0 ;  /* 0x000000016363e824 */ /* 0x000fe200078e0a00 */
[----:B------:R-:W-:Y:S01]  /*6810*/  ISETP.GT.U32.AND P6, PT, R0, R102, PT ;  /* 0x000000660000720c */ /* 0x000fe20003fc4070 */
[----:B------:R-:W-:Y:S01]  /*6820*/  @!P2 IMAD.MOV R98, RZ, RZ, -R98 ;  /* 0x000000ffff62a224 */ /* 0x000fe200078e0a62 */
[----:B------:R-:W-:Y:S01]  /*6830*/  ISETP.GE.AND P2, PT, R103, RZ, PT ;  /* 0x000000ff6700720c */ /* 0x000fe20003f46270 */
[--C-:B------:R-:W-:Y:S01]  /*6840*/  @!P1 IMAD.IADD R100, R100, 0x1, -R0.reuse ;  /* 0x0000000164649824 */ /* 0x100fe200078e0a00 */
[----:B------:R-:W-:Y:S01]  /*6850*/  IABS R103, R10 ;  /* 0x0000000a00677213 */ /* 0x000fe20000000000 */
[----:B------:R-:W-:Y:S01]  /*6860*/  @!P3 IMAD.IADD R101, R101, 0x1, -R0 ;  /* 0x000000016565b824 */ /* 0x000fe200078e0a00 */
[----:B------:R-:W-:Y:S01]  /*6870*/  ISETP.GE.AND P1, PT, R104, RZ, PT ;  /* 0x000000ff6800720c */ /* 0x000fe20003f26270 */
[----:B------:R-:W-:Y:S01]  /*6880*/  IMAD R220, R0, R5, R220 ;  /* 0x0000000500dc7224 */ /* 0x000fe200078e02dc */
[----:B------:R-:W-:Y:S01]  /*6890*/  @!P4 IADD3 R100, -R100, RZ, RZ ;  /* 0x000000ff6464c210 */ /* 0x000fe20007ffe1ff */
[----:B------:R-:W-:Y:S01]  /*68a0*/  IMAD.HI.U32 R5, R3, R103, RZ ;  /* 0x0000006703057227 */ /* 0x000fe200078e00ff */
[----:B------:R-:W-:-:S02]  /*68b0*/  ISETP.GE.AND P3, PT, R10, RZ, PT ;  /* 0x000000ff0a00720c */ /* 0x000fc40003f66270 */
[----:B------:R-:W-:Y:S01]  /*68c0*/  ISETP.GT.U32.AND P4, PT, R0, R220, PT ;  /* 0x000000dc0000720c */ /* 0x000fe20003f84070 */
[----:B------:R-:W-:Y:S01]  /*68d0*/  @!P6 IMAD.IADD R102, R102, 0x1, -R0 ;  /* 0x000000016666e824 */ /* 0x000fe200078e0a00 */
[C---:B------:R-:W-:Y:S01]  /*68e0*/  ISETP.GT.U32.AND P6, PT, R0.reuse, R101, PT ;  /* 0x000000650000720c */ /* 0x040fe20003fc4070 */
[----:B------:R-:W-:Y:S02]  /*68f0*/  IMAD.MOV R5, RZ, RZ, -R5 ;  /* 0x000000ffff057224 */ /* 0x000fe400078e0a05 */
[----:B------:R-:W-:Y:S01]  /*6900*/  @!P5 IMAD.MOV R97, RZ, RZ, -R97 ;  /* 0x000000ffff61d224 */ /* 0x000fe200078e0a61 */
[----:B------:R-:W-:Y:S01]  /*6910*/  ISETP.GE.AND P5, PT, R15, RZ, PT ;  /* 0x000000ff0f00720c */ /* 0x000fe20003fa6270 */
[----:B------:R-:W-:Y:S01]  /*6920*/  @!P0 IMAD.MOV R99, RZ, RZ, -R99 ;  /* 0x000000ffff638224 */ /* 0x000fe200078e0a63 */
[----:B------:R-:W-:Y:S01]  /*6930*/  ISETP.GT.U32.AND P0, PT, R0, R102, PT ;  /* 0x000000660000720c */ /* 0x000fe20003f04070 */
[----:B------:R-:W-:Y:S02]  /*6940*/  VIADD R11, R6, 0x85 ;  /* 0x00000085060b7836 */ /* 0x000fe40000000000 */
[----:B------:R-:W-:-:S02]  /*6950*/  IMAD R103, R0, R5, R103 ;  /* 0x0000000500677224 */ /* 0x000fc400078e0267 */
[----:B------:R-:W-:Y:S01]  /*6960*/  @!P4 IADD3 R220, R220, -R0, RZ ;  /* 0x80000000dcdcc210 */ /* 0x000fe20007ffe0ff */
[----:B------:R-:W-:Y:S01]  /*6970*/  VIADD R15, R6, 0x87 ;  /* 0x00000087060f7836 */ /* 0x000fe20000000000 */
[----:B------:R-:W-:Y:S01]  /*6980*/  IABS R104, R11 ;  /* 0x0000000b00687213 */ /* 0x000fe20000000000 */
[----:B------:R-:W-:Y:S01]  /*6990*/  @!P6 IMAD.IADD R101, R101, 0x1, -R0 ;  /* 0x000000016565e824 */ /* 0x000fe200078e0a00 */
[----:B------:R-:W-:Y:S01]  /*69a0*/  ISETP.GT.U32.AND P6, PT, R0, R103, PT ;  /* 0x000000670000720c */ /* 0x000fe20003fc4070 */
[C---:B------:R-:W-:Y:S01]  /*69b0*/  IMAD.HI.U32 R10, R3.reuse, R105, RZ ;  /* 0x00000069030a7227 */ /* 0x040fe200078e00ff */
[----:B------:R-:W-:Y:S02]  /*69c0*/  IABS R106, R15 ;  /* 0x0000000f006a7213 */ /* 0x000fe40000000000 */
[----:B------:R-:W-:Y:S01]  /*69d0*/  ISETP.GE.AND P4, PT, R14, RZ, PT ;  /* 0x000000ff0e00720c */ /* 0x000fe20003f86270 */
[----:B------:R-:W-:-:S04]  /*69e0*/  IMAD.HI.U32 R5, R3, R104, RZ ;  /* 0x0000006803057227 */ /* 0x000fc800078e00ff */
[----:B------:R-:W-:Y:S01]  /*69f0*/  @!P0 IMAD.IADD R102, R102, 0x1, -R0 ;  /* 0x0000000166668824 */ /* 0x000fe200078e0a00 */
[----:B------:R-:W-:Y:S01]  /*6a00*/  ISETP.GE.AND P0, PT, R11, RZ, PT ;  /* 0x000000ff0b00720c */ /* 0x000fe20003f06270 */
[----:B------:R-:W-:Y:S01]  /*6a10*/  @!P5 IMAD.MOV R101, RZ, RZ, -R101 ;  /* 0x000000ffff65d224 */ /* 0x000fe200078e0a65 */
[C---:B------:R-:W-:Y:S01]  /*6a20*/  ISETP.GT.U32.AND P5, PT, R0.reuse, R220, PT ;  /* 0x000000dc0000720c */ /* 0x040fe20003fa4070 */
[----:B------:R-:W-:Y:S02]  /*6a30*/  IMAD.MOV R11, RZ, RZ, -R5 ;  /* 0x000000ffff0b7224 */ /* 0x000fe400078e0a05 */
[----:B------:R-:W-:Y:S02]  /*6a40*/  IMAD.MOV R10, RZ, RZ, -R10 ;  /* 0x000000ffff0a7224 */ /* 0x000fe400078e0a0a */
[----:B------:R-:W-:Y:S02]  /*6a50*/  IMAD R104, R0, R11, R104 ;  /* 0x0000000b00687224 */ /* 0x000fe400078e0268 */
[----:B------:R-:W-:-:S02]  /*6a60*/  @!P6 IMAD.IADD R103, R103, 0x1, -R0 ;  /* 0x000000016767e824 */ /* 0x000fc400078e0a00 */
[C---:B------:R-:W-:Y:S02]  /*6a70*/  IMAD R105, R0.reuse, R10, R105 ;  /* 0x0000000a00697224 */ /* 0x040fe400078e0269 */
[----:B------:R-:W-:Y:S01]  /*6a80*/  @!P2 IMAD.MOV R102, RZ, RZ, -R102 ;  /* 0x000000ffff66a224 */ /* 0x000fe200078e0a66 */
[C---:B------:R-:W-:Y:S01]  /*6a90*/  ISETP.GT.U32.AND P6, PT, R0.reuse, R103, PT ;  /* 0x000000670000720c */ /* 0x040fe20003fc4070 */
[----:B------:R-:W-:Y:S01]  /*6aa0*/  IMAD.HI.U32 R5, R3, R106, RZ ;  /* 0x0000006a03057227 */ /* 0x000fe200078e00ff */
[----:B------:R-:W-:-:S03]  /*6ab0*/  ISETP.GT.U32.AND P2, PT, R0, R104, PT ;  /* 0x000000680000720c */ /* 0x000fc60003f44070 */
[----:B------:R-:W-:Y:S01]  /*6ac0*/  @!P5 IMAD.IADD R220, R220, 0x1, -R0 ;  /* 0x00000001dcdcd824 */ /* 0x000fe200078e0a00 */
[----:B------:R-:W-:Y:S01]  /*6ad0*/  ISETP.GT.U32.AND P5, PT, R0, R105, PT ;  /* 0x000000690000720c */ /* 0x000fe20003fa4070 */
[----:B------:R-:W-:Y:S02]  /*6ae0*/  IMAD.MOV R5, RZ, RZ, -R5 ;  /* 0x000000ffff057224 */ /* 0x000fe400078e0a05 */
[----:B------:R-:W-:Y:S02]  /*6af0*/  VIADD R14, R6, 0x88 ;  /* 0x00000088060e7836 */ /* 0x000fe40000000000 */
[----:B------:R-:W-:Y:S02]  /*6b00*/  IMAD R106, R0, R5, R106 ;  /* 0x00000005006a7224 */ /* 0x000fe400078e026a */
[----:B------:R-:W-:Y:S01]  /*6b10*/  @!P6 IADD3 R103, R103, -R0, RZ ;  /* 0x800000006767e210 */ /* 0x000fe20007ffe0ff */
[----:B------:R-:W-:Y:S01]  /*6b20*/  IMAD.HI.U32 R10, R3, R108, RZ ;  /* 0x0000006c030a7227 */ /* 0x000fe200078e00ff */
[----:B------:R-:W-:-:S02]  /*6b30*/  IABS R107, R14 ;  /* 0x0000000e006b7213 */ /* 0x000fc40000000000 */
[----:B------:R-:W-:Y:S01]  /*6b40*/  ISETP.GT.U32.AND P6, PT, R0, R106, PT ;  /* 0x0000006a0000720c */ /* 0x000fe20003fc4070 */
[--C-:B------:R-:W-:Y:S01]  /*6b50*/  @!P2 IMAD.IADD R104, R104, 0x1, -R0.reuse ;  /* 0x000000016868a824 */ /* 0x100fe200078e0a00 */
[----:B------:R-:W-:Y:S01]  /*6b60*/  ISETP.GE.AND P2, PT, R15, RZ, PT ;  /* 0x000000ff0f00720c */ /* 0x000fe20003f46270 */
[----:B------:R-:W-:Y:S02]  /*6b70*/  @!P5 IMAD.IADD R105, R105, 0x1, -R0 ;  /* 0x000000016969d824 */ /* 0x000fe400078e0a00 */
[----:B------:R-:W-:Y:S01]  /*6b80*/  IMAD.HI.U32 R5, R3, R107, RZ ;  /* 0x0000006b03057227 */ /* 0x000fe200078e00ff */
[----:B------:R-:W-:-:S03]  /*6b90*/  ISETP.GT.U32.AND P5, PT, R0, R104, PT ;  /* 0x000000680000720c */ /* 0x000fc60003fa4070 */
[----:B------:R-:W-:Y:S02]  /*6ba0*/  IMAD.MOV R5, RZ, RZ, -R5 ;  /* 0x000000ffff057224 */ /* 0x000fe400078e0a05 */
[----:B------:R-:W-:Y:S02]  /*6bb0*/  IMAD.MOV R11, RZ, RZ, -R10 ;  /* 0x000000ffff0b7224 */ /* 0x000fe400078e0a0a */
[----:B------:R-:W-:Y:S01]  /*6bc0*/  @!P6 IADD3 R106, R106, -R0, RZ ;  /* 0x800000006a6ae210 */ /* 0x000fe20007ffe0ff */
[C---:B------:R-:W-:Y:S01]  /*6bd0*/  IMAD R107, R0.reuse, R5, R107 ;  /* 0x00000005006b7224 */ /* 0x040fe200078e026b */
[C---:B------:R-:W-:Y:S01]  /*6be0*/  ISETP.GT.U32.AND P6, PT, R0.reuse, R105, PT ;  /* 0x000000690000720c */ /* 0x040fe20003fc4070 */
[----:B------:R-:W-:Y:S01]  /*6bf0*/  @!P1 IMAD.MOV R220, RZ, RZ, -R220 ;  /* 0x000000ffffdc9224 */ /* 0x000fe200078e0adc */
[----:B------:R-:W-:Y:S01]  /*6c00*/  ISETP.GT.U32.AND P1, PT, R0, R106, PT ;  /* 0x0000006a0000720c */ /* 0x000fe20003f24070 */
[----:B------:R-:W-:-:S04]  /*6c10*/  IMAD.HI.U32 R10, R3, R221, RZ ;  /* 0x000000dd030a7227 */ /* 0x000fc800078e00ff */
[----:B------:R-:W-:Y:S01]  /*6c20*/  @!P5 IMAD.IADD R104, R104, 0x1, -R0 ;  /* 0x000000016868d824 */ /* 0x000fe200078e0a00 */
[C---:B------:R-:W-:Y:S01]  /*6c30*/  ISETP.GT.U32.AND P5, PT, R0.reuse, R107, PT ;  /* 0x0000006b0000720c */ /* 0x040fe20003fa4070 */
[C---:B------:R-:W-:Y:S02]  /*6c40*/  IMAD R108, R0.reuse, R11, R108 ;  /* 0x0000000b006c7224 */ /* 0x040fe400078e026c */
[----:B------:R-:W-:Y:S02]  /*6c50*/  IMAD.MOV R10, RZ, RZ, -R10 ;  /* 0x000000ffff0a7224 */ /* 0x000fe400078e0a0a */
[----:B------:R-:W-:Y:S01]  /*6c60*/  @!P6 IMAD.IADD R105, R105, 0x1, -R0 ;  /* 0x000000016969e824 */ /* 0x000fe200078e0a00 */
[C---:B------:R-:W-:Y:S01]  /*6c70*/  ISETP.GT.U32.AND P6, PT, R0.reuse, R108, PT ;  /* 0x0000006c0000720c */ /* 0x040fe20003fc4070 */
[----:B------:R-:W-:Y:S02]  /*6c80*/  IMAD R221, R0, R10, R221 ;  /* 0x0000000a00dd7224 */ /* 0x000fe400078e02dd */
[----:B------:R-:W-:-:S04]  /*6c90*/  IMAD.HI.U32 R5, R3, R109, RZ ;  /* 0x0000006d03057227 */ /* 0x000fc800078e00ff */
[----:B------:R-:W-:Y:S01]  /*6ca0*/  @!P5 IADD3 R107, R107, -R0, RZ ;  /* 0x800000006b6bd210 */ /* 0x000fe20007ffe0ff */
[----:B------:R-:W-:Y:S01]  /*6cb0*/  VIADD R11, R6, 0x8c ;  /* 0x0000008c060b7836 */ /* 0x000fe20000000000 */
[----:B------:R-:W-:Y:S01]  /*6cc0*/  IADD3 R5, -R5, RZ, RZ ;  /* 0x000000ff05057210 */ /* 0x000fe20007ffe1ff */
[----:B------:R-:W-:Y:S01]  /*6cd0*/  @!P0 IMAD.MOV R104, RZ, RZ, -R104 ;  /* 0x000000ffff688224 */ /* 0x000fe200078e0a68 */
[C---:B------:R-:W-:Y:S01]  /*6ce0*/  ISETP.GT.U32.AND P0, PT, R0.reuse, R107, PT ;  /* 0x0000006b0000720c */ /* 0x040fe20003f04070 */
[----:B------:R-:W-:Y:S01]  /*6cf0*/  @!P4 IMAD.MOV R105, RZ, RZ, -R105 ;  /* 0x000000ffff69c224 */ /* 0x000fe200078e0a69 */
[----:B------:R-:W-:Y:S01]  /*6d00*/  ISETP.GT.U32.AND P4, PT, R0, R221, PT ;  /* 0x000000dd0000720c */ /* 0x000fe20003f84070 */
[--C-:B------:R-:W-:Y:S01]  /*6d10*/  @!P1 IMAD.IADD R106, R106, 0x1, -R0.reuse ;  /* 0x000000016a6a9824 */ /* 0x100fe200078e0a00 */
[----:B------:R-:W-:Y:S01]  /*6d20*/  ISETP.GE.AND P1, PT, R110, RZ, PT ;  /* 0x000000ff6e00720c */ /* 0x000fe20003f26270 */
[----:B------:R-:W-:Y:S01]  /*6d30*/  @!P3 IMAD.MOV R103, RZ, RZ, -R103 ;  /* 0x000000ffff67b224 */ /* 0x000fe200078e0a67 */
[----:B------:R-:W-:Y:S01]  /*6d40*/  IABS R110, R11 ;  /* 0x0000000b006e7213 */ /* 0x000fe20000000000 */
[----:B------:R-:W-:Y:S01]  /*6d50*/  @!P6 IMAD.IADD R108, R108, 0x1, -R0 ;  /* 0x000000016c6ce824 */ /* 0x000fe200078e0a00 */
[----:B------:R-:W-:Y:S01]  /*6d60*/  ISETP.GE.AND P3, PT, R14, RZ, PT ;  /* 0x000000ff0e00720c */ /* 0x000fe20003f66270 */
[----:B------:R-:W-:-:S02]  /*6d70*/  IMAD R109, R0, R5, R109 ;  /* 0x00000005006d7224 */ /* 0x000fc400078e026d */
[----:B------:R-:W-:Y:S01]  /*6d80*/  VIADD R10, R6, 0x8d ;  /* 0x0000008d060a7836 */ /* 0x000fe20000000000 */
[C---:B------:R-:W-:Y:S01]  /*6d90*/  ISETP.GT.U32.AND P6, PT, R0.reuse, R108, PT ;  /* 0x0000006c0000720c */ /* 0x040fe20003fc4070 */
[----:B------:R-:W-:Y:S01]  /*6da0*/  IMAD.HI.U32 R5, R3, R110, RZ ;  /* 0x0000006e03057227 */ /* 0x000fe200078e00ff */
[C---:B------:R-:W-:Y:S02]  /*6db0*/  ISETP.GT.U32.AND P5, PT, R0.reuse, R109, PT ;  /* 0x0000006d0000720c */ /* 0x040fe40003fa4070 */
[----:B------:R-:W-:Y:S01]  /*6dc0*/  IABS R111, R10 ;  /* 0x0000000a006f7213 */ /* 0x000fe20000000000 */
[----:B------:R-:W-:Y:S02]  /*6dd0*/  IMAD.MOV R5, RZ, RZ, -R5 ;  /* 0x000000ffff057224 */ /* 0x000fe400078e0a05 */
[--C-:B------:R-:W-:Y:S01]  /*6de0*/  @!P0 IMAD.IADD R107, R107, 0x1, -R0.reuse ;  /* 0x000000016b6b8824 */ /* 0x100fe200078e0a00 */
[----:B------:R-:W-:Y:S01]  /*6df0*/  ISETP.GE.AND P0, PT, R113, RZ, PT ;  /* 0x000000ff7100720c */ /* 0x000fe20003f06270 */
[----:B------:R-:W-:Y:S01]  /*6e00*/  @!P4 IMAD.IADD R221, R221, 0x1, -R0 ;  /* 0x00000001ddddc824 */ /* 0x000fe200078e0a00 */
[----:B------:R-:W-:Y:S01]  /*6e10*/  ISETP.GE.AND P4, PT, R11, RZ, PT ;  /* 0x000000ff0b00720c */ /* 0x000fe20003f86270 */
[----:B------:R-:W-:Y:S01]  /*6e20*/  IMAD R110, R0, R5, R110 ;  /* 0x00000005006e7224 */ /* 0x000fe200078e026e */
[----:B------:R-:W-:Y:S01]  /*6e30*/  IADD3 R11, R6, 0x90, RZ ;  /* 0x00000090060b7810 */ /* 0x000fe20007ffe0ff */
[----:B------:R-:W-:-:S02]  /*6e40*/  IMAD.HI.U32 R5, R3, R111, RZ ;  /* 0x0000006f03057227 */ /* 0x000fc400078e00ff */
[----:B------:R-:W-:Y:S02]  /*6e50*/  @!P5 IADD3 R109, R109, -R0, RZ ;  /* 0x800000006d6dd210 */ /* 0x000fe40007ffe0ff */
[----:B------:R-:W-:Y:S01]  /*6e60*/  @!P3 IMAD.MOV R107, RZ, RZ, -R107 ;  /* 0x000000ffff6bb224 */ /* 0x000fe200078e0a6b */
[----:B------:R-:W-:Y:S01]  /*6e70*/  ISETP.GT.U32.AND P3, PT, R0, R221, PT ;  /* 0x000000dd0000720c */ /* 0x000fe20003f64070 */
[----:B------:R-:W-:Y:S01]  /*6e80*/  @!P6 IMAD.IADD R108, R108, 0x1, -R0 ;  /* 0x000000016c6ce824 */ /* 0x000fe200078e0a00 */
[----:B------:R-:W-:Y:S01]  /*6e90*/  IADD3 R5, -R5, RZ, RZ ;  /* 0x000000ff05057210 */ /* 0x000fe20007ffe1ff */
[----:B------:R-:W-:Y:S01]  /*6ea0*/  @!P2 IMAD.MOV R106, RZ, RZ, -R106 ;  /* 0x000000ffff6aa224 */ /* 0x000fe200078e0a6a */
[C---:B------:R-:W-:Y:S01]  /*6eb0*/  ISETP.GT.U32.AND P6, PT, R0.reuse, R110, PT ;  /* 0x0000006e0000720c */ /* 0x040fe20003fc4070 */
[----:B------:R-:W-:Y:S01]  /*6ec0*/  @!P1 IMAD.MOV R108, RZ, RZ, -R108 ;  /* 0x000000ffff6c9224 */ /* 0x000fe200078e0a6c */
[C---:B------:R-:W-:Y:S01]  /*6ed0*/  ISETP.GT.U32.AND P5, PT, R0.reuse, R109, PT ;  /* 0x0000006d0000720c */ /* 0x040fe20003fa4070 */
[----:B------:R-:W-:Y:S01]  /*6ee0*/  IMAD R111, R0, R5, R111 ;  /* 0x00000005006f7224 */ /* 0x000fe200078e026f */
[----:B------:R-:W-:Y:S01]  /*6ef0*/  ISETP.GE.AND P2, PT, R112, RZ, PT ;  /* 0x000000ff7000720c */ /* 0x000fe20003f46270 */
[C---:B------:R-:W-:Y:S01]  /*6f00*/  VIADD R5, R6.reuse, 0x8e ;  /* 0x0000008e06057836 */ /* 0x040fe20000000000 */
[----:B------:R-:W-:Y:S01]  /*6f10*/  IABS R114, R11 ;  /* 0x0000000b00727213 */ /* 0x000fe20000000000 */
[----:B------:R-:W-:-:S02]  /*6f20*/  VIADD R14, R6, 0x91 ;  /* 0x00000091060e7836 */ /* 0x000fc40000000000 */
[--C-:B------:R-:W-:Y:S01]  /*6f30*/  @!P3 IMAD.IADD R221, R221, 0x1, -R0.reuse ;  /* 0x00000001ddddb824 */ /* 0x100fe200078e0a00 */
[----:B------:R-:W-:Y:S01]  /*6f40*/  ISETP.GT.U32.AND P3, PT, R0, R111, PT ;  /* 0x0000006f0000720c */ /* 0x000fe20003f64070 */
[----:B------:R-:W-:Y:S01]  /*6f50*/  VIADD R134, R6, 0xa5 ;  /* 0x000000a506867836 */ /* 0x000fe20000000000 */
[----:B------:R-:W-:Y:S01]  /*6f60*/  IABS R112, R5 ;  /* 0x0000000500707213 */ /* 0x000fe20000000000 */
[--C-:B------:R-:W-:Y:S01]  /*6f70*/  @!P6 IMAD.IADD R110, R110, 0x1, -R0.reuse ;  /* 0x000000016e6ee824 */ /* 0x100fe200078e0a00 */
[----:B------:R-:W-:Y:S01]  /*6f80*/  ISETP.GE.AND P1, PT, R5, RZ, PT ;  /* 0x000000ff0500720c */ /* 0x000fe20003f26270 */
[--C-:B------:R-:W-:Y:S01]  /*6f90*/  @!P5 IMAD.IADD R109, R109, 0x1, -R0.reuse ;  /* 0x000000016d6dd824 */ /* 0x100fe200078e0a00 */
[----:B------:R-:W-:Y:S01]  /*6fa0*/  ISETP.GE.AND P5, PT, R10, RZ, PT ;  /* 0x000000ff0a00720c */ /* 0x000fe20003fa6270 */
[----:B------:R-:W-:Y:S01]  /*6fb0*/  IMAD.HI.U32 R5, R3, R112, RZ ;  /* 0x0000007003057227 */ /* 0x000fe200078e00ff */
[----:B------:R-:W-:Y:S02]  /*6fc0*/  ISETP.GT.U32.AND P6, PT, R0, R110, PT ;  /* 0x0000006e0000720c */ /* 0x000fe40003fc4070 */
[----:B------:R-:W-:Y:S01]  /*6fd0*/  @!P2 IADD3 R109, -R109, RZ, RZ ;  /* 0x000000ff6d6da210 */ /* 0x000fe20007ffe1ff */
[----:B------:R-:W-:Y:S01]  /*6fe0*/  VIADD R10, R6, 0x8f ;  /* 0x0000008f060a7836 */ /* 0x000fe20000000000 */
[----:B------:R-:W-:Y:S01]  /*6ff0*/  IABS R115, R14 ;  /* 0x0000000e00737213 */ /* 0x000fe20000000000 */
[----:B------:R-:W-:-:S02]  /*7000*/  @!P3 IMAD.IADD R111, R111, 0x1, -R0 ;  /* 0x000000016f6fb824 */ /* 0x000fc400078e0a00 */
[----:B------:R-:W-:Y:S01]  /*7010*/  @!P0 IMAD.MOV R221, RZ, RZ, -R221 ;  /* 0x000000ffffdd8224 */ /* 0x000fe200078e0add */
[----:B------:R-:W-:Y:S01]  /*7020*/  ISETP.GE.AND P0, PT, R11, RZ, PT ;  /* 0x000000ff0b00720c */ /* 0x000fe20003f06270 */
[----:B------:R-:W-:Y:S01]  /*7030*/  IMAD.MOV R11, RZ, RZ, -R5 ;  /* 0x000000ffff0b7224 */ /* 0x000fe200078e0a05 */
[----:B------:R-:W-:Y:S01]  /*7040*/  ISETP.GT.U32.AND P3, PT, R0, R111, PT ;  /* 0x0000006f0000720c */ /* 0x000fe20003f64070 */
[----:B------:R-:W-:Y:S01]  /*7050*/  VIADD R144, R6, 0xb1 ;  /* 0x000000b106907836 */ /* 0x000fe20000000000 */
[----:B------:R-:W-:Y:S01]  /*7060*/  ISETP.GE.AND P2, PT, R10, RZ, PT ;  /* 0x000000ff0a00720c */ /* 0x000fe20003f46270 */
[----:B------:R-:W-:Y:S01]  /*7070*/  @!P6 IMAD.IADD R110, R110, 0x1, -R0 ;  /* 0x000000016e6ee824 */ /* 0x000fe200078e0a00 */
[----:B------:R-:W-:Y:S01]  /*7080*/  IABS R113, R10 ;  /* 0x0000000a00717213 */ /* 0x000fe20000000000 */
[----:B------:R-:W-:Y:S01]  /*7090*/  IMAD.HI.U32 R10, R3, R114, RZ ;  /* 0x00000072030a7227 */ /* 0x000fe200078e00ff */
[----:B------:R-:W-:Y:S02]  /*70a0*/  ISETP.GE.AND P6, PT, R14, RZ, PT ;  /* 0x000000ff0e00720c */ /* 0x000fe40003fc6270 */
[----:B------:R-:W-:Y:S01]  /*70b0*/  IABS R140, R144 ;  /* 0x00000090008c7213 */ /* 0x000fe20000000000 */
[----:B------:R-:W-:-:S02]  /*70c0*/  IMAD R112, R0, R11, R112 ;  /* 0x0000000b00707224 */ /* 0x000fc400078e0270 */
[----:B------:R-:W-:Y:S02]  /*70d0*/  IMAD.MOV R15, RZ, RZ, -R10 ;  /* 0x000000ffff0f7224 */ /* 0x000fe400078e0a0a */
[----:B------:R-:W-:-:S04]  /*70e0*/  IMAD.HI.U32 R5, R3, R113, RZ ;  /* 0x0000007103057227 */ /* 0x000fc800078e00ff */
[----:B------:R-:W-:Y:S01]  /*70f0*/  @!P4 IMAD.MOV R110, RZ, RZ, -R110 ;  /* 0x000000ffff6ec224 */ /* 0x000fe200078e0a6e */
[C---:B------:R-:W-:Y:S01]  /*7100*/  ISETP.GT.U32.AND P4, PT, R0.reuse, R112, PT ;  /* 0x000000700000720c */ /* 0x040fe20003f84070 */
[----:B------:R-:W-:Y:S01]  /*7110*/  @!P3 IMAD.IADD R111, R111, 0x1, -R0 ;  /* 0x000000016f6fb824 */ /* 0x000fe200078e0a00 */
[----:B------:R-:W-:Y:S01]  /*7120*/  IADD3 R11, -R5, RZ, RZ ;  /* 0x000000ff050b7210 */ /* 0x000fe20007ffe1ff */
[C---:B------:R-:W-:Y:S02]  /*7130*/  IMAD R114, R0.reuse, R15, R114 ;  /* 0x0000000f00727224 */ /* 0x040fe400078e0272 */
[----:B------:R-:W-:Y:S02]  /*7140*/  @!P5 IMAD.MOV R111, RZ, RZ, -R111 ;  /* 0x000000ffff6fd224 */ /* 0x000fe400078e0a6f */
[C---:B------:R-:W-:Y:S01]  /*7150*/  IMAD R113, R0.reuse, R11, R113 ;  /* 0x0000000b00717224 */ /* 0x040fe200078e0271 */
[----:B------:R-:W-:Y:S01]  /*7160*/  ISETP.GT.U32.AND P5, PT, R0, R114, PT ;  /* 0x000000720000720c */ /* 0x000fe20003fa4070 */
[C---:B------:R-:W-:Y:S01]  /*7170*/  VIADD R14, R6.reuse, 0x93 ;  /* 0x00000093060e7836 */ /* 0x040fe20000000000 */
[----:B------:R-:W-:Y:S01]  /*7180*/  IADD3 R11, R6, 0x92, RZ ;  /* 0x00000092060b7810 */ /* 0x000fe20007ffe0ff */
[----:B------:R-:W-:Y:S01]  /*7190*/  IMAD.HI.U32 R5, R3, R115, RZ ;  /* 0x0000007303057227 */ /* 0x000fe200078e00ff */
[----:B------:R-:W-:-:S02]  /*71a0*/  ISETP.GT.U32.AND P3, PT, R0, R113, PT ;  /* 0x000000710000720c */ /* 0x000fc40003f64070 */
[----:B------:R-:W-:Y:S01]  /*71b0*/  IABS R237, R14 ;  /* 0x0000000e00ed7213 */ /* 0x000fe20000000000 */
[----:B------:R-:W-:Y:S01]  /*71c0*/  @!P4 IMAD.IADD R112, R112, 0x1, -R0 ;  /* 0x000000017070c824 */ /* 0x000fe200078e0a00 */
[----:B------:R-:W-:Y:S01]  /*71d0*/  IABS R116, R11 ;  /* 0x0000000b00747213 */ /* 0x000fe20000000000 */
[----:B------:R-:W-:Y:S02]  /*71e0*/  IMAD.MOV R5, RZ, RZ, -R5 ;  /* 0x000000ffff057224 */ /* 0x000fe400078e0a05 */
[----:B------:R-:W-:Y:S01]  /*71f0*/  IMAD.HI.U32 R10, R3, R237, RZ ;  /* 0x000000ed030a7227 */ /* 0x000fe200078e00ff */
[----:B------:R-:W-:-:S03]  /*7200*/  ISETP.GT.U32.AND P4, PT, R0, R112, PT ;  /* 0x000000700000720c */ /* 0x000fc60003f84070 */
[--C-:B------:R-:W-:Y:S02]  /*7210*/  @!P5 IMAD.IADD R114, R114, 0x1, -R0.reuse ;  /* 0x000000017272d824 */ /* 0x100fe400078e0a00 */
[C---:B------:R-:W-:Y:S02]  /*7220*/  IMAD R115, R0.reuse, R5, R115 ;  /* 0x0000000500737224 */ /* 0x040fe400078e0273 */
[----:B------:R-:W-:Y:S01]  /*7230*/  @!P3 IMAD.IADD R113, R113, 0x1, -R0 ;  /* 0x000000017171b824 */ /* 0x000fe200078e0a00 */
[C---:B------:R-:W-:Y:S01]  /*7240*/  ISETP.GT.U32.AND P5, PT, R0.reuse, R114, PT ;  /* 0x000000720000720c */ /* 0x040fe20003fa4070 */
[----:B------:R-:W-:Y:S02]  /*7250*/  IMAD.MOV R10, RZ, RZ, -R10 ;  /* 0x000000ffff0a7224 */ /* 0x000fe400078e0a0a */
[----:B------:R-:W-:Y:S01]  /*7260*/  IMAD.HI.U32 R5, R3, R116, RZ ;  /* 0x0000007403057227 */ /* 0x000fe200078e00ff */
[----:B------:R-:W-:Y:S02]  /*7270*/  ISETP.GT.U32.AND P3, PT, R0, R113, PT ;  /* 0x000000710000720c */ /* 0x000fe40003f64070 */
[----:B------:R-:W-:Y:S01]  /*7280*/  @!P4 IADD3 R112, R112, -R0, RZ ;  /* 0x800000007070c210 */ /* 0x000fe20007ffe0ff */
[C---:B------:R-:W-:Y:S01]  /*7290*/  IMAD R237, R0.reuse, R10, R237 ;  /* 0x0000000a00ed7224 */ /* 0x040fe200078e02ed */
[----:B------:R-:W-:Y:S01]  /*72a0*/  ISETP.GT.U32.AND P4, PT, R0, R115, PT ;  /* 0x000000730000720c */ /* 0x000fe20003f84070 */
[----:B------:R-:W-:Y:S01]  /*72b0*/  IMAD.MOV R5, RZ, RZ, -R5 ;  /* 0x000000ffff057224 */ /* 0x000fe200078e0a05 */
[----:B------:R-:W-:Y:S01]  /*72c0*/  @!P1 IADD3 R112, -R112, RZ, RZ ;  /* 0x000000ff70709210 */ /* 0x000fe20007ffe1ff */
[----:B------:R-:W-:-:S02]  /*72d0*/  VIADD R15, R6, 0x94 ;  /* 0x00000094060f7836 */ /* 0x000fc40000000000 */
[----:B------:R-:W-:Y:S01]  /*72e0*/  @!P5 IMAD.IADD R114, R114, 0x1, -R0 ;  /* 0x000000017272d824 */ /* 0x000fe200078e0a00 */
[C---:B------:R-:W-:Y:S01]  /*72f0*/  ISETP.GT.U32.AND P5, PT, R0.reuse, R237, PT ;  /* 0x000000ed0000720c */ /* 0x040fe20003fa4070 */
[C---:B------:R-:W-:Y:S01]  /*7300*/  IMAD R116, R0.reuse, R5, R116 ;  /* 0x0000000500747224 */ /* 0x040fe200078e0274 */
[----:B------:R-:W-:Y:S01]  /*7310*/  IABS R233, R15 ;  /* 0x0000000f00e97213 */ /* 0x000fe20000000000 */
[--C-:B------:R-:W-:Y:S02]  /*7320*/  @!P3 IMAD.IADD R113, R113, 0x1, -R0.reuse ;  /* 0x000000017171b824 */ /* 0x100fe400078e0a00 */
[----:B------:R-:W-:Y:S01]  /*7330*/  IMAD.HI.U32 R10, R3, R117, RZ ;  /* 0x00000075030a7227 */ /* 0x000fe200078e00ff */
[----:B------:R-:W-:Y:S02]  /*7340*/  ISETP.GT.U32.AND P3, PT, R0, R116, PT ;  /* 0x000000740000720c */ /* 0x000fe40003f64070 */
[----:B------:R-:W-:Y:S01]  /*7350*/  @!P2 IADD3 R113, -R113, RZ, RZ ;  /* 0x000000ff7171a210 */ /* 0x000fe20007ffe1ff */
[----:B------:R-:W-:Y:S01]  /*7360*/  @!P4 IMAD.IADD R115, R115, 0x1, -R0 ;  /* 0x000000017373c824 */ /* 0x000fe200078e0a00 */
[----:B------:R-:W-:Y:S01]  /*7370*/  ISETP.GE.AND P4, PT, R11, RZ, PT ;  /* 0x000000ff0b00720c */ /* 0x000fe20003f86270 */
[----:B------:R-:W-:-:S03]  /*7380*/  IMAD.HI.U32 R5, R3, R233, RZ ;  /* 0x000000e903057227 */ /* 0x000fc600078e00ff */
[----:B------:R-:W-:Y:S01]  /*7390*/  ISETP.GT.U32.AND P1, PT, R0, R115, PT ;  /* 0x000000730000720c */ /* 0x000fe20003f24070 */
[--C-:B------:R-:W-:Y:S02]  /*73a0*/  @!P5 IMAD.IADD R237, R237, 0x1, -R0.reuse ;  /* 0x00000001ededd824 */ /* 0x100fe400078e0a00 */
[----:B------:R-:W-:Y:S02]  /*73b0*/  IMAD.MOV R5, RZ, RZ, -R5 ;  /* 0x000000ffff057224 */ /* 0x000fe400078e0a05 */
[----:B------:R-:W-:Y:S01]  /*73c0*/  @!P3 IMAD.IADD R116, R116, 0x1, -R0 ;  /* 0x000000017474b824 */ /* 0x000fe200078e0a00 */
[C---:B------:R-:W-:Y:S01]  /*73d0*/  ISETP.GT.U32.AND P5, PT, R0.reuse, R237, PT ;  /* 0x000000ed0000720c */ /* 0x040fe20003fa4070 */
[----:B------:R-:W-:Y:S01]  /*73e0*/  IMAD R233, R0, R5, R233 ;  /* 0x0000000500e97224 */ /* 0x000fe200078e02e9 */
[----:B------:R-:W-:Y:S01]  /*73f0*/  ISETP.GE.AND P3, PT, R14, RZ, PT ;  /* 0x000000ff0e00720c */ /* 0x000fe20003f66270 */
[----:B------:R-:W-:Y:S01]  /*7400*/  IMAD.HI.U32 R5, R3, R118, RZ ;  /* 0x0000007603057227 */ /* 0x000fe200078e00ff */
[----:B------:R-:W-:-:S03]  /*7410*/  ISETP.GT.U32.AND P2, PT, R0, R116, PT ;  /* 0x000000740000720c */ /* 0x000fc60003f44070 */
[----:B------:R-:W-:Y:S02]  /*7420*/  IMAD.MOV R10, RZ, RZ, -R10 ;  /* 0x000000ffff0a7224 */ /* 0x000fe400078e0a0a */
[----:B------:R-:W-:Y:S02]  /*7430*/  IMAD.MOV R5, RZ, RZ, -R5 ;  /* 0x000000ffff057224 */ /* 0x000fe400078e0a05 */
[----:B------:R-:W-:Y:S01]  /*7440*/  @!P1 IMAD.IADD R115, R115, 0x1, -R0 ;  /* 0x0000000173739824 */ /* 0x000fe200078e0a00 */
[C---:B------:R-:W-:Y:S01]  /*7450*/  ISETP.GT.U32.AND P1, PT, R0.reuse, R233, PT ;  /* 0x000000e90000720c */ /* 0x040fe20003f24070 */
[C---:B------:R-:W-:Y:S02]  /*7460*/  IMAD R117, R0.reuse, R10, R117 ;  /* 0x0000000a00757224 */ /* 0x040fe400078e0275 */
[C---:B------:R-:W-:Y:S01]  /*7470*/  IMAD R118, R0.reuse, R5, R118 ;  /* 0x0000000500767224 */ /* 0x040fe200078e0276 */
[----:B------:R-:W-:Y:S01]  /*7480*/  @!P6 IADD3 R115, -R115, RZ, RZ ;  /* 0x000000ff7373e210 */ /* 0x000fe20007ffe1ff */
[--C-:B------:R-:W-:Y:S01]  /*7490*/  @!P5 IMAD.IADD R237, R237, 0x1, -R0.reuse ;  /* 0x00000001ededd824 */ /* 0x100fe200078e0a00 */
[----:B------:R-:W-:Y:S01]  /*74a0*/  ISETP.GT.U32.AND P6, PT, R0, R117, PT ;  /* 0x000000750000720c */ /* 0x000fe20003fc4070 */
[----:B------:R-:W-:Y:S01]  /*74b0*/  VIADD R11, R6, 0x97 ;  /* 0x00000097060b7836 */ /* 0x000fe20000000000 */
[----:B------:R-:W-:Y:S01]  /*74c0*/  ISETP.GT.U32.AND P5, PT, R0, R118, PT ;  /* 0x000000760000720c */ /* 0x000fe20003fa4070 */
[--C-:B------:R-:W-:Y:S01]  /*74d0*/  @!P2 IMAD.IADD R116, R116, 0x1, -R0.reuse ;  /* 0x000000017474a824 */ /* 0x100fe200078e0a00 */
[----:B------:R-:W-:Y:S01]  /*74e0*/  ISETP.GE.AND P2, PT, R119, RZ, PT ;  /* 0x000000ff7700720c */ /* 0x000fe20003f46270 */
[----:B------:R-:W-:Y:S01]  /*74f0*/  VIADD R14, R6, 0x98 ;  /* 0x00000098060e7836 */ /* 0x000fe20000000000 */
[----:B------:R-:W-:Y:S01]  /*7500*/  IABS R119, R11 ;  /* 0x0000000b00777213 */ /* 0x000fe20000000000 */
[----:B------:R-:W-:Y:S01]  /*7510*/  @!P1 IMAD.IADD R233, R233, 0x1, -R0 ;  /* 0x00000001e9e99824 */ /* 0x000fe200078e0a00 */
[----:B------:R-:W-:Y:S01]  /*7520*/  ISETP.GE.AND P1, PT, R120, RZ, PT ;  /* 0x000000ff7800720c */ /* 0x000fe20003f26270 */
[----:B------:R-:W-:Y:S01]  /*7530*/  @!P4 IMAD.MOV R116, RZ, RZ, -R116 ;  /* 0x000000ffff74c224 */ /* 0x000fe200078e0a74 */
[----:B------:R-:W-:Y:S01]  /*7540*/  IABS R120, R14 ;  /* 0x0000000e00787213 */ /* 0x000fe20000000000 */
[----:B------:R-:W-:-:S04]  /*7550*/  IMAD.HI.U32 R5, R3, R119, RZ ;  /* 0x0000007703057227 */ /* 0x000fc800078e00ff */
[--C-:B------:R-:W-:Y:S01]  /*7560*/  @!P6 IMAD.IADD R117, R117, 0x1, -R0.reuse ;  /* 0x000000017575e824 */ /* 0x100fe200078e0a00 */
[----:B------:R-:W-:Y:S01]  /*7570*/  ISETP.GT.U32.AND P6, PT, R0, R233, PT ;  /* 0x000000e90000720c */ /* 0x000fe20003fc4070 */
[----:B------:R-:W-:Y:S02]  /*7580*/  @!P5 IMAD.IADD R118, R118, 0x1, -R0 ;  /* 0x000000017676d824 */ /* 0x000fe400078e0a00 */
[----:B------:R-:W-:Y:S01]  /*7590*/  IMAD.MOV R10, RZ, RZ, -R5 ;  /* 0x000000ffff0a7224 */ /* 0x000fe200078e0a05 */
[C---:B------:R-:W-:Y:S01]  /*75a0*/  ISETP.GT.U32.AND P5, PT, R0.reuse, R117, PT ;  /* 0x000000750000720c */ /* 0x040fe20003fa4070 */
[----:B------:R-:W-:Y:S01]  /*75b0*/  IMAD.HI.U32 R5, R3, R120, RZ ;  /* 0x0000007803057227 */ /* 0x000fe200078e00ff */
[----:B------:R-:W-:-:S03]  /*75c0*/  ISETP.GT.U32.AND P4, PT, R0, R118, PT ;  /* 0x000000760000720c */ /* 0x000fc60003f84070 */
[C---:B------:R-:W-:Y:S02]  /*75d0*/  IMAD R119, R0.reuse, R10, R119 ;  /* 0x0000000a00777224 */ /* 0x040fe400078e0277 */
[----:B------:R-:W-:Y:S02]  /*75e0*/  IMAD.MOV R5, RZ, RZ, -R5 ;  /* 0x000000ffff057224 */ /* 0x000fe400078e0a05 */
[----:B------:R-:W-:Y:S01]  /*75f0*/  @!P6 IMAD.IADD R233, R233, 0x1, -R0 ;  /* 0x00000001e9e9e824 */ /* 0x000fe200078e0a00 */
[C---:B------:R-:W-:Y:S01]  /*7600*/  ISETP.GT.U32.AND P6, PT, R0.reuse, R119, PT ;  /* 0x000000770000720c */ /* 0x040fe20003fc4070 */
[----:B------:R-:W-:Y:S02]  /*7610*/  IMAD R120, R0, R5, R120 ;  /* 0x0000000500787224 */ /* 0x000fe400078e0278 */
[----:B------:R-:W-:Y:S01]  /*7620*/  @!P0 IMAD.MOV R114, RZ, RZ, -R114 ;  /* 0x000000ffff728224 */ /* 0x000fe200078e0a72 */
[----:B------:R-:W-:Y:S01]  /*7630*/  ISETP.GE.AND P0, PT, R15, RZ, PT ;  /* 0x000000ff0f00720c */ /* 0x000fe20003f06270 */
[----:B------:R-:W-:Y:S01]  /*7640*/  @!P4 IMAD.IADD R118, R118, 0x1, -R0 ;  /* 0x000000017676c824 */ /* 0x000fe200078e0a00 */
[----:B------:R-:W-:Y:S01]  /*7650*/  IADD3 R15, R6, 0x99, RZ ;  /* 0x00000099060f7810 */ /* 0x000fe20007ffe0ff */
[----:B------:R-:W-:Y:S01]  /*7660*/  IMAD.HI.U32 R10, R3, R122, RZ ;  /* 0x0000007a030a7227 */ /* 0x000fe200078e00ff */
[----:B------:R-:W-:-:S02]  /*7670*/  ISETP.GT.U32.AND P4, PT, R0, R120, PT ;  /* 0x000000780000720c */ /* 0x000fc40003f84070 */
[----:B------:R-:W-:Y:S01]  /*7680*/  IABS R121, R15 ;  /* 0x0000000f00797213 */ /* 0x000fe20000000000 */
[--C-:B------:R-:W-:Y:S01]  /*7690*/  @!P5 IMAD.IADD R117, R117, 0x1, -R0.reuse ;  /* 0x000000017575d824 */ /* 0x100fe200078e0a00 */
[----:B------:R-:W-:Y:S01]  /*76a0*/  ISETP.GE.AND P5, PT, R11, RZ, PT ;  /* 0x000000ff0b00720c */ /* 0x000fe20003fa6270 */
[----:B------:R-:W-:Y:S01]  /*76b0*/  @!P6 IMAD.IADD R119, R119, 0x1, -R0 ;  /* 0x000000017777e824 */ /* 0x000fe200078e0a00 */
[----:B------:R-:W-:Y:S01]  /*76c0*/  ISETP.GE.AND P6, PT, R14, RZ, PT ;  /* 0x000000ff0e00720c */ /* 0x000fe20003fc6270 */
[----:B------:R-:W-:-:S04]  /*76d0*/  IMAD.HI.U32 R5, R3, R121, RZ ;  /* 0x0000007903057227 */ /* 0x000fc800078e00ff */
[----:B------:R-:W-:Y:S02]  /*76e0*/  IMAD.MOV R11, RZ, RZ, -R10 ;  /* 0x000000ffff0b7224 */ /* 0x000fe400078e0a0a */
[----:B------:R-:W-:Y:S01]  /*76f0*/  @!P3 IMAD.MOV R237, RZ, RZ, -R237 ;  /* 0x000000ffffedb224 */ /* 0x000fe200078e0aed */
[----:B------:R-:W-:Y:S01]  /*7700*/  ISETP.GT.U32.AND P3, PT, R0, R119, PT ;  /* 0x000000770000720c */ /* 0x000fe20003f64070 */
[----:B------:R-:W-:Y:S01]  /*7710*/  VIADD R14, R6, 0x9c ;  /* 0x0000009c060e7836 */ /* 0x000fe20000000000 */
[----:B------:R-:W-:Y:S01]  /*7720*/  @!P4 IADD3 R120, R120, -R0, RZ ;  /* 0x800000007878c210 */ /* 0x000fe20007ffe0ff */
[----:B------:R-:W-:Y:S02]  /*7730*/  IMAD.MOV R5, RZ, RZ, -R5 ;  /* 0x000000ffff057224 */ /* 0x000fe400078e0a05 */
[C---:B------:R-:W-:Y:S01]  /*7740*/  IMAD R122, R0.reuse, R11, R122 ;  /* 0x0000000b007a7224 */ /* 0x040fe200078e027a */
[----:B------:R-:W-:Y:S01]  /*7750*/  IABS R231, R14 ;  /* 0x0000000e00e77213 */ /* 0x000fe20000000000 */
[C---:B------:R-:W-:Y:S01]  /*7760*/  IMAD R121, R0.reuse, R5, R121 ;  /* 0x0000000500797224 */ /* 0x040fe200078e0279 */
[----:B------:R-:W-:Y:S01]  /*7770*/  ISETP.GT.U32.AND P4, PT, R0, R120, PT ;  /* 0x000000780000720c */ /* 0x000fe20003f84070 */
[----:B------:R-:W-:-:S04]  /*7780*/  IMAD.HI.U32 R5, R3, R228, RZ ;  /* 0x000000e403057227 */ /* 0x000fc800078e00ff */
[----:B------:R-:W-:Y:S01]  /*7790*/  @!P2 IMAD.MOV R117, RZ, RZ, -R117 ;  /* 0x000000ffff75a224 */ /* 0x000fe200078e0a75 */
[C---:B------:R-:W-:Y:S01]  /*77a0*/  ISETP.GT.U32.AND P2, PT, R0.reuse, R122, PT ;  /* 0x0000007a0000720c */ /* 0x040fe20003f44070 */
[----:B------:R-:W-:Y:S01]  /*77b0*/  IMAD.HI.U32 R10, R3, R231, RZ ;  /* 0x000000e7030a7227 */ /* 0x000fe200078e00ff */
[----:B------:R-:W-:Y:S02]  /*77c0*/  @!P3 IADD3 R119, R119, -R0, RZ ;  /* 0x800000007777b210 */ /* 0x000fe40007ffe0ff */
[----:B------:R-:W-:Y:S01]  /*77d0*/  ISETP.GE.AND P3, PT, R123, RZ, PT ;  /* 0x000000ff7b00720c */ /* 0x000fe20003f66270 */
[----:B------:R-:W-:Y:S02]  /*77e0*/  IMAD.MOV R5, RZ, RZ, -R5 ;  /* 0x000000ffff057224 */ /* 0x000fe400078e0a05 */
[----:B------:R-:W-:Y:S02]  /*77f0*/  IMAD.MOV R10, RZ, RZ, -R10 ;  /* 0x000000ffff0a7224 */ /* 0x000fe400078e0a0a */
[----:B------:R-:W-:-:S02]  /*7800*/  IMAD R228, R0, R5, R228 ;  /* 0x0000000500e47224 */ /* 0x000fc400078e02e4 */
[----:B------:R-:W-:Y:S01]  /*7810*/  @!P0 IMAD.MOV R233, RZ, RZ, -R233 ;  /* 0x000000ffffe98224 */ /* 0x000fe200078e0ae9 */
[----:B------:R-:W-:Y:S01]  /*7820*/  ISETP.GT.U32.AND P0, PT, R0, R121, PT ;  /* 0x000000790000720c */ /* 0x000fe20003f04070 */
[--C-:B------:R-:W-:Y:S01]  /*7830*/  @!P4 IMAD.IADD R120, R120, 0x1, -R0.reuse ;  /* 0x000000017878c824 */ /* 0x100fe200078e0a00 */
[----:B------:R-:W-:Y:S01]  /*7840*/  ISETP.GE.AND P4, PT, R124, RZ, PT ;  /* 0x000000ff7c00720c */ /* 0x000fe20003f86270 */
[----:B------:R-:W-:Y:S01]  /*7850*/  IMAD R231, R0, R10, R231 ;  /* 0x0000000a00e77224 */ /* 0x000fe200078e02e7 */
[----:B------:R-:W-:Y:S01]  /*7860*/  IADD3 R10, R6, 0x9d, RZ ;  /* 0x0000009d060a7810 */ /* 0x000fe20007ffe0ff */
[----:B------:R-:W-:Y:S01]  /*7870*/  @!P5 IMAD.MOV R119, RZ, RZ, -R119 ;  /* 0x000000ffff77d224 */ /* 0x000fe200078e0a77 */
[----:B------:R-:W-:Y:S01]  /*7880*/  ISETP.GT.U32.AND P5, PT, R0, R228, PT ;  /* 0x000000e40000720c */ /* 0x000fe20003fa4070 */
[----:B------:R-:W-:Y:S01]  /*7890*/  @!P2 IMAD.IADD R122, R122, 0x1, -R0 ;  /* 0x000000017a7aa824 */ /* 0x000fe200078e0a00 */
[----:B------:R-:W-:Y:S01]  /*78a0*/  IABS R123, R10 ;  /* 0x0000000a007b7213 */ /* 0x000fe20000000000 */
[----:B------:R-:W-:Y:S01]  /*78b0*/  @!P6 IMAD.MOV R120, RZ, RZ, -R120 ;  /* 0x000000ffff78e224 */ /* 0x000fe200078e0a78 */
[C---:B------:R-:W-:Y:S01]  /*78c0*/  ISETP.GT.U32.AND P6, PT, R0.reuse, R231, PT ;  /* 0x000000e70000720c */ /* 0x040fe20003fc4070 */
[----:B------:R-:W-:Y:S01]  /*78d0*/  @!P1 IMAD.MOV R118, RZ, RZ, -R118 ;  /* 0x000000ffff769224 */ /* 0x000fe200078e0a76 */
[----:B------:R-:W-:Y:S01]  /*78e0*/  ISETP.GT.U32.AND P2, PT, R0, R122, PT ;  /* 0x0000007a0000720c */ /* 0x000fe20003f44070 */
[----:B------:R-:W-:Y:S01]  /*78f0*/  @!P0 IMAD.IADD R121, R121, 0x1, -R0 ;  /* 0x0000000179798824 */ /* 0x000fe200078e0a00 */
[----:B------:R-:W-:Y:S01]  /*7900*/  ISETP.GE.AND P1, PT, R15, RZ, PT ;  /* 0x000000ff0f00720c */ /* 0x000fe20003f26270 */
[----:B------:R-:W-:-:S02]  /*7910*/  VIADD R15, R6, 0x9e ;  /* 0x0000009e060f7836 */ /* 0x000fc40000000000 */
[----:B------:R-:W-:Y:S01]  /*7920*/  IMAD.HI.U32 R5, R3, R123, RZ ;  /* 0x0000007b03057227 */ /* 0x000fe200078e00ff */
[----:B------:R-:W-:Y:S02]  /*7930*/  ISETP.GT.U32.AND P0, PT, R0, R121, PT ;  /* 0x000000790000720c */ /* 0x000fe40003f04070 */
[----:B------:R-:W-:Y:S01]  /*7940*/  IABS R124, R15 ;  /* 0x0000000f007c7213 */ /* 0x000fe20000000000 */
[--C-:B------:R-:W-:Y:S02]  /*7950*/  @!P5 IMAD.IADD R228, R228, 0x1, -R0.reuse ;  /* 0x00000001e4e4d824 */ /* 0x100fe400078e0a00 */
[----:B------:R-:W-:Y:S01]  /*7960*/  @!P6 IADD3 R231, R231, -R0, RZ ;  /* 0x80000000e7e7e210 */ /* 0x000fe20007ffe0ff */
[----:B------:R-:W-:Y:S02]  /*7970*/  IMAD.MOV R5, RZ, RZ, -R5 ;  /* 0x000000ffff057224 */ /* 0x000fe400078e0a05 */
[----:B------:R-:W-:Y:S01]  /*7980*/  ISETP.GT.U32.AND P5, PT, R0, R228, PT ;  /* 0x000000e40000720c */ /* 0x000fe20003fa4070 */
[----:B------:R-:W-:Y:S01]  /*7990*/  @!P2 IMAD.IADD R122, R122, 0x1, -R0 ;  /* 0x000000017a7aa824 */ /* 0x000fe200078e0a00 */
[----:B------:R-:W-:Y:S01]  /*79a0*/  ISETP.GE.AND P2, PT, R10, RZ, PT ;  /* 0x000000ff0a00720c */ /* 0x000fe20003f46270 */
[----:B------:R-:W-:Y:S01]  /*79b0*/  IMAD.HI.U32 R10, R3, R124, RZ ;  /* 0x0000007c030a7227 */ /* 0x000fe200078e00ff */
[----:B------:R-:W-:-:S02]  /*79c0*/  ISETP.GT.U32.AND P6, PT, R0, R231, PT ;  /* 0x000000e70000720c */ /* 0x000fc40003fc4070 */
[----:B------:R-:W-:Y:S01]  /*79d0*/  @!P0 IADD3 R121, R121, -R0, RZ ;  /* 0x8000000079798210 */ /* 0x000fe20007ffe0ff */
[----:B------:R-:W-:Y:S01]  /*79e0*/  IMAD.MOV R11, RZ, RZ, -R10 ;  /* 0x000000ffff0b7224 */ /* 0x000fe200078e0a0a */
[----:B------:R-:W-:Y:S01]  /*79f0*/  ISETP.GE.AND P0, PT, R14, RZ, PT ;  /* 0x000000ff0e00720c */ /* 0x000fe20003f06270 */
[C---:B------:R-:W-:Y:S02]  /*7a00*/  IMAD R123, R0.reuse, R5, R123 ;  /* 0x00000005007b7224 */ /* 0x040fe400078e027b */
[----:B------:R-:W-:Y:S02]  /*7a10*/  IMAD R124, R0, R11, R124 ;  /* 0x0000000b007c7224 */ /* 0x000fe400078e027c */
[----:B------:R-:W-:Y:S02]  /*7a20*/  VIADD R14, R6, 0x9f ;  /* 0x0000009f060e7836 */ /* 0x000fe40000000000 */
[--C-:B------:R-:W-:Y:S01]  /*7a30*/  @!P5 IMAD.IADD R228, R228, 0x1, -R0.reuse ;  /* 0x00000001e4e4d824 */ /* 0x100fe200078e0a00 */
[C---:B------:R-:W-:Y:S01]  /*7a40*/  ISETP.GT.U32.AND P5, PT, R0.reuse, R123, PT ;  /* 0x0000007b0000720c */ /* 0x040fe20003fa4070 */
[----:B------:R-:W-:Y:S01]  /*7a50*/  @!P6 IMAD.IADD R231, R231, 0x1, -R0 ;  /* 0x00000001e7e7e824 */ /* 0x000fe200078e0a00 */
[----:B------:R-:W-:Y:S01]  /*7a60*/  ISETP.GT.U32.AND P6, PT, R0, R124, PT ;  /* 0x0000007c0000720c */ /* 0x000fe20003fc4070 */
[C---:B------:R-:W-:Y:S01]  /*7a70*/  VIADD R11, R6.reuse, 0xa0 ;  /* 0x000000a0060b7836 */ /* 0x040fe20000000000 */
[----:B------:R-:W-:Y:S01]  /*7a80*/  IABS R125, R14 ;  /* 0x0000000e007d7213 */ /* 0x000fe20000000000 */
[----:B------:R-:W-:Y:S01]  /*7a90*/  @!P1 IMAD.MOV R121, RZ, RZ, -R121 ;  /* 0x000000ffff799224 */ /* 0x000fe200078e0a79 */
[----:B------:R-:W-:Y:S01]  /*7aa0*/  ISETP.GE.AND P1, PT, R15, RZ, PT ;  /* 0x000000ff0f00720c */ /* 0x000fe20003f26270 */
[----:B------:R-:W-:Y:S01]  /*7ab0*/  VIADD R15, R6, 0xa1 ;  /* 0x000000a1060f7836 */ /* 0x000fe20000000000 */
[----:B------:R-:W-:Y:S01]  /*7ac0*/  IABS R126, R11 ;  /* 0x0000000b007e7213 */ /* 0x000fe20000000000 */
[----:B------:R-:W-:-:S03]  /*7ad0*/  IMAD.HI.U32 R5, R3, R125, RZ ;  /* 0x0000007d03057227 */ /* 0x000fc600078e00ff */
[----:B------:R-:W-:Y:S01]  /*7ae0*/  IABS R127, R15 ;  /* 0x0000000f007f7213 */ /* 0x000fe20000000000 */
[----:B------:R-:W-:Y:S01]  /*7af0*/  IMAD.MOV R5, RZ, RZ, -R5 ;  /* 0x000000ffff057224 */ /* 0x000fe200078e0a05 */
[----:B------:R-:W-:Y:S01]  /*7b00*/  @!P5 IADD3 R123, R123, -R0, RZ ;  /* 0x800000007b7bd210 */ /* 0x000fe20007ffe0ff */
[----:B------:R-:W-:Y:S02]  /*7b10*/  @!P6 IMAD.IADD R124, R124, 0x1, -R0 ;  /* 0x000000017c7ce824 */ /* 0x000fe400078e0a00 */
[C---:B------:R-:W-:Y:S01]  /*7b20*/  IMAD R125, R0.reuse, R5, R125 ;  /* 0x00000005007d7224 */ /* 0x040fe200078e027d */
[----:B------:R-:W-:Y:S01]  /*7b30*/  ISETP.GT.U32.AND P6, PT, R0, R123, PT ;  /* 0x0000007b0000720c */ /* 0x000fe20003fc4070 */
[----:B------:R-:W-:-:S03]  /*7b40*/  IMAD.HI.U32 R5, R3, R126, RZ ;  /* 0x0000007e03057227 */ /* 0x000fc600078e00ff */
[C---:B------:R-:W-:Y:S01]  /*7b50*/  ISETP.GT.U32.AND P5, PT, R0.reuse, R125, PT ;  /* 0x0000007d0000720c */ /* 0x040fe20003fa4070 */
[----:B------:R-:W-:Y:S02]  /*7b60*/  IMAD.MOV R5, RZ, RZ, -R5 ;  /* 0x000000ffff057224 */ /* 0x000fe400078e0a05 */
[----:B------:R-:W-:Y:S01]  /*7b70*/  @!P4 IMAD.MOV R228, RZ, RZ, -R228 ;  /* 0x000000ffffe4c224 */ /* 0x000fe200078e0ae4 */
[C---:B------:R-:W-:Y:S01]  /*7b80*/  ISETP.GT.U32.AND P4, PT, R0.reuse, R124, PT ;  /* 0x0000007c0000720c */ /* 0x040fe20003f84070 */
[----:B------:R-:W-:Y:S02]  /*7b90*/  IMAD R126, R0, R5, R126 ;  /* 0x00000005007e7224 */ /* 0x000fe400078e027e */
[----:B------:R-:W-:-:S04]  /*7ba0*/  IMAD.HI.U32 R5, R3, R128, RZ ;  /* 0x0000008003057227 */ /* 0x000fc800078e00ff */
[----:B------:R-:W-:Y:S01]  /*7bb0*/  @!P6 IMAD.IADD R123, R123, 0x1, -R0 ;  /* 0x000000017b7be824 */ /* 0x000fe200078e0a00 */
[----:B------:R-:W-:Y:S01]  /*7bc0*/  ISETP.GT.U32.AND P6, PT, R0, R126, PT ;  /* 0x0000007e0000720c */ /* 0x000fe20003fc4070 */
[----:B------:R-:W-:Y:S01]  /*7bd0*/  IMAD.MOV R5, RZ, RZ, -R5 ;  /* 0x000000ffff057224 */ /* 0x000fe200078e0a05 */
[----:B------:R-:W-:Y:S01]  /*7be0*/  @!P5 IADD3 R125, R125, -R0, RZ ;  /* 0x800000007d7dd210 */ /* 0x000fe20007ffe0ff */
[----:B------:R-:W-:-:S03]  /*7bf0*/  IMAD.HI.U32 R10, R3, R127, RZ ;  /* 0x0000007f030a7227 */ /* 0x000fc600078e00ff */
[C---:B------:R-:W-:Y:S01]  /*7c00*/  ISETP.GT.U32.AND P5, PT, R0.reuse, R125, PT ;  /* 0x0000007d0000720c */ /* 0x040fe20003fa4070 */
[----:B------:R-:W-:Y:S02]  /*7c10*/  IMAD R128, R0, R5, R128 ;  /* 0x0000000500807224 */ /* 0x000fe400078e0280 */
[----:B------:R-:W-:Y:S02]  /*7c20*/  IMAD.MOV R10, RZ, RZ, -R10 ;  /* 0x000000ffff0a7224 */ /* 0x000fe400078e0a0a */
[----:B------:R-:W-:Y:S01]  /*7c30*/  @!P3 IMAD.MOV R122, RZ, RZ, -R122 ;  /* 0x000000ffff7ab224 */ /* 0x000fe200078e0a7a */
[----:B------:R-:W-:Y:S01]  /*7c40*/  ISETP.GE.AND P3, PT, R14, RZ, PT ;  /* 0x000000ff0e00720c */ /* 0x000fe20003f66270 */
[--C-:B------:R-:W-:Y:S01]  /*7c50*/  @!P6 IMAD.IADD R126, R126, 0x1, -R0.reuse ;  /* 0x000000017e7ee824 */ /* 0x100fe200078e0a00 */
[----:B------:R-:W-:Y:S01]  /*7c60*/  ISETP.GT.U32.AND P6, PT, R0, R128, PT ;  /* 0x000000800000720c */ /* 0x000fe20003fc4070 */
[----:B------:R-:W-:Y:S01]  /*7c70*/  @!P4 IMAD.IADD R124, R124, 0x1, -R0 ;  /* 0x000000017c7cc824 */ /* 0x000fe200078e0a00 */
[----:B------:R-:W-:Y:S01]  /*7c80*/  IADD3 R14, R6, 0xa4, RZ ;  /* 0x000000a4060e7810 */ /* 0x000fe20007ffe0ff */
[----:B------:R-:W-:Y:S01]  /*7c90*/  IMAD R127, R0, R10, R127 ;  /* 0x0000000a007f7224 */ /* 0x000fe200078e027f */
[----:B------:R-:W-:Y:S01]  /*7ca0*/  ISETP.GE.AND P4, PT, R15, RZ, PT ;  /* 0x000000ff0f00720c */ /* 0x000fe20003f86270 */
[----:B------:R-:W-:Y:S01]  /*7cb0*/  IMAD.HI.U32 R10, R3, R227, RZ ;  /* 0x000000e3030a7227 */ /* 0x000fe200078e00ff */
[----:B------:R-:W-:-:S03]  /*7cc0*/  IABS R208, R14 ;  /* 0x0000000e00d07213 */ /* 0x000fc60000000000 */
[----:B------:R-:W-:Y:S01]  /*7cd0*/  @!P1 IMAD.MOV R124, RZ, RZ, -R124 ;  /* 0x000000ffff7c9224 */ /* 0x000fe200078e0a7c */
[----:B------:R-:W-:Y:S01]  /*7ce0*/  ISETP.GT.U32.AND P1, PT, R0, R126, PT ;  /* 0x0000007e0000720c */ /* 0x000fe20003f24070 */
[----:B------:R-:W-:Y:S01]  /*7cf0*/  IMAD.HI.U32 R5, R3, R208, RZ ;  /* 0x000000d003057227 */ /* 0x000fe200078e00ff */
[----:B------:R-:W-:-:S03]  /*7d00*/  IADD3 R10, -R10, RZ, RZ ;  /* 0x000000ff0a0a7210 */ /* 0x000fc60007ffe1ff */
[--C-:B------:R-:W-:Y:S02]  /*7d10*/  @!P6 IMAD.IADD R128, R128, 0x1, -R0.reuse ;  /* 0x000000018080e824 */ /* 0x100fe400078e0a00 */
[----:B------:R-:W-:Y:S01]  /*7d20*/  @!P2 IMAD.MOV R123, RZ, RZ, -R123 ;  /* 0x000000ffff7ba224 */ /* 0x000fe200078e0a7b */
[C---:B------:R-:W-:Y:S01]  /*7d30*/  ISETP.GT.U32.AND P2, PT, R0.reuse, R127, PT ;  /* 0x0000007f0000720c */ /* 0x040fe20003f44070 */
[C---:B------:R-:W-:Y:S01]  /*7d40*/  IMAD R227, R0.reuse, R10, R227 ;  /* 0x0000000a00e37224 */ /* 0x040fe200078e02e3 */
[----:B------:R-:W-:Y:S01]  /*7d50*/  ISETP.GT.U32.AND P6, PT, R0, R128, PT ;  /* 0x000000800000720c */ /* 0x000fe20003fc4070 */
[----:B------:R-:W-:Y:S02]  /*7d60*/  IMAD.MOV R5, RZ, RZ, -R5 ;  /* 0x000000ffff057224 */ /* 0x000fe400078e0a05 */
[----:B------:R-:W-:Y:S01]  /*7d70*/  @!P1 IMAD.IADD R126, R126, 0x1, -R0 ;  /* 0x000000017e7e9824 */ /* 0x000fe200078e0a00 */
[C---:B------:R-:W-:Y:S01]  /*7d80*/  ISETP.GT.U32.AND P1, PT, R0.reuse, R227, PT ;  /* 0x000000e30000720c */ /* 0x040fe20003f24070 */
[----:B------:R-:W-:-:S02]  /*7d90*/  IMAD R208, R0, R5, R208 ;  /* 0x0000000500d07224 */ /* 0x000fc400078e02d0 */
[--C-:B------:R-:W-:Y:S01]  /*7da0*/  @!P5 IMAD.IADD R125, R125, 0x1, -R0.reuse ;  /* 0x000000017d7dd824 */ /* 0x100fe200078e0a00 */
[----:B------:R-:W-:Y:S01]  /*7db0*/  ISETP.GE.AND P5, PT, R129, RZ, PT ;  /* 0x000000ff8100720c */ /* 0x000fe20003fa6270 */
[----:B------:R-:W-:Y:S01]  /*7dc0*/  @!P0 IMAD.MOV R231, RZ, RZ, -R231 ;  /* 0x000000ffffe78224 */ /* 0x000fe200078e0ae7 */
[----:B------:R-:W-:Y:S01]  /*7dd0*/  IABS R129, R134 ;  /* 0x0000008600817213 */ /* 0x000fe20000000000 */
[--C-:B------:R-:W-:Y:S01]  /*7de0*/  @!P2 IMAD.IADD R127, R127, 0x1, -R0.reuse ;  /* 0x000000017f7fa824 */ /* 0x100fe200078e0a00 */
[----:B------:R-:W-:Y:S01]  /*7df0*/  ISETP.GE.AND P0, PT, R11, RZ, PT ;  /* 0x000000ff0b00720c */ /* 0x000fe20003f06270 */
[----:B------:R-:W-:Y:S01]  /*7e00*/  IMAD.HI.U32 R11, R3, R131, RZ ;  /* 0x00000083030b7227 */ /* 0x000fe200078e00ff */
[----:B------:R-:W-:Y:S02]  /*7e10*/  @!P6 IADD3 R128, R128, -R0, RZ ;  /* 0x800000008080e210 */ /* 0x000fe40007ffe0ff */
[C---:B------:R-:W-:Y:S01]  /*7e20*/  ISETP.GT.U32.AND P6, PT, R0.reuse, R208, PT ;  /* 0x000000d00000720c */ /* 0x040fe20003fc4070 */
[----:B------:R-:W-:Y:S01]  /*7e30*/  @!P1 IMAD.IADD R227, R227, 0x1, -R0 ;  /* 0x00000001e3e39824 */ /* 0x000fe200078e0a00 */
[----:B------:R-:W-:Y:S01]  /*7e40*/  ISETP.GT.U32.AND P2, PT, R0, R127, PT ;  /* 0x0000007f0000720c */ /* 0x000fe20003f44070 */
[----:B------:R-:W-:Y:S01]  /*7e50*/  IMAD.HI.U32 R10, R3, R130, RZ ;  /* 0x00000082030a7227 */ /* 0x000fe200078e00ff */
[----:B------:R-:W-:-:S03]  /*7e60*/  ISETP.GE.AND P1, PT, R14, RZ, PT ;  /* 0x000000ff0e00720c */ /* 0x000fc60003f26270 */
[----:B------:R-:W-:-:S04]  /*7e70*/  IMAD.HI.U32 R5, R3, R129, RZ ;  /* 0x0000008103057227 */ /* 0x000fc800078e00ff */
[----:B------:R-:W-:Y:S02]  /*7e80*/  IMAD.MOV R11, RZ, RZ, -R11 ;  /* 0x000000ffff0b7224 */ /* 0x000fe400078e0a0b */
[----:B------:R-:W-:Y:S01]  /*7e90*/  @!P6 IMAD.IADD R208, R208, 0x1, -R0 ;  /* 0x00000001d0d0e824 */ /* 0x000fe200078e0a00 */
[----:B------:R-:W-:Y:S01]  /*7ea0*/  ISETP.GT.U32.AND P6, PT, R0, R227, PT ;  /* 0x000000e30000720c */ /* 0x000fe20003fc4070 */
[----:B------:R-:W-:Y:S01]  /*7eb0*/  IMAD.MOV R15, RZ, RZ, -R10 ;  /* 0x000000ffff0f7224 */ /* 0x000fe200078e0a0a */
[----:B------:R-:W-:Y:S01]  /*7ec0*/  IADD3 R10, R6, 0xa8, RZ ;  /* 0x000000a8060a7810 */ /* 0x000fe20007ffe0ff */
[----:B------:R-:W-:Y:S02]  /*7ed0*/  IMAD.MOV R5, RZ, RZ, -R5 ;  /* 0x000000ffff057224 */ /* 0x000fe400078e0a05 */
[----:B------:R-:W-:Y:S01]  /*7ee0*/  @!P2 IMAD.IADD R127, R127, 0x1, -R0 ;  /* 0x000000017f7fa824 */ /* 0x000fe200078e0a00 */
[----:B------:R-:W-:Y:S01]  /*7ef0*/  ISETP.GE.AND P2, PT, R132, RZ, PT ;  /* 0x000000ff8400720c */ /* 0x000fe20003f46270 */
[C---:B------:R-:W-:Y:S01]  /*7f00*/  IMAD R131, R0.reuse, R11, R131 ;  /* 0x0000000b00837224 */ /* 0x040fe200078e0283 */
[----:B------:R-:W-:Y:S01]  /*7f10*/  IABS R132, R10 ;  /* 0x0000000a00847213 */ /* 0x000fe20000000000 */
[C---:B------:R-:W-:Y:S01]  /*7f20*/  IMAD R130, R0.reuse, R15, R130 ;  /* 0x0000000f00827224 */ /* 0x040fe200078e0282 */
[----:B------:R-:W-:Y:S01]  /*7f30*/  @!P4 IADD3 R127, -R127, RZ, RZ ;  /* 0x000000ff7f7fc210 */ /* 0x000fe20007ffe1ff */
[----:B------:R-:W-:-:S02]  /*7f40*/  IMAD R129, R0, R5, R129 ;  /* 0x0000000500817224 */ /* 0x000fc400078e0281 */
[----:B------:R-:W-:Y:S01]  /*7f50*/  @!P6 IMAD.IADD R227, R227, 0x1, -R0 ;  /* 0x00000001e3e3e824 */ /* 0x000fe200078e0a00 */
[C---:B------:R-:W-:Y:S01]  /*7f60*/  ISETP.GT.U32.AND P6, PT, R0.reuse, R131, PT ;  /* 0x000000830000720c */ /* 0x040fe20003fc4070 */
[----:B------:R-:W-:Y:S01]  /*7f70*/  @!P0 IMAD.MOV R126, RZ, RZ, -R126 ;  /* 0x000000ffff7e8224 */ /* 0x000fe200078e0a7e */
[C---:B------:R-:W-:Y:S01]  /*7f80*/  ISETP.GT.U32.AND P0, PT, R0.reuse, R208, PT ;  /* 0x000000d00000720c */ /* 0x040fe20003f04070 */
[----:B------:R-:W-:Y:S01]  /*7f90*/  @!P3 IMAD.MOV R125, RZ, RZ, -R125 ;  /* 0x000000ffff7db224 */ /* 0x000fe200078e0a7d */
[C---:B------:R-:W-:Y:S01]  /*7fa0*/  ISETP.GT.U32.AND P4, PT, R0.reuse, R130, PT ;  /* 0x000000820000720c */ /* 0x040fe20003f84070 */
[----:B------:R-:W-:Y:S01]  /*7fb0*/  IMAD.HI.U32 R5, R3, R132, RZ ;  /* 0x0000008403057227 */ /* 0x000fe200078e00ff */
[----:B------:R-:W-:-:S03]  /*7fc0*/  ISETP.GT.U32.AND P3, PT, R0, R129, PT ;  /* 0x000000810000720c */ /* 0x000fc60003f64070 */
[----:B------:R-:W-:Y:S02]  /*7fd0*/  VIADD R14, R6, 0xa9 ;  /* 0x000000a9060e7836 */ /* 0x000fe40000000000 */
[----:B------:R-:W-:Y:S02]  /*7fe0*/  IMAD.MOV R11, RZ, RZ, -R5 ;  /* 0x000000ffff0b7224 */ /* 0x000fe400078e0a05 */
[--C-:B------:R-:W-:Y:S01]  /*7ff0*/  @!P6 IMAD.IADD R131, R131, 0x1, -R0.reuse ;  /* 0x000000018383e824 */ /* 0x100fe200078e0a00 */
[----:B------:R-:W-:Y:S01]  /*8000*/  IABS R133, R14 ;  /* 0x0000000e00857213 */ /* 0x000fe20000000000 */
[----:B------:R-:W-:Y:S01]  /*8010*/  @!P0 IMAD.IADD R208, R208, 0x1, -R0 ;  /* 0x00000001d0d08824 */ /* 0x000fe200078e0a00 */
[----:B------:R-:W-:Y:S01]  /*8020*/  ISETP.GE.AND P0, PT, R135, RZ, PT ;  /* 0x000000ff8700720c */ /* 0x000fe20003f06270 */
[----:B------:R-:W-:Y:S01]  /*8030*/  IMAD R132, R0, R11, R132 ;  /* 0x0000000b00847224 */ /* 0x000fe200078e0284 */
[----:B------:R-:W-:Y:S01]  /*8040*/  IADD3 R11, R6, 0xaa, RZ ;  /* 0x000000aa060b7810 */ /* 0x000fe20007ffe0ff */
[----:B------:R-:W-:Y:S01]  /*8050*/  @!P4 IMAD.IADD R130, R130, 0x1, -R0 ;  /* 0x000000018282c824 */ /* 0x000fe200078e0a00 */
[----:B------:R-:W-:Y:S01]  /*8060*/  @!P3 IADD3 R129, R129, -R0, RZ ;  /* 0x800000008181b210 */ /* 0x000fe20007ffe0ff */
[----:B------:R-:W-:Y:S01]  /*8070*/  @!P2 IMAD.MOV R227, RZ, RZ, -R227 ;  /* 0x000000ffffe3a224 */ /* 0x000fe200078e0ae3 */
[C---:B------:R-:W-:Y:S01]  /*8080*/  ISETP.GT.U32.AND P2, PT, R0.reuse, R131, PT ;  /* 0x000000830000720c */ /* 0x040fe20003f44070 */
[----:B------:R-:W-:Y:S01]  /*8090*/  @!P1 IMAD.MOV R208, RZ, RZ, -R208 ;  /* 0x000000ffffd09224 */ /* 0x000fe200078e0ad0 */
[C---:B------:R-:W-:Y:S01]  /*80a0*/  ISETP.GT.U32.AND P4, PT, R0.reuse, R129, PT ;  /* 0x000000810000720c */ /* 0x040fe20003f84070 */
[----:B------:R-:W-:Y:S01]  /*80b0*/  IMAD.HI.U32 R5, R3, R133, RZ ;  /* 0x0000008503057227 */ /* 0x000fe200078e00ff */
[----:B------:R-:W-:-:S02]  /*80c0*/  ISETP.GT.U32.AND P6, PT, R0, R130, PT ;  /* 0x000000820000720c */ /* 0x000fc40003fc4070 */
[----:B------:R-:W-:Y:S01]  /*80d0*/  ISETP.GT.U32.AND P1, PT, R0, R132, PT ;  /* 0x000000840000720c */ /* 0x000fe20003f24070 */
[----:B------:R-:W-:Y:S01]  /*80e0*/  @!P5 IMAD.MOV R128, RZ, RZ, -R128 ;  /* 0x000000ffff80d224 */ /* 0x000fe200078e0a80 */
[----:B------:R-:W-:Y:S01]  /*80f0*/  ISETP.GE.AND P5, PT, R134, RZ, PT ;  /* 0x000000ff8600720c */ /* 0x000fe20003fa6270 */
[----:B------:R-:W-:Y:S01]  /*8100*/  IMAD.MOV R5, RZ, RZ, -R5 ;  /* 0x000000ffff057224 */ /* 0x000fe200078e0a05 */
[----:B------:R-:W-:Y:S01]  /*8110*/  IABS R134, R11 ;  /* 0x0000000b00867213 */ /* 0x000fe20000000000 */
[----:B------:R-:W-:Y:S01]  /*8120*/  VIADD R15, R6, 0xab ;  /* 0x000000ab060f7836 */ /* 0x000fe20000000000 */
[----:B------:R-:W-:Y:S01]  /*8130*/  ISETP.GE.AND P3, PT, R136, RZ, PT ;  /* 0x000000ff8800720c */ /* 0x000fe20003f66270 */
[----:B------:R-:W-:Y:S01]  /*8140*/  IMAD R133, R0, R5, R133 ;  /* 0x0000000500857224 */ /* 0x000fe200078e0285 */
[----:B------:R-:W-:Y:S01]  /*8150*/  @!P2 IADD3 R131, R131, -R0, RZ ;  /* 0x800000008383a210 */ /* 0x000fe20007ffe0ff */
[--C-:B------:R-:W-:Y:S01]  /*8160*/  @!P4 IMAD.IADD R129, R129, 0x1, -R0.reuse ;  /* 0x000000018181c824 */ /* 0x100fe200078e0a00 */
[----:B------:R-:W-:Y:S01]  /*8170*/  ISETP.GE.AND P2, PT, R14, RZ, PT ;  /* 0x000000ff0e00720c */ /* 0x000fe20003f46270 */
[--C-:B------:R-:W-:Y:S01]  /*8180*/  @!P6 IMAD.IADD R130, R130, 0x1, -R0.reuse ;  /* 0x000000018282e824 */ /* 0x100fe200078e0a00 */
[----:B------:R-:W-:Y:S01]  /*8190*/  ISETP.GT.U32.AND P6, PT, R0, R133, PT ;  /* 0x000000850000720c */ /* 0x000fe20003fc4070 */
[----:B------:R-:W-:Y:S01]  /*81a0*/  @!P1 IMAD.IADD R132, R132, 0x1, -R0 ;  /* 0x0000000184849824 */ /* 0x000fe200078e0a00 */
[----:B------:R-:W-:Y:S01]  /*81b0*/  ISETP.GE.AND P4, PT, R10, RZ, PT ;  /* 0x000000ff0a00720c */ /* 0x000fe20003f86270 */
[----:B------:R-:W-:Y:S01]  /*81c0*/  VIADD R14, R6, 0xac ;  /* 0x000000ac060e7836 */ /* 0x000fe20000000000 */
[----:B------:R-:W-:Y:S01]  /*81d0*/  IABS R135, R15 ;  /* 0x0000000f00877213 */ /* 0x000fe20000000000 */
[----:B------:R-:W-:Y:S01]  /*81e0*/  IMAD.HI.U32 R5, R3, R134, RZ ;  /* 0x0000008603057227 */ /* 0x000fe200078e00ff */
[----:B------:R-:W-:-:S02]  /*81f0*/  ISETP.GE.AND P1, PT, R11, RZ, PT ;  /* 0x000000ff0b00720c */ /* 0x000fc40003f26270 */
[----:B------:R-:W-:Y:S01]  /*8200*/  IABS R219, R14 ;  /* 0x0000000e00db7213 */ /* 0x000fe20000000000 */
[----:B------:R-:W-:Y:S01]  /*8210*/  @!P5 IMAD.MOV R129, RZ, RZ, -R129 ;  /* 0x000000ffff81d224 */ /* 0x000fe200078e0a81 */
[----:B------:R-:W-:Y:S01]  /*8220*/  ISETP.GT.U32.AND P5, PT, R0, R132, PT ;  /* 0x000000840000720c */ /* 0x000fe20003fa4070 */
[----:B------:R-:W-:Y:S02]  /*8230*/  IMAD.MOV R5, RZ, RZ, -R5 ;  /* 0x000000ffff057224 */ /* 0x000fe400078e0a05 */
[----:B------:R-:W-:Y:S01]  /*8240*/  @!P6 IADD3 R133, R133, -R0, RZ ;  /* 0x800000008585e210 */ /* 0x000fe20007ffe0ff */
[----:B------:R-:W-:-:S03]  /*8250*/  IMAD.HI.U32 R10, R3, R135, RZ ;  /* 0x00000087030a7227 */ /* 0x000fc600078e00ff */
[C---:B------:R-:W-:Y:S01]  /*8260*/  ISETP.GT.U32.AND P6, PT, R0.reuse, R133, PT ;  /* 0x000000850000720c */ /* 0x040fe20003fc4070 */
[----:B------:R-:W-:Y:S02]  /*8270*/  IMAD R134, R0, R5, R134 ;  /* 0x0000000500867224 */ /* 0x000fe400078e0286 */
[----:B------:R-:W-:-:S03]  /*8280*/  IMAD.HI.U32 R5, R3, R219, RZ ;  /* 0x000000db03057227 */ /* 0x000fc600078e00ff */
[----:B------:R-:W-:Y:S01]  /*8290*/  @!P5 IADD3 R132, R132, -R0, RZ ;  /* 0x800000008484d210 */ /* 0x000fe20007ffe0ff */
[----:B------:R-:W-:Y:S02]  /*82a0*/  IMAD.MOV R5, RZ, RZ, -R5 ;  /* 0x000000ffff057224 */ /* 0x000fe400078e0a05 */
[----:B------:R-:W-:Y:S02]  /*82b0*/  IMAD.MOV R10, RZ, RZ, -R10 ;  /* 0x000000ffff0a7224 */ /* 0x000fe400078e0a0a */
[C---:B------:R-:W-:Y:S02]  /*82c0*/  IMAD R219, R0.reuse, R5, R219 ;  /* 0x0000000500db7224 */ /* 0x040fe400078e02db */
[----:B------:R-:W-:Y:S02]  /*82d0*/  @!P4 IMAD.MOV R132, RZ, RZ, -R132 ;  /* 0x000000ffff84c224 */ /* 0x000fe400078e0a84 */
[----:B------:R-:W-:Y:S01]  /*82e0*/  @!P0 IMAD.MOV R130, RZ, RZ, -R130 ;  /* 0x000000ffff828224 */ /* 0x000fe200078e0a82 */
[C---:B------:R-:W-:Y:S01]  /*82f0*/  ISETP.GT.U32.AND P4, PT, R0.reuse, R219, PT ;  /* 0x000000db0000720c */ /* 0x040fe20003f84070 */
        /* <DEDUP_REMOVED lines=10> */
[----:B------:R-:W-:Y:S01]  /*83a0*/  IABS R136, R10 ;  /* 0x0000000a00887213 */ /* 0x000fe20000000000 */
[----:B------:R-:W-:Y:S01]  /*83b0*/  @!P4 IMAD.IADD R219, R219, 0x1, -R0 ;  /* 0x00000001dbdbc824 */ /* 0x000fe200078e0a00 */
[----:B------:R-:W-:Y:S01]  /*83c0*/  ISETP.GE.AND P2, PT, R10, RZ, PT ;  /* 0x000000ff0a00720c */ /* 0x000fe20003f46270 */
[----:B------:R-:W-:Y:S01]  /*83d0*/  IMAD.HI.U32 R10, R3, R137, RZ ;  /* 0x00000089030a7227 */ /* 0x000fe200078e00ff */
[----:B------:R-:W-:Y:S02]  /*83e0*/  @!P0 IADD3 R134, R134, -R0, RZ ;  /* 0x8000000086868210 */ /* 0x000fe40007ffe0ff */
[C---:B------:R-:W-:Y:S01]  /*83f0*/  ISETP.GT.U32.AND P4, PT, R0.reuse, R219, PT ;  /* 0x000000db0000720c */ /* 0x040fe20003f84070 */
[----:B------:R-:W-:Y:S01]  /*8400*/  IMAD.MOV R10, RZ, RZ, -R10 ;  /* 0x000000ffff0a7224 */ /* 0x000fe200078e0a0a */
[----:B------:R-:W-:Y:S01]  /*8410*/  ISETP.GT.U32.AND P0, PT, R0, R134, PT ;  /* 0x000000860000720c */ /* 0x000fe20003f04070 */
[----:B------:R-:W-:Y:S01]  /*8420*/  @!P5 IMAD.IADD R135, R135, 0x1, -R0 ;  /* 0x000000018787d824 */ /* 0x000fe200078e0a00 */
[----:B------:R-:W-:Y:S01]  /*8430*/  ISETP.GE.AND P3, PT, R15, RZ, PT ;  /* 0x000000ff0f00720c */ /* 0x000fe20003f66270 */
[----:B------:R-:W-:-:S02]  /*8440*/  VIADD R15, R6, 0xaf ;  /* 0x000000af060f7836 */ /* 0x000fc40000000000 */
[C---:B------:R-:W-:Y:S01]  /*8450*/  IMAD R137, R0.reuse, R10, R137 ;  /* 0x0000000a00897224 */ /* 0x040fe200078e0289 */
[----:B------:R-:W-:Y:S01]  /*8460*/  ISETP.GT.U32.AND P5, PT, R0, R135, PT ;  /* 0x000000870000720c */ /* 0x000fe20003fa4070 */
[----:B------:R-:W-:Y:S01]  /*8470*/  IMAD.HI.U32 R5, R3, R136, RZ ;  /* 0x0000008803057227 */ /* 0x000fe200078e00ff */
[----:B------:R-:W-:-:S03]  /*8480*/  IABS R138, R15 ;  /* 0x0000000f008a7213 */ /* 0x000fc60000000000 */
        /* <DEDUP_REMOVED lines=10> */
[C---:B------:R-:W-:Y:S01]  /*8530*/  ISETP.GT.U32.AND P1, PT, R0.reuse, R136, PT ;  /* 0x000000880000720c */ /* 0x040fe20003f24070 */
        /* <DEDUP_REMOVED lines=15> */
[----:B------:R-:W-:Y:S02]  /*8630*/  VIADD R148, R6, 0xb3 ;  /* 0x000000b306947836 */ /* 0x000fe40000000000 */
[C---:B------:R-:W-:Y:S01]  /*8640*/  IMAD R139, R0.reuse, R5, R139 ;  /* 0x00000005008b7224 */ /* 0x040fe200078e028b */
[C---:B------:R-:W-:Y:S01]  /*8650*/  ISETP.GT.U32.AND P1, PT, R0.reuse, R136, PT ;  /* 0x000000880000720c */ /* 0x040fe20003f24070 */
[----:B------:R-:W-:Y:S01]  /*8660*/  IMAD R140, R0, R15, R140 ;  /* 0x0000000f008c7224 */ /* 0x000fe200078e028c */
[----:B------:R-:W-:Y:S01]  /*8670*/  @!P6 IADD3 R138, R138, -R0, RZ ;  /* 0x800000008a8ae210 */ /* 0x000fe20007ffe0ff */
[----:B------:R-:W-:Y:S01]  /*8680*/  @!P4 IMAD.IADD R137, R137, 0x1, -R0 ;  /* 0x000000018989c824 */ /* 0x000fe200078e0a00 */
[----:B------:R-:W-:Y:S01]  /*8690*/  IABS R142, R148 ;  /* 0x00000094008e7213 */ /* 0x000fe20000000000 */
[----:B------:R-:W-:Y:S01]  /*86a0*/  VIADD R147, R6, 0xb2 ;  /* 0x000000b206937836 */ /* 0x000fe20000000000 */
[----:B------:R-:W-:Y:S01]  /*86b0*/  ISETP.GT.U32.AND P4, PT, R0, R139, PT ;  /* 0x0000008b0000720c */ /* 0x000fe20003f84070 */
[----:B------:R-:W-:Y:S01]  /*86c0*/  VIADD R15, R6, 0xb5 ;  /* 0x000000b5060f7836 */ /* 0x000fe20000000000 */
[----:B------:R-:W-:Y:S01]  /*86d0*/  ISETP.GT.U32.AND P6, PT, R0, R140, PT ;  /* 0x0000008c0000720c */ /* 0x000fe20003fc4070 */
[----:B------:R-:W-:Y:S01]  /*86e0*/  IMAD.HI.U32 R14, R3, R142, RZ ;  /* 0x0000008e030e7227 */ /* 0x000fe200078e00ff */
[----:B------:R-:W-:-:S03]  /*86f0*/  IABS R141, R147 ;  /* 0x00000093008d7213 */ /* 0x000fc60000000000 */
[----:B------:R-:W-:Y:S01]  /*8700*/  IMAD.MOV R143, RZ, RZ, -R14 ;  /* 0x000000ffff8f7224 */ /* 0x000fe200078e0a0e */
[----:B------:R-:W-:Y:S01]  /*8710*/  IADD3 R14, R6, 0xb4, RZ ;  /* 0x000000b4060e7810 */ /* 0x000fe20007ffe0ff */
[----:B------:R-:W-:Y:S01]  /*8720*/  @!P1 IMAD.IADD R136, R136, 0x1, -R0 ;  /* 0x0000000188889824 */ /* 0x000fe200078e0a00 */
[----:B------:R-:W-:Y:S01]  /*8730*/  ISETP.GE.AND P1, PT, R144, RZ, PT ;  /* 0x000000ff9000720c */ /* 0x000fe20003f26270 */
[----:B------:R-:W-:Y:S01]  /*8740*/  IMAD.HI.U32 R11, R3, R141, RZ ;  /* 0x0000008d030b7227 */ /* 0x000fe200078e00ff */
[----:B------:R-:W-:-:S03]  /*8750*/  IABS R144, R15 ;  /* 0x0000000f00907213 */ /* 0x000fc60000000000 */
[C---:B------:R-:W-:Y:S01]  /*8760*/  IMAD R142, R0.reuse, R143, R142 ;  /* 0x0000008f008e7224 */ /* 0x040fe200078e028e */
[----:B------:R-:W-:Y:S01]  /*8770*/  IABS R143, R14 ;  /* 0x0000000e008f7213 */ /* 0x000fe20000000000 */
[--C-:B------:R-:W-:Y:S01]  /*8780*/  @!P4 IMAD.IADD R139, R139, 0x1, -R0.reuse ;  /* 0x000000018b8bc824 */ /* 0x100fe200078e0a00 */
[----:B------:R-:W-:Y:S01]  /*8790*/  ISETP.GT.U32.AND P4, PT, R0, R138, PT ;  /* 0x0000008a0000720c */ /* 0x000fe20003f84070 */
[----:B------:R-:W-:Y:S02]  /*87a0*/  @!P6 IMAD.IADD R140, R140, 0x1, -R0 ;  /* 0x000000018c8ce824 */ /* 0x000fe400078e0a00 */
        /* <DEDUP_REMOVED lines=129> */
[----:B------:R-:W-:Y:S01]  /*8fc0*/  IMAD.MOV R5, RZ, RZ, -R5 ;  /* 0x000000ffff057224 */ /* 0x000fe200078e0a05 */
[----:B------:R-:W-:Y:S01]  /*8fd0*/  @!P2 IADD3 R150, -R150, RZ, RZ ;  /* 0x000000ff9696a210 */ /* 0x000fe20007ffe1ff */
        /* <DEDUP_REMOVED lines=8> */
[----:B------:R-:W-:Y:S01]  /*9060*/  ISETP.GT.U32.AND P5, PT, R0, R154, PT ;  /* 0x0000009a0000720c */ /* 0x000fe20003fa4070 */
[----:B------:R-:W-:Y:S01]  /*9070*/  VIADD R11, R6, 0xc1 ;  /* 0x000000c1060b7836 */ /* 0x000fe20000000000 */
[----:B------:R-:W-:Y:S01]  /*9080*/  ISETP.GT.U32.AND P4, PT, R0, R152, PT ;  /* 0x000000980000720c */ /* 0x000fe20003f84070 */
[----:B------:R-:W-:-:S03]  /*9090*/  IMAD.HI.U32 R5, R3, R155, RZ ;  /* 0x0000009b03057227 */ /* 0x000fc600078e00ff */
[----:B------:R-:W-:Y:S01]  /*90a0*/  IABS R156, R11 ;  /* 0x0000000b009c7213 */ /* 0x000fe20000000000 */
[----:B------:R-:W-:Y:S02]  /*90b0*/  IMAD.MOV R5, RZ, RZ, -R5 ;  /* 0x000000ffff057224 */ /* 0x000fe400078e0a05 */
[----:B------:R-:W-:-:S04]  /*90c0*/  IMAD.HI.U32 R10, R3, R229, RZ ;  /* 0x000000e5030a7227 */ /* 0x000fc800078e00ff */
[--C-:B------:R-:W-:Y:S01]  /*90d0*/  @!P6 IMAD.IADD R153, R153, 0x1, -R0.reuse ;  /* 0x000000019999e824 */ /* 0x100fe200078e0a00 */
[----:B------:R-:W-:Y:S01]  /*90e0*/  IADD3 R10, -R10, RZ, RZ ;  /* 0x000000ff0a0a7210 */ /* 0x000fe20007ffe1ff */
[----:B------:R-:W-:Y:S02]  /*90f0*/  @!P5 IMAD.IADD R154, R154, 0x1, -R0 ;  /* 0x000000019a9ad824 */ /* 0x000fe400078e0a00 */
[C---:B------:R-:W-:Y:S01]  /*9100*/  IMAD R155, R0.reuse, R5, R155 ;  /* 0x00000005009b7224 */ /* 0x040fe200078e029b */
[C---:B------:R-:W-:Y:S01]  /*9110*/  ISETP.GT.U32.AND P5, PT, R0.reuse, R153, PT ;  /* 0x000000990000720c */ /* 0x040fe20003fa4070 */
[----:B------:R-:W-:Y:S01]  /*9120*/  IMAD.HI.U32 R5, R3, R156, RZ ;  /* 0x0000009c03057227 */ /* 0x000fe200078e00ff */
[----:B------:R-:W-:-:S03]  /*9130*/  ISETP.GT.U32.AND P2, PT, R0, R154, PT ;  /* 0x0000009a0000720c */ /* 0x000fc60003f44070 */
[----:B------:R-:W-:Y:S01]  /*9140*/  @!P4 IMAD.IADD R152, R152, 0x1, -R0 ;  /* 0x000000019898c824 */ /* 0x000fe200078e0a00 */
[C---:B------:R-:W-:Y:S01]  /*9150*/  ISETP.GT.U32.AND P4, PT, R0.reuse, R151, PT ;  /* 0x000000970000720c */ /* 0x040fe20003f84070 */
[----:B------:R-:W-:Y:S02]  /*9160*/  IMAD.MOV R5, RZ, RZ, -R5 ;  /* 0x000000ffff057224 */ /* 0x000fe400078e0a05 */
[C---:B------:R-:W-:Y:S01]  /*9170*/  IMAD R229, R0.reuse, R10, R229 ;  /* 0x0000000a00e57224 */ /* 0x040fe200078e02e5 */
[C---:B------:R-:W-:Y:S01]  /*9180*/  ISETP.GT.U32.AND P6, PT, R0.reuse, R152, PT ;  /* 0x000000980000720c */ /* 0x040fe20003fc4070 */
[C---:B------:R-:W-:Y:S02]  /*9190*/  IMAD R156, R0.reuse, R5, R156 ;  /* 0x00000005009c7224 */ /* 0x040fe400078e029c */
[----:B------:R-:W-:Y:S02]  /*91a0*/  @!P5 IMAD.IADD R153, R153, 0x1, -R0 ;  /* 0x000000019999d824 */ /* 0x000fe400078e0a00 */
[----:B------:R-:W-:Y:S01]  /*91b0*/  IMAD.HI.U32 R5, R3, R157, RZ ;  /* 0x0000009d03057227 */ /* 0x000fe200078e00ff */
[----:B------:R-:W-:-:S03]  /*91c0*/  ISETP.GT.U32.AND P5, PT, R0, R156, PT ;  /* 0x0000009c0000720c */ /* 0x000fc60003fa4070 */
[--C-:B------:R-:W-:Y:S01]  /*91d0*/  @!P4 IMAD.IADD R151, R151, 0x1, -R0.reuse ;  /* 0x000000019797c824 */ /* 0x100fe200078e0a00 */
[----:B------:R-:W-:Y:S01]  /*91e0*/  ISETP.GT.U32.AND P4, PT, R0, R155, PT ;  /* 0x0000009b0000720c */ /* 0x000fe20003f84070 */
[----:B------:R-:W-:Y:S02]  /*91f0*/  IMAD.MOV R5, RZ, RZ, -R5 ;  /* 0x000000ffff057224 */ /* 0x000fe400078e0a05 */
[--C-:B------:R-:W-:Y:S01]  /*9200*/  @!P6 IMAD.IADD R152, R152, 0x1, -R0.reuse ;  /* 0x000000019898e824 */ /* 0x100fe200078e0a00 */
[----:B------:R-:W-:Y:S01]  /*9210*/  ISETP.GE.AND P6, PT, R14, RZ, PT ;  /* 0x000000ff0e00720c */ /* 0x000fe20003fc6270 */
[----:B------:R-:W-:Y:S01]  /*9220*/  IMAD R157, R0, R5, R157 ;  /* 0x00000005009d7224 */ /* 0x000fe200078e029d */
[----:B------:R-:W-:Y:S01]  /*9230*/  IADD3 R14, R6, 0xc4, RZ ;  /* 0x000000c4060e7810 */ /* 0x000fe20007ffe0ff */
[----:B------:R-:W-:Y:S01]  /*9240*/  @!P0 IMAD.MOV R153, RZ, RZ, -R153 ;  /* 0x000000ffff998224 */ /* 0x000fe200078e0a99 */
[----:B------:R-:W-:Y:S01]  /*9250*/  @!P1 IADD3 R151, -R151, RZ, RZ ;  /* 0x000000ff97979210 */ /* 0x000fe20007ffe1ff */
[--C-:B------:R-:W-:Y:S01]  /*9260*/  @!P5 IMAD.IADD R156, R156, 0x1, -R0.reuse ;  /* 0x000000019c9cd824 */ /* 0x100fe200078e0a00 */
[----:B------:R-:W-:Y:S01]  /*9270*/  IABS R158, R14 ;  /* 0x0000000e009e7213 */ /* 0x000fe20000000000 */
[--C-:B------:R-:W-:Y:S01]  /*9280*/  @!P2 IMAD.IADD R154, R154, 0x1, -R0.reuse ;  /* 0x000000019a9aa824 */ /* 0x100fe200078e0a00 */
[----:B------:R-:W-:Y:S01]  /*9290*/  ISETP.GE.AND P0, PT, R159, RZ, PT ;  /* 0x000000ff9f00720c */ /* 0x000fe20003f06270 */
[----:B------:R-:W-:Y:S01]  /*92a0*/  @!P4 IMAD.IADD R155, R155, 0x1, -R0 ;  /* 0x000000019b9bc824 */ /* 0x000fe200078e0a00 */
[----:B------:R-:W-:Y:S01]  /*92b0*/  ISETP.GT.U32.AND P5, PT, R0, R156, PT ;  /* 0x0000009c0000720c */ /* 0x000fe20003fa4070 */
[----:B------:R-:W-:Y:S01]  /*92c0*/  IMAD.HI.U32 R5, R3, R158, RZ ;  /* 0x0000009e03057227 */ /* 0x000fe200078e00ff */
[----:B------:R-:W-:-:S02]  /*92d0*/  ISETP.GE.AND P4, PT, R11, RZ, PT ;  /* 0x000000ff0b00720c */ /* 0x000fc40003f86270 */
[----:B------:R-:W-:Y:S01]  /*92e0*/  ISETP.GT.U32.AND P1, PT, R0, R155, PT ;  /* 0x0000009b0000720c */ /* 0x000fe20003f24070 */
[----:B------:R-:W-:Y:S01]  /*92f0*/  IMAD.MOV R5, RZ, RZ, -R5 ;  /* 0x000000ffff057224 */ /* 0x000fe200078e0a05 */
[----:B------:R-:W-:Y:S01]  /*9300*/  ISETP.GE.AND P2, PT, R15, RZ, PT ;  /* 0x000000ff0f00720c */ /* 0x000fe20003f46270 */
[----:B------:R-:W-:Y:S01]  /*9310*/  VIADD R11, R6, 0xc5 ;  /* 0x000000c5060b7836 */ /* 0x000fe20000000000 */
[----:B------:R-:W-:Y:S01]  /*9320*/  @!P6 IADD3 R154, -R154, RZ, RZ ;  /* 0x000000ff9a9ae210 */ /* 0x000fe20007ffe1ff */
[C---:B------:R-:W-:Y:S01]  /*9330*/  IMAD R158, R0.reuse, R5, R158 ;  /* 0x00000005009e7224 */ /* 0x040fe200078e029e */
[----:B------:R-:W-:Y:S01]  /*9340*/  ISETP.GT.U32.AND P6, PT, R0, R229, PT ;  /* 0x000000e50000720c */ /* 0x000fe20003fc4070 */
[----:B------:R-:W-:Y:S01]  /*9350*/  @!P3 IMAD.MOV R152, RZ, RZ, -R152 ;  /* 0x000000ffff98b224 */ /* 0x000fe200078e0a98 */
[----:B------:R-:W-:Y:S01]  /*9360*/  IABS R159, R11 ;  /* 0x0000000b009f7213 */ /* 0x000fe20000000000 */
[--C-:B------:R-:W-:Y:S01]  /*9370*/  @!P5 IMAD.IADD R156, R156, 0x1, -R0.reuse ;  /* 0x000000019c9cd824 */ /* 0x100fe200078e0a00 */
[----:B------:R-:W-:Y:S01]  /*9380*/  ISETP.GT.U32.AND P5, PT, R0, R158, PT ;  /* 0x0000009e0000720c */ /* 0x000fe20003fa4070 */
[----:B------:R-:W-:Y:S01]  /*9390*/  VIADD R15, R6, 0xc6 ;  /* 0x000000c6060f7836 */ /* 0x000fe20000000000 */
[----:B------:R-:W-:Y:S01]  /*93a0*/  ISETP.GT.U32.AND P3, PT, R0, R157, PT ;  /* 0x0000009d0000720c */ /* 0x000fe20003f64070 */
[----:B------:R-:W-:Y:S01]  /*93b0*/  @!P1 IMAD.IADD R155, R155, 0x1, -R0 ;  /* 0x000000019b9b9824 */ /* 0x000fe200078e0a00 */
[----:B------:R-:W-:Y:S01]  /*93c0*/  ISETP.GE.AND P1, PT, R160, RZ, PT ;  /* 0x000000ffa000720c */ /* 0x000fe20003f26270 */
[----:B------:R-:W-:Y:S01]  /*93d0*/  IMAD.HI.U32 R5, R3, R159, RZ ;  /* 0x0000009f03057227 */ /* 0x000fe200078e00ff */
[----:B------:R-:W-:-:S03]  /*93e0*/  IABS R160, R15 ;  /* 0x0000000f00a07213 */ /* 0x000fc60000000000 */
[----:B------:R-:W-:Y:S01]  /*93f0*/  @!P6 IMAD.IADD R229, R229, 0x1, -R0 ;  /* 0x00000001e5e5e824 */ /* 0x000fe200078e0a00 */
[----:B------:R-:W-:Y:S01]  /*9400*/  IADD3 R10, -R5, RZ, RZ ;  /* 0x000000ff050a7210 */ /* 0x000fe20007ffe1ff */
[----:B------:R-:W-:-:S04]  /*9410*/  IMAD.HI.U32 R5, R3, R160, RZ ;  /* 0x000000a003057227 */ /* 0x000fc800078e00ff */
[----:B------:R-:W-:Y:S01]  /*9420*/  @!P5 IMAD.IADD R158, R158, 0x1, -R0 ;  /* 0x000000019e9ed824 */ /* 0x000fe200078e0a00 */
[----:B------:R-:W-:Y:S01]  /*9430*/  @!P3 IADD3 R157, R157, -R0, RZ ;  /* 0x800000009d9db210 */ /* 0x000fe20007ffe0ff */
[----:B------:R-:W-:Y:S01]  /*9440*/  IMAD.MOV R5, RZ, RZ, -R5 ;  /* 0x000000ffff057224 */ /* 0x000fe200078e0a05 */
[----:B------:R-:W-:Y:S01]  /*9450*/  ISETP.GE.AND P3, PT, R14, RZ, PT ;  /* 0x000000ff0e00720c */ /* 0x000fe20003f66270 */
[----:B------:R-:W-:Y:S01]  /*9460*/  VIADD R14, R6, 0xc7 ;  /* 0x000000c7060e7836 */ /* 0x000fe20000000000 */
[C---:B------:R-:W-:Y:S01]  /*9470*/  ISETP.GT.U32.AND P5, PT, R0.reuse, R158, PT ;  /* 0x0000009e0000720c */ /* 0x040fe20003fa4070 */
[C---:B------:R-:W-:Y:S01]  /*9480*/  IMAD R160, R0.reuse, R5, R160 ;  /* 0x0000000500a07224 */ /* 0x040fe200078e02a0 */
[C---:B------:R-:W-:Y:S01]  /*9490*/  ISETP.GT.U32.AND P6, PT, R0.reuse, R157, PT ;  /* 0x0000009d0000720c */ /* 0x040fe20003fc4070 */
[C---:B------:R-:W-:Y:S01]  /*94a0*/  IMAD R159, R0.reuse, R10, R159 ;  /* 0x0000000a009f7224 */ /* 0x040fe200078e029f */
[----:B------:R-:W-:Y:S01]  /*94b0*/  IABS R161, R14 ;  /* 0x0000000e00a17213 */ /* 0x000fe20000000000 */
[----:B------:R-:W-:Y:S01]  /*94c0*/  @!P2 IMAD.MOV R155, RZ, RZ, -R155 ;  /* 0x000000ffff9ba224 */ /* 0x000fe200078e0a9b */
[----:B------:R-:W-:Y:S01]  /*94d0*/  ISETP.GT.U32.AND P2, PT, R0, R229, PT ;  /* 0x000000e50000720c */ /* 0x000fe20003f44070 */
[----:B------:R-:W-:-:S02]  /*94e0*/  VIADD R165, R6, 0xc8 ;  /* 0x000000c806a57836 */ /* 0x000fc40000000000 */
[----:B------:R-:W-:-:S03]  /*94f0*/  IMAD.HI.U32 R5, R3, R161, RZ ;  /* 0x000000a103057227 */ /* 0x000fc600078e00ff */
[----:B------:R-:W-:Y:S01]  /*9500*/  IABS R162, R165 ;  /* 0x000000a500a27213 */ /* 0x000fe20000000000 */
[----:B------:R-:W-:Y:S01]  /*9510*/  @!P5 IMAD.IADD R158, R158, 0x1, -R0 ;  /* 0x000000019e9ed824 */ /* 0x000fe200078e0a00 */
[C---:B------:R-:W-:Y:S01]  /*9520*/  ISETP.GT.U32.AND P5, PT, R0.reuse, R160, PT ;  /* 0x000000a00000720c */ /* 0x040fe20003fa4070 */
[----:B------:R-:W-:Y:S01]  /*9530*/  @!P4 IMAD.MOV R156, RZ, RZ, -R156 ;  /* 0x000000ffff9cc224 */ /* 0x000fe200078e0a9c */
[----:B------:R-:W-:Y:S01]  /*9540*/  @!P6 IADD3 R157, R157, -R0, RZ ;  /* 0x800000009d9de210 */ /* 0x000fe20007ffe0ff */
[----:B------:R-:W-:Y:S01]  /*9550*/  IMAD.HI.U32 R10, R3, R162, RZ ;  /* 0x000000a2030a7227 */ /* 0x000fe200078e00ff */
[----:B------:R-:W-:Y:S02]  /*9560*/  ISETP.GT.U32.AND P6, PT, R0, R159, PT ;  /* 0x0000009f0000720c */ /* 0x000fe40003fc4070 */
[----:B------:R-:W-:Y:S01]  /*9570*/  IADD3 R5, -R5, RZ, RZ ;  /* 0x000000ff05057210 */ /* 0x000fe20007ffe1ff */
[----:B------:R-:W-:Y:S01]  /*9580*/  @!P2 IMAD.IADD R229, R229, 0x1, -R0 ;  /* 0x00000001e5e5a824 */ /* 0x000fe200078e0a00 */
[----:B------:R-:W-:Y:S01]  /*9590*/  ISETP.GE.AND P2, PT, R11, RZ, PT ;  /* 0x000000ff0b00720c */ /* 0x000fe20003f46270 */
[----:B------:R-:W-:-:S02]  /*95a0*/  @!P0 IMAD.MOV R157, RZ, RZ, -R157 ;  /* 0x000000ffff9d8224 */ /* 0x000fc400078e0a9d */
[----:B------:R-:W-:Y:S01]  /*95b0*/  IMAD R161, R0, R5, R161 ;  /* 0x0000000500a17224 */ /* 0x000fe200078e02a1 */
[----:B------:R-:W-:Y:S01]  /*95c0*/  @!P1 IADD3 R229, -R229, RZ, RZ ;  /* 0x000000ffe5e59210 */ /* 0x000fe20007ffe1ff */
[----:B------:R-:W-:Y:S01]  /*95d0*/  IMAD.HI.U32 R5, R3, R163, RZ ;  /* 0x000000a303057227 */ /* 0x000fe200078e00ff */
[----:B------:R-:W-:Y:S02]  /*95e0*/  @!P5 IADD3 R160, R160, -R0, RZ ;  /* 0x80000000a0a0d210 */ /* 0x000fe40007ffe0ff */
[C---:B------:R-:W-:Y:S01]  /*95f0*/  ISETP.GT.U32.AND P0, PT, R0.reuse, R161, PT ;  /* 0x000000a10000720c */ /* 0x040fe20003f04070 */
[----:B------:R-:W-:Y:S01]  /*9600*/  @!P6 IMAD.IADD R159, R159, 0x1, -R0 ;  /* 0x000000019f9fe824 */ /* 0x000fe200078e0a00 */
[----:B------:R-:W-:Y:S01]  /*9610*/  ISETP.GT.U32.AND P4, PT, R0, R160, PT ;  /* 0x000000a00000720c */ /* 0x000fe20003f84070 */
[----:B------:R-:W-:Y:S01]  /*9620*/  IMAD.MOV R5, RZ, RZ, -R5 ;  /* 0x000000ffff057224 */ /* 0x000fe200078e0a05 */
[----:B------:R-:W-:Y:S01]  /*9630*/  ISETP.GE.AND P1, PT, R14, RZ, PT ;  /* 0x000000ff0e00720c */ /* 0x000fe20003f26270 */
[----:B------:R-:W-:Y:S01]  /*9640*/  IMAD.MOV R11, RZ, RZ, -R10 ;  /* 0x000000ffff0b7224 */ /* 0x000fe200078e0a0a */
[C---:B------:R-:W-:Y:S01]  /*9650*/  ISETP.GT.U32.AND P5, PT, R0.reuse, R159, PT ;  /* 0x0000009f0000720c */ /* 0x040fe20003fa4070 */
[----:B------:R-:W-:Y:S01]  /*9660*/  IMAD R163, R0, R5, R163 ;  /* 0x0000000500a37224 */ /* 0x000fe200078e02a3 */
[----:B------:R-:W-:Y:S01]  /*9670*/  ISETP.GE.AND P6, PT, R15, RZ, PT ;  /* 0x000000ff0f00720c */ /* 0x000fe20003fc6270 */
[C---:B------:R-:W-:Y:S01]  /*9680*/  VIADD R10, R6.reuse, 0xca ;  /* 0x000000ca060a7836 */ /* 0x040fe20000000000 */
[----:B------:R-:W-:Y:S01]  /*9690*/  IADD3 R15, R6, 0xce, RZ ;  /* 0x000000ce060f7810 */ /* 0x000fe20007ffe0ff */
[----:B------:R-:W-:-:S02]  /*96a0*/  IMAD R162, R0, R11, R162 ;  /* 0x0000000b00a27224 */ /* 0x000fc400078e02a2 */
[----:B------:R-:W-:Y:S01]  /*96b0*/  @!P3 IMAD.MOV R158, RZ, RZ, -R158 ;  /* 0x000000ffff9eb224 */ /* 0x000fe200078e0a9e */
[----:B------:R-:W-:Y:S01]  /*96c0*/  IABS R164, R10 ;  /* 0x0000000a00a47213 */ /* 0x000fe20000000000 */
[----:B------:R-:W-:Y:S01]  /*96d0*/  VIADD R11, R6, 0xcb ;  /* 0x000000cb060b7836 */ /* 0x000fe20000000000 */
[----:B------:R-:W-:Y:S01]  /*96e0*/  @!P4 IADD3 R160, R160, -R0, RZ ;  /* 0x80000000a0a0c210 */ /* 0x000fe20007ffe0ff */
[--C-:B------:R-:W-:Y:S01]  /*96f0*/  @!P0 IMAD.IADD R161, R161, 0x1, -R0.reuse ;  /* 0x00000001a1a18824 */ /* 0x100fe200078e0a00 */
[C---:B------:R-:W-:Y:S01]  /*9700*/  ISETP.GT.U32.AND P4, PT, R0.reuse, R163, PT ;  /* 0x000000a30000720c */ /* 0x040fe20003f84070 */
[----:B------:R-:W-:Y:S01]  /*9710*/  IMAD.HI.U32 R5, R3, R164, RZ ;  /* 0x000000a403057227 */ /* 0x000fe200078e00ff */
[----:B------:R-:W-:Y:S02]  /*9720*/  ISETP.GT.U32.AND P3, PT, R0, R162, PT ;  /* 0x000000a20000720c */ /* 0x000fe40003f64070 */
[----:B------:R-:W-:Y:S01]  /*9730*/  IABS R226, R11 ;  /* 0x0000000b00e27213 */ /* 0x000fe20000000000 */
[----:B------:R-:W-:Y:S01]  /*9740*/  @!P5 IMAD.IADD R159, R159, 0x1, -R0 ;  /* 0x000000019f9fd824 */ /* 0x000fe200078e0a00 */
[----:B------:R-:W-:Y:S01]  /*9750*/  ISETP.GE.AND P5, PT, R165, RZ, PT ;  /* 0x000000ffa500720c */ /* 0x000fe20003fa6270 */
[----:B------:R-:W-:Y:S01]  /*9760*/  IMAD.MOV R5, RZ, RZ, -R5 ;  /* 0x000000ffff057224 */ /* 0x000fe200078e0a05 */
[----:B------:R-:W-:Y:S01]  /*9770*/  ISETP.GE.AND P0, PT, R166, RZ, PT ;  /* 0x000000ffa600720c */ /* 0x000fe20003f06270 */
[----:B------:R-:W-:Y:S01]  /*9780*/  @!P2 IMAD.MOV R159, RZ, RZ, -R159 ;  /* 0x000000ffff9fa224 */ /* 0x000fe200078e0a9f */
[C---:B------:R-:W-:Y:S01]  /*9790*/  ISETP.GT.U32.AND P2, PT, R0.reuse, R161, PT ;  /* 0x000000a10000720c */ /* 0x040fe20003f44070 */
[----:B------:R-:W-:Y:S01]  /*97a0*/  IMAD R164, R0, R5, R164 ;  /* 0x0000000500a47224 */ /* 0x000fe200078e02a4 */
[----:B------:R-:W-:Y:S01]  /*97b0*/  IABS R167, R15 ;  /* 0x0000000f00a77213 */ /* 0x000fe20000000000 */
[----:B------:R-:W-:-:S02]  /*97c0*/  @!P4 IMAD.IADD R163, R163, 0x1, -R0 ;  /* 0x00000001a3a3c824 */ /* 0x000fc400078e0a00 */
[----:B------:R-:W-:Y:S01]  /*97d0*/  IMAD.HI.U32 R5, R3, R226, RZ ;  /* 0x000000e203057227 */ /* 0x000fe200078e00ff */
[----:B------:R-:W-:Y:S02]  /*97e0*/  @!P3 IADD3 R162, R162, -R0, RZ ;  /* 0x80000000a2a2b210 */ /* 0x000fe40007ffe0ff */
[----:B------:R-:W-:Y:S01]  /*97f0*/  ISETP.GT.U32.AND P4, PT, R0, R163, PT ;  /* 0x000000a30000720c */ /* 0x000fe20003f84070 */
[----:B------:R-:W-:Y:S01]  /*9800*/  VIADD R14, R6, 0xcc ;  /* 0x000000cc060e7836 */ /* 0x000fe20000000000 */
[----:B------:R-:W-:Y:S01]  /*9810*/  IADD3 R5, -R5, RZ, RZ ;  /* 0x000000ff05057210 */ /* 0x000fe20007ffe1ff */
[----:B------:R-:W-:Y:S01]  /*9820*/  @!P6 IMAD.MOV R160, RZ, RZ, -R160 ;  /* 0x000000ffffa0e224 */ /* 0x000fe200078e0aa0 */
[C---:B------:R-:W-:Y:S01]  /*9830*/  ISETP.GT.U32.AND P3, PT, R0.reuse, R162, PT ;  /* 0x000000a20000720c */ /* 0x040fe20003f64070 */
[----:B------:R-:W-:Y:S01]  /*9840*/  @!P2 IMAD.IADD R161, R161, 0x1, -R0 ;  /* 0x00000001a1a1a824 */ /* 0x000fe200078e0a00 */
[C---:B------:R-:W-:Y:S01]  /*9850*/  ISETP.GT.U32.AND P2, PT, R0.reuse, R164, PT ;  /* 0x000000a40000720c */ /* 0x040fe20003f44070 */
[----:B------:R-:W-:Y:S01]  /*9860*/  IMAD R226, R0, R5, R226 ;  /* 0x0000000500e27224 */ /* 0x000fe200078e02e2 */
[----:B------:R-:W-:Y:S01]  /*9870*/  IABS R165, R14 ;  /* 0x0000000e00a57213 */ /* 0x000fe20000000000 */
[C---:B------:R-:W-:Y:S01]  /*9880*/  VIADD R176, R6.reuse, 0xd8 ;  /* 0x000000d806b07836 */ /* 0x040fe20000000000 */
[----:B------:R-:W-:Y:S01]  /*9890*/  @!P1 IADD3 R161, -R161, RZ, RZ ;  /* 0x000000ffa1a19210 */ /* 0x000fe20007ffe1ff */
[----:B------:R-:W-:Y:S01]  /*98a0*/  VIADD R179, R6, 0xdf ;  /* 0x000000df06b37836 */ /* 0x000fe20000000000 */
[----:B------:R-:W-:Y:S01]  /*98b0*/  ISETP.GE.AND P6, PT, R10, RZ, PT ;  /* 0x000000ff0a00720c */ /* 0x000fe20003fc6270 */
[----:B------:R-:W-:Y:S01]  /*98c0*/  @!P4 IMAD.IADD R163, R163, 0x1, -R0 ;  /* 0x00000001a3a3c824 */ /* 0x000fe200078e0a00 */
[----:B------:R-:W-:Y:S01]  /*98d0*/  ISETP.GT.U32.AND P4, PT, R0, R226, PT ;  /* 0x000000e20000720c */ /* 0x000fe20003f84070 */
[----:B------:R-:W-:Y:S01]  /*98e0*/  IMAD.HI.U32 R5, R3, R165, RZ ;  /* 0x000000a503057227 */ /* 0x000fe200078e00ff */
[----:B------:R-:W-:-:S02]  /*98f0*/  IABS R175, R176 ;  /* 0x000000b000af7213 */ /* 0x000fc40000000000 */
[----:B------:R-:W-:Y:S01]  /*9900*/  IABS R211, R179 ;  /* 0x000000b300d37213 */ /* 0x000fe20000000000 */
[--C-:B------:R-:W-:Y:S01]  /*9910*/  @!P3 IMAD.IADD R162, R162, 0x1, -R0.reuse ;  /* 0x00000001a2a2b824 */ /* 0x100fe200078e0a00 */
[----:B------:R-:W-:Y:S01]  /*9920*/  ISETP.GE.AND P3, PT, R11, RZ, PT ;  /* 0x000000ff0b00720c */ /* 0x000fe20003f66270 */
[----:B------:R-:W-:Y:S02]  /*9930*/  VIADD R11, R6, 0xcd ;  /* 0x000000cd060b7836 */ /* 0x000fe40000000000 */
[--C-:B------:R-:W-:Y:S01]  /*9940*/  @!P2 IMAD.IADD R164, R164, 0x1, -R0.reuse ;  /* 0x00000001a4a4a824 */ /* 0x100fe200078e0a00 */
[----:B------:R-:W-:Y:S01]  /*9950*/  ISETP.GE.AND P2, PT, R14, RZ, PT ;  /* 0x000000ff0e00720c */ /* 0x000fe20003f46270 */
[----:B------:R-:W-:Y:S01]  /*9960*/  IMAD.MOV R5, RZ, RZ, -R5 ;  /* 0x000000ffff057224 */ /* 0x000fe200078e0a05 */
[----:B------:R-:W-:Y:S01]  /*9970*/  IABS R166, R11 ;  /* 0x0000000b00a67213 */ /* 0x000fe20000000000 */
[----:B------:R-:W-:Y:S01]  /*9980*/  @!P4 IMAD.IADD R226, R226, 0x1, -R0 ;  /* 0x00000001e2e2c824 */ /* 0x000fe200078e0a00 */
[C---:B------:R-:W-:Y:S01]  /*9990*/  ISETP.GT.U32.AND P1, PT, R0.reuse, R164, PT ;  /* 0x000000a40000720c */ /* 0x040fe20003f24070 */
[----:B------:R-:W-:-:S02]  /*99a0*/  IMAD R165, R0, R5, R165 ;  /* 0x0000000500a57224 */ /* 0x000fc400078e02a5 */
[----:B------:R-:W-:Y:S01]  /*99b0*/  IMAD.HI.U32 R5, R3, R166, RZ ;  /* 0x000000a603057227 */ /* 0x000fe200078e00ff */
[----:B------:R-:W-:-:S03]  /*99c0*/  ISETP.GT.U32.AND P4, PT, R0, R226, PT ;  /* 0x000000e20000720c */ /* 0x000fc60003f84070 */
[----:B------:R-:W-:Y:S01]  /*99d0*/  IMAD.HI.U32 R10, R3, R167, RZ ;  /* 0x000000a7030a7227 */ /* 0x000fe200078e00ff */
[----:B------:R-:W-:-:S03]  /*99e0*/  IADD3 R5, -R5, RZ, RZ ;  /* 0x000000ff05057210 */ /* 0x000fc60007ffe1ff */
[----:B------:R-:W-:Y:S01]  /*99f0*/  @!P5 IMAD.MOV R162, RZ, RZ, -R162 ;  /* 0x000000ffffa2d224 */ /* 0x000fe200078e0aa2 */
[----:B------:R-:W-:Y:S01]  /*9a00*/  ISETP.GT.U32.AND P5, PT, R0, R165, PT ;  /* 0x000000a50000720c */ /* 0x000fe20003fa4070 */
[----:B------:R-:W-:Y:S02]  /*9a10*/  IMAD.MOV R10, RZ, RZ, -R10 ;  /* 0x000000ffff0a7224 */ /* 0x000fe400078e0a0a */
[----:B------:R-:W-:Y:S01]  /*9a20*/  @!P1 IMAD.IADD R164, R164, 0x1, -R0 ;  /* 0x00000001a4a49824 */ /* 0x000fe200078e0a00 */
[----:B------:R-:W-:Y:S01]  /*9a30*/  ISETP.GE.AND P1, PT, R15, RZ, PT ;  /* 0x000000ff0f00720c */ /* 0x000fe20003f26270 */
[C---:B------:R-:W-:Y:S02]  /*9a40*/  IMAD R166, R0.reuse, R5, R166 ;  /* 0x0000000500a67224 */ /* 0x040fe400078e02a6 */
[----:B------:R-:W-:Y:S01]  /*9a50*/  IMAD R167, R0, R10, R167 ;  /* 0x0000000a00a77224 */ /* 0x000fe200078e02a7 */
[----:B------:R-:W-:Y:S01]  /*9a60*/  @!P6 IADD3 R164, -R164, RZ, RZ ;  /* 0x000000ffa4a4e210 */ /* 0x000fe20007ffe1ff */
[--C-:B------:R-:W-:Y:S01]  /*9a70*/  @!P4 IMAD.IADD R226, R226, 0x1, -R0.reuse ;  /* 0x00000001e2e2c824 */ /* 0x100fe200078e0a00 */
[C---:B------:R-:W-:Y:S01]  /*9a80*/  ISETP.GT.U32.AND P4, PT, R0.reuse, R166, PT ;  /* 0x000000a60000720c */ /* 0x040fe20003f84070 */
[----:B------:R-:W-:Y:S01]  /*9a90*/  @!P0 IMAD.MOV R163, RZ, RZ, -R163 ;  /* 0x000000ffffa38224 */ /* 0x000fe200078e0aa3 */
[----:B------:R-:W-:Y:S01]  /*9aa0*/  ISETP.GT.U32.AND P6, PT, R0, R167, PT ;  /* 0x000000a70000720c */ /* 0x000fe20003fc4070 */
[----:B------:R-:W-:Y:S01]  /*9ab0*/  @!P5 IMAD.IADD R165, R165, 0x1, -R0 ;  /* 0x00000001a5a5d824 */ /* 0x000fe200078e0a00 */
[----:B------:R-:W-:Y:S01]  /*9ac0*/  ISETP.GE.AND P0, PT, R11, RZ, PT ;  /* 0x000000ff0b00720c */ /* 0x000fe20003f06270 */
[C---:B------:R-:W-:Y:S01]  /*9ad0*/  VIADD R11, R6.reuse, 0xcf ;  /* 0x000000cf060b7836 */ /* 0x040fe20000000000 */
[C---:B------:R-:W-:Y:S01]  /*9ae0*/  IADD3 R10, R6.reuse, 0xd0, RZ ;  /* 0x000000d0060a7810 */ /* 0x040fe20007ffe0ff */
[----:B------:R-:W-:Y:S01]  /*9af0*/  VIADD R14, R6, 0xd1 ;  /* 0x000000d1060e7836 */ /* 0x000fe20000000000 */
[----:B------:R-:W-:Y:S01]  /*9b00*/  ISETP.GT.U32.AND P5, PT, R0, R165, PT ;  /* 0x000000a50000720c */ /* 0x000fe20003fa4070 */
[----:B------:R-:W-:Y:S01]  /*9b10*/  @!P3 IMAD.MOV R226, RZ, RZ, -R226 ;  /* 0x000000ffffe2b224 */ /* 0x000fe200078e0ae2 */
[----:B------:R-:W-:Y:S01]  /*9b20*/  IABS R168, R11 ;  /* 0x0000000b00a87213 */ /* 0x000fe20000000000 */
[----:B------:R-:W-:Y:S01]  /*9b30*/  VIADD R15, R6, 0xd3 ;  /* 0x000000d3060f7836 */ /* 0x000fe20000000000 */
[----:B------:R-:W-:Y:S01]  /*9b40*/  IABS R170, R14 ;  /* 0x0000000e00aa7213 */ /* 0x000fe20000000000 */
[--C-:B------:R-:W-:Y:S01]  /*9b50*/  @!P4 IMAD.IADD R166, R166, 0x1, -R0.reuse ;  /* 0x00000001a6a6c824 */ /* 0x100fe200078e0a00 */
[----:B------:R-:W-:Y:S01]  /*9b60*/  ISETP.GE.AND P3, PT, R11, RZ, PT ;  /* 0x000000ff0b00720c */ /* 0x000fe20003f66270 */
[----:B------:R-:W-:Y:S01]  /*9b70*/  @!P6 IMAD.IADD R167, R167, 0x1, -R0 ;  /* 0x00000001a7a7e824 */ /* 0x000fe200078e0a00 */
[----:B------:R-:W-:Y:S01]  /*9b80*/  IABS R169, R10 ;  /* 0x0000000a00a97213 */ /* 0x000fe20000000000 */
[----:B------:R-:W-:Y:S01]  /*9b90*/  IMAD.HI.U32 R5, R3, R168, RZ ;  /* 0x000000a803057227 */ /* 0x000fe200078e00ff */
[----:B------:R-:W-:-:S02]  /*9ba0*/  ISETP.GT.U32.AND P4, PT, R0, R166, PT ;  /* 0x000000a60000720c */ /* 0x000fc40003f84070 */
[----:B------:R-:W-:Y:S01]  /*9bb0*/  ISETP.GT.U32.AND P6, PT, R0, R167, PT ;  /* 0x000000a70000720c */ /* 0x000fe20003fc4070 */
[----:B------:R-:W-:Y:S01]  /*9bc0*/  IMAD.MOV R11, RZ, RZ, -R5 ;  /* 0x000000ffff0b7224 */ /* 0x000fe200078e0a05 */
[----:B------:R-:W-:Y:S01]  /*9bd0*/  @!P5 IADD3 R165, R165, -R0, RZ ;  /* 0x80000000a5a5d210 */ /* 0x000fe20007ffe0ff */
[C---:B------:R-:W-:Y:S01]  /*9be0*/  IMAD.HI.U32 R5, R3.reuse, R169, RZ ;  /* 0x000000a903057227 */ /* 0x040fe200078e00ff */
[----:B------:R-:W-:Y:S02]  /*9bf0*/  ISETP.GE.AND P5, PT, R10, RZ, PT ;  /* 0x000000ff0a00720c */ /* 0x000fe40003fa6270 */
[----:B------:R-:W-:Y:S01]  /*9c00*/  IABS R225, R15 ;  /* 0x0000000f00e17213 */ /* 0x000fe20000000000 */
[----:B------:R-:W-:Y:S01]  /*9c10*/  IMAD.HI.U32 R10, R3, R170, RZ ;  /* 0x000000aa030a7227 */ /* 0x000fe200078e00ff */
[----:B------:R-:W-:Y:S02]  /*9c20*/  @!P2 IADD3 R165, -R165, RZ, RZ ;  /* 0x000000ffa5a5a210 */ /* 0x000fe40007ffe1ff */
[----:B------:R-:W-:Y:S01]  /*9c30*/  ISETP.GE.AND P2, PT, R14, RZ, PT ;  /* 0x000000ff0e00720c */ /* 0x000fe20003f46270 */
[----:B------:R-:W-:-:S02]  /*9c40*/  IMAD R168, R0, R11, R168 ;  /* 0x0000000b00a87224 */ /* 0x000fc400078e02a8 */
[----:B------:R-:W-:Y:S02]  /*9c50*/  IMAD.MOV R11, RZ, RZ, -R10 ;  /* 0x000000ffff0b7224 */ /* 0x000fe400078e0a0a */
[----:B------:R-:W-:Y:S01]  /*9c60*/  @!P4 IMAD.IADD R166, R166, 0x1, -R0 ;  /* 0x00000001a6a6c824 */ /* 0x000fe200078e0a00 */
[C---:B------:R-:W-:Y:S01]  /*9c70*/  ISETP.GT.U32.AND P4, PT, R0.reuse, R168, PT ;  /* 0x000000a80000720c */ /* 0x040fe20003f84070 */
[----:B------:R-:W-:Y:S02]  /*9c80*/  IMAD.MOV R5, RZ, RZ, -R5 ;  /* 0x000000ffff057224 */ /* 0x000fe400078e0a05 */
[C---:B------:R-:W-:Y:S02]  /*9c90*/  IMAD R170, R0.reuse, R11, R170 ;  /* 0x0000000b00aa7224 */ /* 0x040fe400078e02aa */
[----:B------:R-:W-:Y:S02]  /*9ca0*/  @!P6 IMAD.IADD R167, R167, 0x1, -R0 ;  /* 0x00000001a7a7e824 */ /* 0x000fe400078e0a00 */
[----:B------:R-:W-:-:S02]  /*9cb0*/  IMAD R169, R0, R5, R169 ;  /* 0x0000000500a97224 */ /* 0x000fc400078e02a9 */
[----:B------:R-:W-:Y:S01]  /*9cc0*/  @!P1 IMAD.MOV R167, RZ, RZ, -R167 ;  /* 0x000000ffffa79224 */ /* 0x000fe200078e0aa7 */
[C---:B------:R-:W-:Y:S01]  /*9cd0*/  ISETP.GT.U32.AND P1, PT, R0.reuse, R170, PT ;  /* 0x000000aa0000720c */ /* 0x040fe20003f24070 */
[----:B------:R-:W-:Y:S01]  /*9ce0*/  @!P0 IMAD.MOV R166, RZ, RZ, -R166 ;  /* 0x000000ffffa68224 */ /* 0x000fe200078e0aa6 */
[----:B------:R-:W-:Y:S01]  /*9cf0*/  ISETP.GT.U32.AND P0, PT, R0, R169, PT ;  /* 0x000000a90000720c */ /* 0x000fe20003f04070 */
[----:B------:R-:W-:Y:S01]  /*9d00*/  VIADD R5, R6, 0xd2 ;  /* 0x000000d206057836 */ /* 0x000fe20000000000 */
[----:B------:R-:W-:Y:S01]  /*9d10*/  @!P4 IADD3 R168, R168, -R0, RZ ;  /* 0x80000000a8a8c210 */ /* 0x000fe20007ffe0ff */
[----:B------:R-:W-:-:S03]  /*9d20*/  IMAD.HI.U32 R10, R3, R225, RZ ;  /* 0x000000e1030a7227 */ /* 0x000fc600078e00ff */
[----:B------:R-:W-:Y:S01]  /*9d30*/  ISETP.GT.U32.AND P4, PT, R0, R168, PT ;  /* 0x000000a80000720c */ /* 0x000fe20003f84070 */
[C---:B------:R-:W-:Y:S01]  /*9d40*/  VIADD R14, R6.reuse, 0xd5 ;  /* 0x000000d5060e7836 */ /* 0x040fe20000000000 */
[----:B------:R-:W-:Y:S01]  /*9d50*/  IABS R171, R5 ;  /* 0x0000000500ab7213 */ /* 0x000fe20000000000 */
[C---:B------:R-:W-:Y:S01]  /*9d60*/  VIADD R182, R6.reuse, 0xea ;  /* 0x000000ea06b67836 */ /* 0x040fe20000000000 */
[----:B------:R-:W-:Y:S01]  /*9d70*/  ISETP.GE.AND P6, PT, R5, RZ, PT ;  /* 0x000000ff0500720c */ /* 0x000fe20003fc6270 */
[----:B-1----:R-:W-:Y:S01]  /*9d80*/  VIADD R12, R6, 0x1ec ;  /* 0x000001ec060c7836 */ /* 0x002fe20000000000 */
[----:B------:R-:W-:Y:S01]  /*9d90*/  @!P1 IADD3 R170, R170, -R0, RZ ;  /* 0x80000000aaaa9210 */ /* 0x000fe20007ffe0ff */
[----:B------:R-:W-:Y:S01]  /*9da0*/  @!P0 IMAD.IADD R169, R169, 0x1, -R0 ;  /* 0x00000001a9a98824 */ /* 0x000fe200078e0a00 */
[----:B------:R-:W-:Y:S01]  /*9db0*/  IADD3 R10, -R10, RZ, RZ ;  /* 0x000000ff0a0a7210 */ /* 0x000fe20007ffe1ff */
[----:B------:R-:W-:Y:S01]  /*9dc0*/  IMAD.HI.U32 R5, R3, R171, RZ ;  /* 0x000000ab03057227 */ /* 0x000fe200078e00ff */
[----:B------:R-:W-:-:S02]  /*9dd0*/  ISETP.GT.U32.AND P1, PT, R0, R170, PT ;  /* 0x000000aa0000720c */ /* 0x000fc40003f24070 */
[----:B------:R-:W-:Y:S01]  /*9de0*/  IABS R172, R14 ;  /* 0x0000000e00ac7213 */ /* 0x000fe20000000000 */
[----:B------:R-:W-:Y:S01]  /*9df0*/  IMAD.MOV R11, RZ, RZ, -R5 ;  /* 0x000000ffff0b7224 */ /* 0x000fe200078e0a05 */
[C---:B------:R-:W-:Y:S01]  /*9e00*/  ISETP.GT.U32.AND P0, PT, R0.reuse, R169, PT ;  /* 0x000000a90000720c */ /* 0x040fe20003f04070 */
[----:B------:R-:W-:Y:S01]  /*9e10*/  IMAD R225, R0, R10, R225 ;  /* 0x0000000a00e17224 */ /* 0x000fe200078e02e1 */
[----:B------:R-:W-:Y:S01]  /*9e20*/  IABS R185, R182 ;  /* 0x000000b600b97213 */ /* 0x000fe20000000000 */
[----:B------:R-:W-:Y:S01]  /*9e30*/  IMAD.HI.U32 R10, R3, R172, RZ ;  /* 0x000000ac030a7227 */ /* 0x000fe200078e00ff */
[----:B------:R-:W-:-:S03]  /*9e40*/  IABS R205, R12 ;  /* 0x0000000c00cd7213 */ /* 0x000fc60000000000 */
[----:B------:R-:W-:Y:S01]  /*9e50*/  @!P4 IMAD.IADD R168, R168, 0x1, -R0 ;  /* 0x00000001a8a8c824 */ /* 0x000fe200078e0a00 */
[----:B------:R-:W-:Y:S01]  /*9e60*/  ISETP.GE.AND P4, PT, R15, RZ, PT ;  /* 0x000000ff0f00720c */ /* 0x000fe20003f86270 */
[----:B------:R-:W-:Y:S01]  /*9e70*/  IMAD R171, R0, R11, R171 ;  /* 0x0000000b00ab7224 */ /* 0x000fe200078e02ab */
[----:B------:R-:W-:Y:S01]  /*9e80*/  @!P1 IADD3 R170, R170, -R0, RZ ;  /* 0x80000000aaaa9210 */ /* 0x000fe20007ffe0ff */
[----:B------:R-:W-:Y:S01]  /*9e90*/  IMAD.MOV R11, RZ, RZ, -R10 ;  /* 0x000000ffff0b7224 */ /* 0x000fe200078e0a0a */
[----:B------:R-:W-:Y:S01]  /*9ea0*/  IADD3 R15, R6, 0xd6, RZ ;  /* 0x000000d6060f7810 */ /* 0x000fe20007ffe0ff */
[----:B------:R-:W-:Y:S01]  /*9eb0*/  @!P3 IMAD.MOV R168, RZ, RZ, -R168 ;  /* 0x000000ffffa8b224 */ /* 0x000fe200078e0aa8 */
[C---:B------:R-:W-:Y:S01]  /*9ec0*/  ISETP.GT.U32.AND P3, PT, R0.reuse, R225, PT ;  /* 0x000000e10000720c */ /* 0x040fe20003f64070 */
[C---:B------:R-:W-:Y:S02]  /*9ed0*/  IMAD R172, R0.reuse, R11, R172 ;  /* 0x0000000b00ac7224 */ /* 0x040fe400078e02ac */
[----:B------:R-:W-:Y:S01]  /*9ee0*/  @!P0 IMAD.IADD R169, R169, 0x1, -R0 ;  /* 0x00000001a9a98824 */ /* 0x000fe200078e0a00 */
[C---:B------:R-:W-:Y:S01]  /*9ef0*/  ISETP.GT.U32.AND P0, PT, R0.reuse, R171, PT ;  /* 0x000000ab0000720c */ /* 0x040fe20003f04070 */
[----:B------:R-:W-:Y:S01]  /*9f00*/  @!P2 IMAD.MOV R170, RZ, RZ, -R170 ;  /* 0x000000ffffaaa224 */ /* 0x000fe200078e0aaa */
[----:B------:R-:W-:Y:S01]  /*9f10*/  ISETP.GT.U32.AND P2, PT, R0, R172, PT ;  /* 0x000000ac0000720c */ /* 0x000fe20003f44070 */
[----:B------:R-:W-:-:S04]  /*9f20*/  IMAD.HI.U32 R5, R3, R236, RZ ;  /* 0x000000ec03057227 */ /* 0x000fc800078e00ff */
[----:B------:R-:W-:Y:S01]  /*9f30*/  @!P5 IMAD.MOV R169, RZ, RZ, -R169 ;  /* 0x000000ffffa9d224 */ /* 0x000fe200078e0aa9 */
[----:B------:R-:W-:Y:S01]  /*9f40*/  ISETP.GE.AND P5, PT, R173, RZ, PT ;  /* 0x000000ffad00720c */ /* 0x000fe20003fa6270 */
[----:B------:R-:W-:Y:S01]  /*9f50*/  IMAD.MOV R5, RZ, RZ, -R5 ;  /* 0x000000ffff057224 */ /* 0x000fe200078e0a05 */
[----:B------:R-:W-:Y:S01]  /*9f60*/  IABS R173, R15 ;  /* 0x0000000f00ad7213 */ /* 0x000fe20000000000 */
[----:B------:R-:W-:Y:S02]  /*9f70*/  @!P3 IMAD.IADD R225, R225, 0x1, -R0 ;  /* 0x00000001e1e1b824 */ /* 0x000fe400078e0a00 */
[----:B------:R-:W-:Y:S02]  /*9f80*/  IMAD R236, R0, R5, R236 ;  /* 0x0000000500ec7224 */ /* 0x000fe400078e02ec */
[----:B------:R-:W-:Y:S01]  /*9f90*/  VIADD R11, R6, 0xd7 ;  /* 0x000000d7060b7836 */ /* 0x000fe20000000000 */
[C---:B------:R-:W-:Y:S01]  /*9fa0*/  ISETP.GT.U32.AND P3, PT, R0.reuse, R225, PT ;  /* 0x000000e10000720c */ /* 0x040fe20003f64070 */
[----:B------:R-:W-:Y:S01]  /*9fb0*/  IMAD.HI.U32 R5, R3, R173, RZ ;  /* 0x000000ad03057227 */ /* 0x000fe200078e00ff */
[----:B------:R-:W-:-:S02]  /*9fc0*/  ISETP.GT.U32.AND P1, PT, R0, R236, PT ;  /* 0x000000ec0000720c */ /* 0x000fc40003f24070 */
[----:B------:R-:W-:Y:S01]  /*9fd0*/  IABS R174, R11 ;  /* 0x0000000b00ae7213 */ /* 0x000fe20000000000 */
[--C-:B------:R-:W-:Y:S02]  /*9fe0*/  @!P2 IMAD.IADD R172, R172, 0x1, -R0.reuse ;  /* 0x00000001acaca824 */ /* 0x100fe400078e0a00 */
[----:B------:R-:W-:Y:S02]  /*9ff0*/  IMAD.MOV R5, RZ, RZ, -R5 ;  /* 0x000000ffff057224 */ /* 0x000fe400078e0a05 */
[----:B------:R-:W-:Y:S01]  /*a000*/  @!P0 IMAD.IADD R171, R171, 0x1, -R0 ;  /* 0x00000001abab8824 */ /* 0x000fe200078e0a00 */
[C---:B------:R-:W-:Y:S01]  /*a010*/  ISETP.GT.U32.AND P2, PT, R0.reuse, R172, PT ;  /* 0x000000ac0000720c */ /* 0x040fe20003f44070 */
[C---:B------:R-:W-:Y:S02]  /*a020*/  IMAD R173, R0.reuse, R5, R173 ;  /* 0x0000000500ad7224 */ /* 0x040fe400078e02ad */
[----:B------:R-:W-:Y:S01]  /*a030*/  IMAD.HI.U32 R5, R3, R174, RZ ;  /* 0x000000ae03057227 */ /* 0x000fe200078e00ff */
[----:B------:R-:W-:-:S03]  /*a040*/  ISETP.GT.U32.AND P0, PT, R0, R171, PT ;  /* 0x000000ab0000720c */ /* 0x000fc60003f04070 */
[----:B------:R-:W-:Y:S02]  /*a050*/  IMAD.MOV R5, RZ, RZ, -R5 ;  /* 0x000000ffff057224 */ /* 0x000fe400078e0a05 */
[--C-:B------:R-:W-:Y:S01]  /*a060*/  @!P3 IMAD.IADD R225, R225, 0x1, -R0.reuse ;  /* 0x00000001e1e1b824 */ /* 0x100fe200078e0a00 */
[----:B------:R-:W-:Y:S01]  /*a070*/  ISETP.GT.U32.AND P3, PT, R0, R173, PT ;  /* 0x000000ad0000720c */ /* 0x000fe20003f64070 */
[----:B------:R-:W-:Y:S02]  /*a080*/  @!P1 IMAD.IADD R236, R236, 0x1, -R0 ;  /* 0x00000001ecec9824 */ /* 0x000fe400078e0a00 */
[----:B------:R-:W-:Y:S02]  /*a090*/  IMAD R174, R0, R5, R174 ;  /* 0x0000000500ae7224 */ /* 0x000fe400078e02ae */
[----:B------:R-:W-:Y:S01]  /*a0a0*/  @!P2 IMAD.IADD R172, R172, 0x1, -R0 ;  /* 0x00000001acaca824 */ /* 0x000fe200078e0a00 */
[C---:B------:R-:W-:Y:S01]  /*a0b0*/  ISETP.GT.U32.AND P1, PT, R0.reuse, R236, PT ;  /* 0x000000ec0000720c */ /* 0x040fe20003f24070 */
[----:B------:R-:W-:Y:S01]  /*a0c0*/  IMAD.HI.U32 R10, R3, R175, RZ ;  /* 0x000000af030a7227 */ /* 0x000fe200078e00ff */
[----:B------:R-:W-:-:S02]  /*a0d0*/  ISETP.GT.U32.AND P2, PT, R0, R174, PT ;  /* 0x000000ae0000720c */ /* 0x000fc40003f44070 */
[----:B------:R-:W-:Y:S01]  /*a0e0*/  @!P0 IADD3 R171, R171, -R0, RZ ;  /* 0x80000000abab8210 */ /* 0x000fe20007ffe0ff */
[----:B------:R-:W-:Y:S01]  /*a0f0*/  IMAD.MOV R10, RZ, RZ, -R10 ;  /* 0x000000ffff0a7224 */ /* 0x000fe200078e0a0a */
[----:B------:R-:W-:Y:S01]  /*a100*/  ISETP.GE.AND P0, PT, R14, RZ, PT ;  /* 0x000000ff0e00720c */ /* 0x000fe20003f06270 */
[--C-:B------:R-:W-:Y:S01]  /*a110*/  @!P3 IMAD.IADD R173, R173, 0x1, -R0.reuse ;  /* 0x00000001adadb824 */ /* 0x100fe200078e0a00 */
[----:B------:R-:W-:Y:S01]  /*a120*/  @!P6 IADD3 R171, -R171, RZ, RZ ;  /* 0x000000ffababe210 */ /* 0x000fe20007ffe1ff */
[----:B------:R-:W-:Y:S01]  /*a130*/  VIADD R5, R6, 0xd9 ;  /* 0x000000d906057836 */ /* 0x000fe20000000000 */
[----:B------:R-:W-:Y:S01]  /*a140*/  ISETP.GE.AND P6, PT, R15, RZ, PT ;  /* 0x000000ff0f00720c */ /* 0x000fe20003fc6270 */
[C---:B------:R-:W-:Y:S01]  /*a150*/  IMAD R175, R0.reuse, R10, R175 ;  /* 0x0000000a00af7224 */ /* 0x040fe200078e02af */
[----:B------:R-:W-:Y:S01]  /*a160*/  ISETP.GT.U32.AND P3, PT, R0, R173, PT ;  /* 0x000000ad0000720c */ /* 0x000fe20003f64070 */
[----:B------:R-:W-:Y:S01]  /*a170*/  @!P4 IMAD.MOV R225, RZ, RZ, -R225 ;  /* 0x000000ffffe1c224 */ /* 0x000fe200078e0ae1 */
[----:B------:R-:W-:Y:S01]  /*a180*/  @!P1 IADD3 R236, R236, -R0, RZ ;  /* 0x80000000ecec9210 */ /* 0x000fe20007ffe0ff */
[----:B------:R-:W-:Y:S01]  /*a190*/  @!P2 IMAD.IADD R174, R174, 0x1, -R0 ;  /* 0x00000001aeaea824 */ /* 0x000fe200078e0a00 */
[C---:B------:R-:W-:Y:S01]  /*a1a0*/  IADD3 R10, R6.reuse, 0xda, RZ ;  /* 0x000000da060a7810 */ /* 0x040fe20007ffe0ff */
[----:B------:R-:W-:Y:S01]  /*a1b0*/  VIADD R14, R6, 0xdc ;  /* 0x000000dc060e7836 */ /* 0x000fe20000000000 */
[----:B------:R-:W-:Y:S01]  /*a1c0*/  ISETP.GE.AND P1, PT, R176, RZ, PT ;  /* 0x000000ffb000720c */ /* 0x000fe20003f26270 */
[----:B------:R-:W-:Y:S01]  /*a1d0*/  @!P5 IMAD.MOV R236, RZ, RZ, -R236 ;  /* 0x000000ffffecd224 */ /* 0x000fe200078e0aec */
[----:B------:R-:W-:Y:S01]  /*a1e0*/  IABS R176, R5 ;  /* 0x0000000500b07213 */ /* 0x000fe20000000000 */
[----:B------:R-:W-:Y:S01]  /*a1f0*/  @!P0 IMAD.MOV R172, RZ, RZ, -R172 ;  /* 0x000000ffffac8224 */ /* 0x000fe200078e0aac */
[----:B------:R-:W-:Y:S01]  /*a200*/  IABS R177, R10 ;  /* 0x0000000a00b17213 */ /* 0x000fe20000000000 */
[----:B------:R-:W-:Y:S01]  /*a210*/  IMAD.HI.U32 R239, R3, R205, RZ ;  /* 0x000000cd03ef7227 */ /* 0x000fe200078e00ff */
[----:B------:R-:W-:-:S02]  /*a220*/  ISETP.GE.AND P5, PT, R5, RZ, PT ;  /* 0x000000ff0500720c */ /* 0x000fc40003fa6270 */
[----:B------:R-:W-:Y:S01]  /*a230*/  ISETP.GT.U32.AND P2, PT, R0, R174, PT ;  /* 0x000000ae0000720c */ /* 0x000fe20003f44070 */
[----:B------:R-:W-:Y:S01]  /*a240*/  IMAD.HI.U32 R5, R3, R176, RZ ;  /* 0x000000b003057227 */ /* 0x000fe200078e00ff */
[----:B------:R-:W-:Y:S02]  /*a250*/  ISETP.GE.AND P0, PT, R10, RZ, PT ;  /* 0x000000ff0a00720c */ /* 0x000fe40003f06270 */
[----:B------:R-:W-:Y:S01]  /*a260*/  ISETP.GE.AND P4, PT, R11, RZ, PT ;  /* 0x000000ff0b00720c */ /* 0x000fe20003f86270 */
[----:B------:R-:W-:Y:S01]  /*a270*/  IMAD.HI.U32 R10, R3, R177, RZ ;  /* 0x000000b1030a7227 */ /* 0x000fe200078e00ff */
[----:B------:R-:W-:Y:S02]  /*a280*/  IADD3 R11, R6, 0xdb, RZ ;  /* 0x000000db060b7810 */ /* 0x000fe40007ffe0ff */
[----:B------:R-:W-:Y:S01]  /*a290*/  IABS R217, R14 ;  /* 0x0000000e00d97213 */ /* 0x000fe20000000000 */
[----:B------:R-:W-:Y:S01]  /*a2a0*/  IMAD.MOV R5, RZ, RZ, -R5 ;  /* 0x000000ffff057224 */ /* 0x000fe200078e0a05 */
[----:B------:R-:W-:Y:S01]  /*a2b0*/  IADD3 R10, -R10, RZ, RZ ;  /* 0x000000ff0a0a7210 */ /* 0x000fe20007ffe1ff */
[----:B------:R-:W-:Y:S01]  /*a2c0*/  @!P3 IMAD.IADD R173, R173, 0x1, -R0 ;  /* 0x00000001adadb824 */ /* 0x000fe200078e0a00 */
[C---:B------:R-:W-:Y:S01]  /*a2d0*/  ISETP.GT.U32.AND P3, PT, R0.reuse, R175, PT ;  /* 0x000000af0000720c */ /* 0x040fe20003f64070 */
[C---:B------:R-:W-:Y:S01]  /*a2e0*/  IMAD R176, R0.reuse, R5, R176 ;  /* 0x0000000500b07224 */ /* 0x040fe200078e02b0 */
[----:B------:R-:W-:Y:S01]  /*a2f0*/  IABS R230, R11 ;  /* 0x0000000b00e67213 */ /* 0x000fe20000000000 */
[----:B------:R-:W-:Y:S01]  /*a300*/  IMAD R177, R0, R10, R177 ;  /* 0x0000000a00b17224 */ /* 0x000fe200078e02b1 */
[----:B------:R-:W-:Y:S01]  /*a310*/  IADD3 R15, R6, 0xe0, RZ ;  /* 0x000000e0060f7810 */ /* 0x000fe20007ffe0ff */
[----:B------:R-:W-:Y:S01]  /*a320*/  @!P2 IMAD.IADD R174, R174, 0x1, -R0 ;  /* 0x00000001aeaea824 */ /* 0x000fe200078e0a00 */
[C---:B------:R-:W-:Y:S01]  /*a330*/  ISETP.GT.U32.AND P2, PT, R0.reuse, R176, PT ;  /* 0x000000b00000720c */ /* 0x040fe20003f44070 */
[----:B------:R-:W-:Y:S01]  /*a340*/  @!P6 IMAD.MOV R173, RZ, RZ, -R173 ;  /* 0x000000ffffade224 */ /* 0x000fe200078e0aad */
[----:B------:R-:W-:Y:S01]  /*a350*/  ISETP.GT.U32.AND P6, PT, R0, R177, PT ;  /* 0x000000b10000720c */ /* 0x000fe20003fc4070 */
[----:B------:R-:W-:Y:S01]  /*a360*/  IMAD.HI.U32 R5, R3, R230, RZ ;  /* 0x000000e603057227 */ /* 0x000fe200078e00ff */
[----:B------:R-:W-:-:S03]  /*a370*/  IABS R212, R15 ;  /* 0x0000000f00d47213 */ /* 0x000fc60000000000 */
[----:B------:R-:W-:Y:S02]  /*a380*/  @!P3 IMAD.IADD R175, R175, 0x1, -R0 ;  /* 0x00000001afafb824 */ /* 0x000fe400078e0a00 */
[----:B------:R-:W-:-:S03]  /*a390*/  IMAD.HI.U32 R10, R3, R217, RZ ;  /* 0x000000d9030a7227 */ /* 0x000fc600078e00ff */
[----:B------:R-:W-:Y:S01]  /*a3a0*/  ISETP.GT.U32.AND P3, PT, R0, R175, PT ;  /* 0x000000af0000720c */ /* 0x000fe20003f64070 */
[--C-:B------:R-:W-:Y:S01]  /*a3b0*/  @!P2 IMAD.IADD R176, R176, 0x1, -R0.reuse ;  /* 0x00000001b0b0a824 */ /* 0x100fe200078e0a00 */
[----:B------:R-:W-:Y:S01]  /*a3c0*/  IADD3 R10, -R10, RZ, RZ ;  /* 0x000000ff0a0a7210 */ /* 0x000fe20007ffe1ff */
[----:B------:R-:W-:Y:S02]  /*a3d0*/  @!P6 IMAD.IADD R177, R177, 0x1, -R0 ;  /* 0x00000001b1b1e824 */ /* 0x000fe400078e0a00 */
[----:B------:R-:W-:Y:S01]  /*a3e0*/  IMAD.MOV R5, RZ, RZ, -R5 ;  /* 0x000000ffff057224 */ /* 0x000fe200078e0a05 */
[C---:B------:R-:W-:Y:S01]  /*a3f0*/  ISETP.GT.U32.AND P2, PT, R0.reuse, R176, PT ;  /* 0x000000b00000720c */ /* 0x040fe20003f44070 */
[C---:B------:R-:W-:Y:S01]  /*a400*/  IMAD R217, R0.reuse, R10, R217 ;  /* 0x0000000a00d97224 */ /* 0x040fe200078e02d9 */
[C---:B------:R-:W-:Y:S01]  /*a410*/  ISETP.GT.U32.AND P6, PT, R0.reuse, R177, PT ;  /* 0x000000b10000720c */ /* 0x040fe20003fc4070 */
[----:B------:R-:W-:Y:S02]  /*a420*/  IMAD R230, R0, R5, R230 ;  /* 0x0000000500e67224 */ /* 0x000fe400078e02e6 */
[----:B------:R-:W-:-:S04]  /*a430*/  IMAD.HI.U32 R10, R3, R209, RZ ;  /* 0x000000d1030a7227 */ /* 0x000fc800078e00ff */
[--C-:B------:R-:W-:Y:S01]  /*a440*/  @!P3 IMAD.IADD R175, R175, 0x1, -R0.reuse ;  /* 0x00000001afafb824 */ /* 0x100fe200078e0a00 */
[----:B------:R-:W-:Y:S01]  /*a450*/  ISETP.GE.AND P3, PT, R14, RZ, PT ;  /* 0x000000ff0e00720c */ /* 0x000fe20003f66270 */
[----:B------:R-:W-:Y:S01]  /*a460*/  VIADD R14, R6, 0xde ;  /* 0x000000de060e7836 */ /* 0x000fe20000000000 */
[----:B------:R-:W-:Y:S01]  /*a470*/  IADD3 R180, -R10, RZ, RZ ;  /* 0x000000ff0ab47210 */ /* 0x000fe20007ffe1ff */
[--C-:B------:R-:W-:Y:S01]  /*a480*/  @!P2 IMAD.IADD R176, R176, 0x1, -R0.reuse ;  /* 0x00000001b0b0a824 */ /* 0x100fe200078e0a00 */
[C---:B------:R-:W-:Y:S01]  /*a490*/  ISETP.GT.U32.AND P2, PT, R0.reuse, R230, PT ;  /* 0x000000e60000720c */ /* 0x040fe20003f44070 */
[----:B------:R-:W-:Y:S01]  /*a4a0*/  @!P6 IMAD.IADD R177, R177, 0x1, -R0 ;  /* 0x00000001b1b1e824 */ /* 0x000fe200078e0a00 */
[----:B------:R-:W-:Y:S01]  /*a4b0*/  IABS R210, R14 ;  /* 0x0000000e00d27213 */ /* 0x000fe20000000000 */
[C---:B------:R-:W-:Y:S01]  /*a4c0*/  IMAD R209, R0.reuse, R180, R209 ;  /* 0x000000b400d17224 */ /* 0x040fe200078e02d1 */
[----:B------:R-:W-:Y:S01]  /*a4d0*/  ISETP.GT.U32.AND P6, PT, R0, R217, PT ;  /* 0x000000d90000720c */ /* 0x000fe20003fc4070 */
[----:B------:R-:W-:Y:S01]  /*a4e0*/  @!P4 IMAD.MOV R174, RZ, RZ, -R174 ;  /* 0x000000ffffaec224 */ /* 0x000fe200078e0aae */
[----:B------:R-:W-:Y:S01]  /*a4f0*/  ISETP.GE.AND P4, PT, R11, RZ, PT ;  /* 0x000000ff0b00720c */ /* 0x000fe20003f86270 */
[----:B------:R-:W-:-:S04]  /*a500*/  IMAD.HI.U32 R10, R3, R210, RZ ;  /* 0x000000d2030a7227 */ /* 0x000fc800078e00ff */
[----:B------:R-:W-:Y:S02]  /*a510*/  IMAD.MOV R181, RZ, RZ, -R10 ;  /* 0x000000ffffb57224 */ /* 0x000fe400078e0a0a */
[----:B------:R-:W-:Y:S01]  /*a520*/  @!P2 IADD3 R230, R230, -R0, RZ ;  /* 0x80000000e6e6a210 */ /* 0x000fe20007ffe0ff */
[----:B------:R-:W-:Y:S01]  /*a530*/  IMAD.HI.U32 R11, R3, R211, RZ ;  /* 0x000000d3030b7227 */ /* 0x000fe200078e00ff */
[----:B------:R-:W-:-:S03]  /*a540*/  ISETP.GT.U32.AND P2, PT, R0, R209, PT ;  /* 0x000000d10000720c */ /* 0x000fc60003f44070 */
[----:B------:R-:W-:Y:S02]  /*a550*/  IMAD R210, R0, R181, R210 ;  /* 0x000000b500d27224 */ /* 0x000fe400078e02d2 */
[--C-:B------:R-:W-:Y:S02]  /*a560*/  @!P6 IMAD.IADD R217, R217, 0x1, -R0.reuse ;  /* 0x00000001d9d9e824 */ /* 0x100fe400078e0a00 */
[----:B------:R-:W-:Y:S01]  /*a570*/  VIADD R5, R6, 0xe1 ;  /* 0x000000e106057836 */ /* 0x000fe20000000000 */
[C---:B------:R-:W-:Y:S01]  /*a580*/  ISETP.GT.U32.AND P6, PT, R0.reuse, R210, PT ;  /* 0x000000d20000720c */ /* 0x040fe20003fc4070 */
[----:B------:R-:W-:Y:S02]  /*a590*/  IMAD.MOV R11, RZ, RZ, -R11 ;  /* 0x000000ffff0b7224 */ /* 0x000fe400078e0a0b */
[----:B------:R-:W-:Y:S01]  /*a5a0*/  @!P1 IMAD.MOV R175, RZ, RZ, -R175 ;  /* 0x000000ffffaf9224 */ /* 0x000fe200078e0aaf */
[----:B------:R-:W-:Y:S01]  /*a5b0*/  IABS R213, R5 ;  /* 0x0000000500d57213 */ /* 0x000fe20000000000 */
[----:B------:R-:W-:Y:S01]  /*a5c0*/  @!P2 IMAD.IADD R209, R209, 0x1, -R0 ;  /* 0x00000001d1d1a824 */ /* 0x000fe200078e0a00 */
[C---:B------:R-:W-:Y:S01]  /*a5d0*/  ISETP.GT.U32.AND P1, PT, R0.reuse, R230, PT ;  /* 0x000000e60000720c */ /* 0x040fe20003f24070 */
[C---:B------:R-:W-:Y:S01]  /*a5e0*/  IMAD R211, R0.reuse, R11, R211 ;  /* 0x0000000b00d37224 */ /* 0x040fe200078e02d3 */
[----:B------:R-:W-:Y:S01]  /*a5f0*/  ISETP.GT.U32.AND P2, PT, R0, R217, PT ;  /* 0x000000d90000720c */ /* 0x000fe20003f44070 */
[----:B------:R-:W-:-:S04]  /*a600*/  IMAD.HI.U32 R180, R3, R212, RZ ;  /* 0x000000d403b47227 */ /* 0x000fc800078e00ff */
[----:B------:R-:W-:Y:S01]  /*a610*/  @!P6 IADD3 R210, R210, -R0, RZ ;  /* 0x80000000d2d2e210 */ /* 0x000fe20007ffe0ff */
[----:B------:R-:W-:Y:S01]  /*a620*/  IMAD.HI.U32 R10, R3, R213, RZ ;  /* 0x000000d5030a7227 */ /* 0x000fe200078e00ff */
[----:B------:R-:W-:-:S03]  /*a630*/  ISETP.GT.U32.AND P6, PT, R0, R209, PT ;  /* 0x000000d10000720c */ /* 0x000fc60003fc4070 */
[----:B------:R-:W-:Y:S01]  /*a640*/  @!P0 IMAD.MOV R177, RZ, RZ, -R177 ;  /* 0x000000ffffb18224 */ /* 0x000fe200078e0ab1 */
[----:B------:R-:W-:Y:S01]  /*a650*/  ISETP.GT.U32.AND P0, PT, R0, R211, PT ;  /* 0x000000d30000720c */ /* 0x000fe20003f04070 */
[----:B------:R-:W-:Y:S01]  /*a660*/  IMAD.MOV R181, RZ, RZ, -R180 ;  /* 0x000000ffffb57224 */ /* 0x000fe200078e0ab4 */
[----:B------:R-:W-:Y:S01]  /*a670*/  @!P2 IADD3 R217, R217, -R0, RZ ;  /* 0x80000000d9d9a210 */ /* 0x000fe20007ffe0ff */
[----:B------:R-:W-:Y:S01]  /*a680*/  IMAD.MOV R11, RZ, RZ, -R10 ;  /* 0x000000ffff0b7224 */ /* 0x000fe200078e0a0a */
[----:B------:R-:W-:Y:S01]  /*a690*/  IADD3 R10, R6, 0xe2, RZ ;  /* 0x000000e2060a7810 */ /* 0x000fe20007ffe0ff */
[----:B------:R-:W-:Y:S01]  /*a6a0*/  IMAD R212, R0, R181, R212 ;  /* 0x000000b500d47224 */ /* 0x000fe200078e02d4 */
[----:B------:R-:W-:Y:S01]  /*a6b0*/  ISETP.GE.AND P2, PT, R178, RZ, PT ;  /* 0x000000ffb200720c */ /* 0x000fe20003f46270 */
[----:B------:R-:W-:Y:S01]  /*a6c0*/  @!P5 IMAD.MOV R176, RZ, RZ, -R176 ;  /* 0x000000ffffb0d224 */ /* 0x000fe200078e0ab0 */
[C---:B------:R-:W-:Y:S01]  /*a6d0*/  ISETP.GT.U32.AND P5, PT, R0.reuse, R210, PT ;  /* 0x000000d20000720c */ /* 0x040fe20003fa4070 */
[----:B------:R-:W-:Y:S01]  /*a6e0*/  IMAD R213, R0, R11, R213 ;  /* 0x0000000b00d57224 */ /* 0x000fe200078e02d5 */
[----:B------:R-:W-:Y:S01]  /*a6f0*/  IABS R214, R10 ;  /* 0x0000000a00d67213 */ /* 0x000fe20000000000 */
[----:B------:R-:W-:-:S02]  /*a700*/  VIADD R11, R6, 0xe3 ;  /* 0x000000e3060b7836 */ /* 0x000fc40000000000 */
[--C-:B------:R-:W-:Y:S01]  /*a710*/  @!P1 IMAD.IADD R230, R230, 0x1, -R0.reuse ;  /* 0x00000001e6e69824 */ /* 0x100fe200078e0a00 */
[C---:B------:R-:W-:Y:S01]  /*a720*/  ISETP.GT.U32.AND P1, PT, R0.reuse, R212, PT ;  /* 0x000000d40000720c */ /* 0x040fe20003f24070 */
[--C-:B------:R-:W-:Y:S01]  /*a730*/  @!P6 IMAD.IADD R209, R209, 0x1, -R0.reuse ;  /* 0x00000001d1d1e824 */ /* 0x100fe200078e0a00 */
[----:B------:R-:W-:Y:S01]  /*a740*/  IABS R215, R11 ;  /* 0x0000000b00d77213 */ /* 0x000fe20000000000 */
[----:B------:R-:W-:Y:S01]  /*a750*/  @!P0 IMAD.IADD R211, R211, 0x1, -R0 ;  /* 0x00000001d3d38824 */ /* 0x000fe200078e0a00 */
[----:B------:R-:W-:Y:S01]  /*a760*/  ISETP.GT.U32.AND P6, PT, R0, R213, PT ;  /* 0x000000d50000720c */ /* 0x000fe20003fc4070 */
[----:B------:R-:W-:Y:S01]  /*a770*/  IMAD.HI.U32 R178, R3, R214, RZ ;  /* 0x000000d603b27227 */ /* 0x000fe200078e00ff */
[----:B------:R-:W-:Y:S02]  /*a780*/  @!P2 IADD3 R209, -R209, RZ, RZ ;  /* 0x000000ffd1d1a210 */ /* 0x000fe40007ffe1ff */
[----:B------:R-:W-:Y:S01]  /*a790*/  ISETP.GE.AND P0, PT, R179, RZ, PT ;  /* 0x000000ffb300720c */ /* 0x000fe20003f06270 */
[----:B------:R-:W-:-:S04]  /*a7a0*/  IMAD.HI.U32 R180, R3, R215, RZ ;  /* 0x000000d703b47227 */ /* 0x000fc800078e00ff */
[----:B------:R-:W-:Y:S01]  /*a7b0*/  @!P4 IMAD.MOV R230, RZ, RZ, -R230 ;  /* 0x000000ffffe6c224 */ /* 0x000fe200078e0ae6 */
[----:B------:R-:W-:Y:S01]  /*a7c0*/  ISETP.GT.U32.AND P4, PT, R0, R211, PT ;  /* 0x000000d30000720c */ /* 0x000fe20003f84070 */
[----:B------:R-:W-:Y:S01]  /*a7d0*/  @!P5 IMAD.IADD R210, R210, 0x1, -R0 ;  /* 0x00000001d2d2d824 */ /* 0x000fe200078e0a00 */
[----:B------:R-:W-:Y:S01]  /*a7e0*/  ISETP.GE.AND P5, PT, R14, RZ, PT ;  /* 0x000000ff0e00720c */ /* 0x000fe20003fa6270 */
[----:B------:R-:W-:Y:S01]  /*a7f0*/  IMAD.MOV R181, RZ, RZ, -R178 ;  /* 0x000000ffffb57224 */ /* 0x000fe200078e0ab2 */
[----:B------:R-:W-:Y:S01]  /*a800*/  IADD3 R180, -R180, RZ, RZ ;  /* 0x000000ffb4b47210 */ /* 0x000fe20007ffe1ff */
[----:B------:R-:W-:Y:S01]  /*a810*/  @!P1 IMAD.IADD R212, R212, 0x1, -R0 ;  /* 0x00000001d4d49824 */ /* 0x000fe200078e0a00 */
[----:B------:R-:W-:Y:S01]  /*a820*/  ISETP.GE.AND P1, PT, R15, RZ, PT ;  /* 0x000000ff0f00720c */ /* 0x000fe20003f26270 */
[----:B------:R-:W-:Y:S01]  /*a830*/  IMAD R214, R0, R181, R214 ;  /* 0x000000b500d67224 */ /* 0x000fe200078e02d6 */
[----:B------:R-:W-:Y:S01]  /*a840*/  @!P6 IADD3 R213, R213, -R0, RZ ;  /* 0x80000000d5d5e210 */ /* 0x000fe20007ffe0ff */
[----:B------:R-:W-:-:S02]  /*a850*/  VIADD R15, R6, 0xe4 ;  /* 0x000000e4060f7836 */ /* 0x000fc40000000000 */
[C---:B------:R-:W-:Y:S01]  /*a860*/  IMAD R215, R0.reuse, R180, R215 ;  /* 0x000000b400d77224 */ /* 0x040fe200078e02d7 */
[C---:B------:R-:W-:Y:S01]  /*a870*/  ISETP.GT.U32.AND P2, PT, R0.reuse, R214, PT ;  /* 0x000000d60000720c */ /* 0x040fe20003f44070 */
[----:B------:R-:W-:Y:S01]  /*a880*/  @!P4 IMAD.IADD R211, R211, 0x1, -R0 ;  /* 0x00000001d3d3c824 */ /* 0x000fe200078e0a00 */
[C---:B------:R-:W-:Y:S01]  /*a890*/  ISETP.GT.U32.AND P6, PT, R0.reuse, R213, PT ;  /* 0x000000d50000720c */ /* 0x040fe20003fc4070 */
[----:B------:R-:W-:Y:S01]  /*a8a0*/  @!P5 IMAD.MOV R210, RZ, RZ, -R210 ;  /* 0x000000ffffd2d224 */ /* 0x000fe200078e0ad2 */
[----:B------:R-:W-:Y:S01]  /*a8b0*/  IABS R180, R15 ;  /* 0x0000000f00b47213 */ /* 0x000fe20000000000 */
[----:B------:R-:W-:Y:S01]  /*a8c0*/  @!P3 IMAD.MOV R217, RZ, RZ, -R217 ;  /* 0x000000ffffd9b224 */ /* 0x000fe200078e0ad9 */
[----:B------:R-:W-:Y:S01]  /*a8d0*/  ISETP.GT.U32.AND P4, PT, R0, R215, PT ;  /* 0x000000d70000720c */ /* 0x000fe20003f84070 */
[----:B------:R-:W-:Y:S01]  /*a8e0*/  VIADD R14, R6, 0xe5 ;  /* 0x000000e5060e7836 */ /* 0x000fe20000000000 */
[----:B------:R-:W-:Y:S01]  /*a8f0*/  ISETP.GE.AND P5, PT, R5, RZ, PT ;  /* 0x000000ff0500720c */ /* 0x000fe20003fa6270 */
[----:B------:R-:W-:Y:S01]  /*a900*/  IMAD.HI.U32 R5, R3, R180, RZ ;  /* 0x000000b403057227 */ /* 0x000fe200078e00ff */
[----:B------:R-:W-:-:S02]  /*a910*/  ISETP.GT.U32.AND P3, PT, R0, R212, PT ;  /* 0x000000d40000720c */ /* 0x000fc40003f64070 */
[----:B------:R-:W-:Y:S01]  /*a920*/  @!P0 IADD3 R211, -R211, RZ, RZ ;  /* 0x000000ffd3d38210 */ /* 0x000fe20007ffe1ff */
[----:B------:R-:W-:Y:S01]  /*a930*/  IMAD.MOV R5, RZ, RZ, -R5 ;  /* 0x000000ffff057224 */ /* 0x000fe200078e0a05 */
[----:B------:R-:W-:Y:S01]  /*a940*/  IABS R184, R14 ;  /* 0x0000000e00b87213 */ /* 0x000fe20000000000 */
[----:B------:R-:W-:Y:S01]  /*a950*/  @!P2 IMAD.IADD R214, R214, 0x1, -R0 ;  /* 0x00000001d6d6a824 */ /* 0x000fe200078e0a00 */
[----:B------:R-:W-:Y:S01]  /*a960*/  @!P6 IADD3 R213, R213, -R0, RZ ;  /* 0x80000000d5d5e210 */ /* 0x000fe20007ffe0ff */
[C---:B------:R-:W-:Y:S01]  /*a970*/  IMAD R180, R0.reuse, R5, R180 ;  /* 0x0000000500b47224 */ /* 0x040fe200078e02b4 */
[----:B------:R-:W-:Y:S01]  /*a980*/  ISETP.GE.AND P6, PT, R11, RZ, PT ;  /* 0x000000ff0b00720c */ /* 0x000fe20003fc6270 */
[--C-:B------:R-:W-:Y:S01]  /*a990*/  @!P4 IMAD.IADD R215, R215, 0x1, -R0.reuse ;  /* 0x00000001d7d7c824 */ /* 0x100fe200078e0a00 */
[C---:B------:R-:W-:Y:S01]  /*a9a0*/  ISETP.GT.U32.AND P0, PT, R0.reuse, R214, PT ;  /* 0x000000d60000720c */ /* 0x040fe20003f04070 */
[----:B------:R-:W-:Y:S01]  /*a9b0*/  @!P5 IMAD.MOV R213, RZ, RZ, -R213 ;  /* 0x000000ffffd5d224 */ /* 0x000fe200078e0ad5 */
[----:B------:R-:W-:Y:S01]  /*a9c0*/  ISETP.GT.U32.AND P5, PT, R0, R180, PT ;  /* 0x000000b40000720c */ /* 0x000fe20003fa4070 */
[----:B------:R-:W-:Y:S01]  /*a9d0*/  @!P3 IMAD.IADD R212, R212, 0x1, -R0 ;  /* 0x00000001d4d4b824 */ /* 0x000fe200078e0a00 */
[----:B------:R-:W-:Y:S01]  /*a9e0*/  ISETP.GE.AND P3, PT, R10, RZ, PT ;  /* 0x000000ff0a00720c */ /* 0x000fe20003f66270 */
[----:B------:R-:W-:Y:S01]  /*a9f0*/  IMAD.HI.U32 R10, R3, R184, RZ ;  /* 0x000000b8030a7227 */ /* 0x000fe200078e00ff */
[----:B------:R-:W-:-:S02]  /*aa00*/  ISETP.GT.U32.AND P4, PT, R0, R215, PT ;  /* 0x000000d70000720c */ /* 0x000fc40003f84070 */
[----:B------:R-:W-:Y:S01]  /*aa10*/  ISETP.GE.AND P2, PT, R15, RZ, PT ;  /* 0x000000ff0f00720c */ /* 0x000fe20003f46270 */
[----:B------:R-:W-:Y:S01]  /*aa20*/  IMAD.MOV R11, RZ, RZ, -R10 ;  /* 0x000000ffff0b7224 */ /* 0x000fe200078e0a0a */
[C---:B------:R-:W-:Y:S01]  /*aa30*/  IADD3 R10, R6.reuse, 0xe7, RZ ;  /* 0x000000e7060a7810 */ /* 0x040fe20007ffe0ff */
[----:B------:R-:W-:Y:S02]  /*aa40*/  VIADD R5, R6, 0xe6 ;  /* 0x000000e606057836 */ /* 0x000fe40000000000 */
[----:B------:R-:W-:Y:S01]  /*aa50*/  IMAD R184, R0, R11, R184 ;  /* 0x0000000b00b87224 */ /* 0x000fe200078e02b8 */
[----:B------:R-:W-:Y:S01]  /*aa60*/  IABS R15, R10 ;  /* 0x0000000a000f7213 */ /* 0x000fe20000000000 */
[--C-:B------:R-:W-:Y:S01]  /*aa70*/  @!P0 IMAD.IADD R214, R214, 0x1, -R0.reuse ;  /* 0x00000001d6d68824 */ /* 0x100fe200078e0a00 */
[----:B------:R-:W-:Y:S01]  /*aa80*/  IABS R181, R5 ;  /* 0x0000000500b57213 */ /* 0x000fe20000000000 */
[----:B------:R-:W-:Y:S01]  /*aa90*/  @!P5 IMAD.IADD R180, R180, 0x1, -R0 ;  /* 0x00000001b4b4d824 */ /* 0x000fe200078e0a00 */
[----:B------:R-:W-:Y:S01]  /*aaa0*/  ISETP.GE.AND P0, PT, R5, RZ, PT ;  /* 0x000000ff0500720c */ /* 0x000fe20003f06270 */
[----:B------:R-:W-:Y:S01]  /*aab0*/  @!P3 IMAD.MOV R214, RZ, RZ, -R214 ;  /* 0x000000ffffd6b224 */ /* 0x000fe200078e0ad6 */
[----:B------:R-:W-:Y:S01]  /*aac0*/  @!P4 IADD3 R215, R215, -R0, RZ ;  /* 0x80000000d7d7c210 */ /* 0x000fe20007ffe0ff */
[----:B------:R-:W-:Y:S01]  /*aad0*/  @!P1 IMAD.MOV R212, RZ, RZ, -R212 ;  /* 0x000000ffffd49224 */ /* 0x000fe200078e0ad4 */
[----:B------:R-:W-:Y:S01]  /*aae0*/  ISETP.GT.U32.AND P4, PT, R0, R184, PT ;  /* 0x000000b80000720c */ /* 0x000fe20003f84070 */
[----:B------:R-:W-:Y:S01]  /*aaf0*/  IMAD.HI.U32 R11, R3, R15, RZ ;  /* 0x0000000f030b7227 */ /* 0x000fe200078e00ff */
[----:B------:R-:W-:-:S02]  /*ab00*/  ISETP.GE.AND P3, PT, R10, RZ, PT ;  /* 0x000000ff0a00720c */ /* 0x000fc40003f66270 */
[----:B------:R-:W-:Y:S01]  /*ab10*/  ISETP.GT.U32.AND P5, PT, R0, R180, PT ;  /* 0x000000b40000720c */ /* 0x000fe20003fa4070 */
[----:B------:R-:W-:Y:S01]  /*ab20*/  IMAD.HI.U32 R10, R3, R181, RZ ;  /* 0x000000b5030a7227 */ /* 0x000fe200078e00ff */
[----:B------:R-:W-:-:S03]  /*ab30*/  ISETP.GE.AND P1, PT, R14, RZ, PT ;  /* 0x000000ff0e00720c */ /* 0x000fc60003f26270 */
[----:B------:R-:W-:Y:S01]  /*ab40*/  VIADD R14, R6, 0xe8 ;  /* 0x000000e8060e7836 */ /* 0x000fe20000000000 */
[----:B------:R-:W-:Y:S01]  /*ab50*/  IADD3 R10, -R10, RZ, RZ ;  /* 0x000000ff0a0a7210 */ /* 0x000fe20007ffe1ff */
[----:B------:R-:W-:Y:S02]  /*ab60*/  IMAD.MOV R11, RZ, RZ, -R11 ;  /* 0x000000ffff0b7224 */ /* 0x000fe400078e0a0b */
[--C-:B------:R-:W-:Y:S01]  /*ab70*/  @!P4 IMAD.IADD R184, R184, 0x1, -R0.reuse ;  /* 0x00000001b8b8c824 */ /* 0x100fe200078e0a00 */
[----:B------:R-:W-:Y:S01]  /*ab80*/  IABS R179, R14 ;  /* 0x0000000e00b37213 */ /* 0x000fe20000000000 */
[----:B------:R-:W-:Y:S02]  /*ab90*/  IMAD R181, R0, R10, R181 ;  /* 0x0000000a00b57224 */ /* 0x000fe400078e02b5 */
[----:B------:R-:W-:Y:S01]  /*aba0*/  @!P5 IMAD.IADD R180, R180, 0x1, -R0 ;  /* 0x00000001b4b4d824 */ /* 0x000fe200078e0a00 */
[C---:B------:R-:W-:Y:S01]  /*abb0*/  ISETP.GT.U32.AND P4, PT, R0.reuse, R184, PT ;  /* 0x000000b80000720c */ /* 0x040fe20003f84070 */
[----:B------:R-:W-:Y:S01]  /*abc0*/  IMAD.HI.U32 R5, R3, R179, RZ ;  /* 0x000000b303057227 */ /* 0x000fe200078e00ff */
[----:B------:R-:W-:-:S03]  /*abd0*/  ISETP.GT.U32.AND P5, PT, R0, R181, PT ;  /* 0x000000b50000720c */ /* 0x000fc60003fa4070 */
[----:B------:R-:W-:Y:S01]  /*abe0*/  IMAD.MOV R10, RZ, RZ, -R5 ;  /* 0x000000ffff0a7224 */ /* 0x000fe200078e0a05 */
[----:B------:R-:W-:Y:S01]  /*abf0*/  IADD3 R5, R6, 0xe9, RZ ;  /* 0x000000e906057810 */ /* 0x000fe20007ffe0ff */
[----:B------:R-:W-:Y:S02]  /*ac00*/  IMAD.MOV.U32 R7, RZ, RZ, R180 ;  /* 0x000000ffff077224 */ /* 0x000fe400078e00b4 */
[C---:B------:R-:W-:Y:S01]  /*ac10*/  IMAD R15, R0.reuse, R11, R15 ;  /* 0x0000000b000f7224 */ /* 0x040fe200078e020f */
[----:B------:R-:W-:Y:S01]  /*ac20*/  IABS R178, R5 ;  /* 0x0000000500b27213 */ /* 0x000fe20000000000 */
[----:B------:R-:W-:Y:S01]  /*ac30*/  IMAD R179, R0, R10, R179 ;  /* 0x0000000a00b37224 */ /* 0x000fe200078e02b3 */
[----:B------:R-:W-:Y:S01]  /*ac40*/  @!P2 IADD3 R7, -R7, RZ, RZ ;  /* 0x000000ff0707a210 */ /* 0x000fe20007ffe1ff */
[----:B------:R-:W-:Y:S01]  /*ac50*/  @!P6 IMAD.MOV R215, RZ, RZ, -R215 ;  /* 0x000000ffffd7e224 */ /* 0x000fe200078e0ad7 */
[----:B------:R-:W-:Y:S01]  /*ac60*/  @!P4 IADD3 R184, R184, -R0, RZ ;  /* 0x80000000b8b8c210 */ /* 0x000fe20007ffe0ff */
[----:B------:R-:W-:Y:S01]  /*ac70*/  @!P5 IMAD.IADD R181, R181, 0x1, -R0 ;  /* 0x00000001b5b5d824 */ /* 0x000fe200078e0a00 */
[C---:B------:R-:W-:Y:S01]  /*ac80*/  ISETP.GT.U32.AND P4, PT, R0.reuse, R15, PT ;  /* 0x0000000f0000720c */ /* 0x040fe20003f84070 */
[----:B------:R-:W-:Y:S01]  /*ac90*/  IMAD.HI.U32 R180, R3, R178, RZ ;  /* 0x000000b203b47227 */ /* 0x000fe200078e00ff */
[C---:B------:R-:W-:Y:S01]  /*aca0*/  ISETP.GT.U32.AND P5, PT, R0.reuse, R179, PT ;  /* 0x000000b30000720c */ /* 0x040fe20003fa4070 */
[----:B------:R-:W-:Y:S01]  /*acb0*/  STL [R1+0x134], R7 ;  /* 0x0001340701007387 */ /* 0x000fe20000100800 */
[----:B------:R-:W-:Y:S01]  /*acc0*/  ISETP.GT.U32.AND P2, PT, R0, R181, PT ;  /* 0x000000b50000720c */ /* 0x000fe20003f44070 */
[----:B------:R-:W-:Y:S01]  /*acd0*/  IMAD.MOV.U32 R2, RZ, RZ, R184 ;  /* 0x000000ffff027224 */ /* 0x000fe200078e00b8 */
[----:B------:R-:W-:Y:S01]  /*ace0*/  ISETP.GE.AND P6, PT, R14, RZ, PT ;  /* 0x000000ff0e00720c */ /* 0x000fe20003fc6270 */
[----:B------:R-:W-:-:S02]  /*acf0*/  IMAD.MOV R180, RZ, RZ, -R180 ;  /* 0x000000ffffb47224 */ /* 0x000fc400078e0ab4 */
[----:B------:R-:W-:Y:S01]  /*ad00*/  VIADD R14, R6, 0xeb ;  /* 0x000000eb060e7836 */ /* 0x000fe20000000000 */
[----:B------:R-:W-:Y:S01]  /*ad10*/  @!P1 IADD3 R2, -R2, RZ, RZ ;  /* 0x000000ff02029210 */ /* 0x000fe20007ffe1ff */
[----:B------:R-:W-:Y:S01]  /*ad20*/  VIADD R10, R6, 0xec ;  /* 0x000000ec060a7836 */ /* 0x000fe20000000000 */
[----:B------:R-:W-:Y:S01]  /*ad30*/  ISETP.GE.AND P1, PT, R5, RZ, PT ;  /* 0x000000ff0500720c */ /* 0x000fe20003f26270 */
[C---:B------:R-:W-:Y:S01]  /*ad40*/  IMAD R5, R0.reuse, R180, R178 ;  /* 0x000000b400057224 */ /* 0x040fe200078e02b2 */
[----:B------:R-:W-:Y:S01]  /*ad50*/  IABS R183, R14 ;  /* 0x0000000e00b77213 */ /* 0x000fe20000000000 */
[--C-:B------:R-:W-:Y:S01]  /*ad60*/  @!P4 IMAD.IADD R15, R15, 0x1, -R0.reuse ;  /* 0x000000010f0fc824 */ /* 0x100fe200078e0a00 */
[----:B------:R-:W-:Y:S01]  /*ad70*/  IABS R11, R10 ;  /* 0x0000000a000b7213 */ /* 0x000fe20000000000 */
[--C-:B------:R-:W-:Y:S01]  /*ad80*/  @!P2 IMAD.IADD R181, R181, 0x1, -R0.reuse ;  /* 0x00000001b5b5a824 */ /* 0x100fe200078e0a00 */
[C---:B------:R-:W-:Y:S01]  /*ad90*/  ISETP.GT.U32.AND P2, PT, R0.reuse, R5, PT ;  /* 0x000000050000720c */ /* 0x040fe20003f44070 */
[----:B------:R-:W-:Y:S01]  /*ada0*/  @!P5 IMAD.IADD R179, R179, 0x1, -R0 ;  /* 0x00000001b3b3d824 */ /* 0x000fe200078e0a00 */
[C---:B------:R-:W-:Y:S01]  /*adb0*/  ISETP.GT.U32.AND P4, PT, R0.reuse, R15, PT ;  /* 0x0000000f0000720c */ /* 0x040fe20003f84070 */
[C---:B------:R-:W-:Y:S01]  /*adc0*/  IMAD.HI.U32 R184, R3.reuse, R185, RZ ;  /* 0x000000b903b87227 */ /* 0x040fe200078e00ff */
[----:B------:R1:W-:Y:S02]  /*add0*/  STL [R1+0x394], R2 ;  /* 0x0003940201007387 */ /* 0x0003e40000100800 */
[----:B------:R-:W-:Y:S01]  /*ade0*/  ISETP.GT.U32.AND P5, PT, R0, R179, PT ;  /* 0x000000b30000720c */ /* 0x000fe20003fa4070 */
[----:B------:R-:W-:-:S04]  /*adf0*/  IMAD.HI.U32 R178, R3, R183, RZ ;  /* 0x000000b703b27227 */ /* 0x000fc800078e00ff */
[----:B------:R-:W-:Y:S01]  /*ae00*/  IMAD.MOV R184, RZ, RZ, -R184 ;  /* 0x000000ffffb87224 */ /* 0x000fe200078e0ab8 */
[----:B------:R-:W-:Y:S01]  /*ae10*/  IADD3 R178, -R178, RZ, RZ ;  /* 0x000000ffb2b27210 */ /* 0x000fe20007ffe1ff */
[----:B------:R-:W-:Y:S01]  /*ae20*/  @!P2 IMAD.IADD R5, R5, 0x1, -R0 ;  /* 0x000000010505a824 */ /* 0x000fe200078e0a00 */
[----:B-1----:R-:W-:Y:S01]  /*ae30*/  MOV R2, R181 ;  /* 0x000000b500027202 */ /* 0x002fe20000000f00 */
[----:B------:R-:W-:-:S03]  /*ae40*/  IMAD.HI.U32 R180, R3, R11, RZ ;  /* 0x0000000b03b47227 */ /* 0x000fc600078e00ff */
[----:B------:R-:W-:Y:S01]  /*ae50*/  ISETP.GT.U32.AND P2, PT, R0, R5, PT ;  /* 0x000000050000720c */ /* 0x000fe20003f44070 */
[----:B------:R-:W-:Y:S01]  /*ae60*/  @!P4 IMAD.IADD R15, R15, 0x1, -R0 ;  /* 0x000000010f0fc824 */ /* 0x000fe200078e0a00 */
[----:B------:R-:W-:Y:S01]  /*ae70*/  ISETP.GE.AND P4, PT, R182, RZ, PT ;  /* 0x000000ffb600720c */ /* 0x000fe20003f86270 */
[C---:B------:R-:W-:Y:S02]  /*ae80*/  IMAD R185, R0.reuse, R184, R185 ;  /* 0x000000b800b97224 */ /* 0x040fe400078e02b9 */
[----:B------:R-:W-:Y:S01]  /*ae90*/  @!P0 IMAD.MOV R2, RZ, RZ, -R2 ;  /* 0x000000ffff028224 */ /* 0x000fe200078e0a02 */
[----:B------:R-:W-:Y:S01]  /*aea0*/  MOV R4, R15 ;  /* 0x0000000f00047202 */ /* 0x000fe20000000f00 */
[----:B------:R-:W-:Y:S01]  /*aeb0*/  IMAD.MOV R180, RZ, RZ, -R180 ;  /* 0x000000ffffb47224 */ /* 0x000fe200078e0ab4 */
[C---:B------:R-:W-:Y:S01]  /*aec0*/  ISETP.GT.U32.AND P0, PT, R0.reuse, R185, PT ;  /* 0x000000b90000720c */ /* 0x040fe20003f04070 */
[----:B------:R-:W-:Y:S01]  /*aed0*/  IMAD R183, R0, R178, R183 ;  /* 0x000000b200b77224 */ /* 0x000fe200078e02b7 */
[----:B------:R1:W-:Y:S01]  /*aee0*/  STL [R1+0x4a4], R2 ;  /* 0x0004a40201007387 */ /* 0x0003e20000100800 */
[----:B------:R-:W-:-:S02]  /*aef0*/  @!P5 IMAD.IADD R179, R179, 0x1, -R0 ;  /* 0x00000001b3b3d824 */ /* 0x000fc400078e0a00 */
[C---:B------:R-:W-:Y:S01]  /*af00*/  IMAD R11, R0.reuse, R180, R11 ;  /* 0x000000b4000b7224 */ /* 0x040fe200078e020b */
[----:B------:R-:W-:Y:S01]  /*af10*/  ISETP.GT.U32.AND P5, PT, R0, R183, PT ;  /* 0x000000b70000720c */ /* 0x000fe20003fa4070 */
[----:B------:R-:W-:Y:S01]  /*af20*/  @!P3 IMAD.MOV R4, RZ, RZ, -R4 ;  /* 0x000000ffff04b224 */ /* 0x000fe200078e0a04 */
[----:B------:R-:W-:Y:S01]  /*af30*/  ISETP.GE.AND P3, PT, R14, RZ, PT ;  /* 0x000000ff0e00720c */ /* 0x000fe20003f66270 */
[C---:B------:R-:W-:Y:S01]  /*af40*/  VIADD R178, R6.reuse, 0xed ;  /* 0x000000ed06b27836 */ /* 0x040fe20000000000 */
[----:B------:R-:W-:Y:S01]  /*af50*/  IADD3 R14, R6, 0xee, RZ ;  /* 0x000000ee060e7810 */ /* 0x000fe20007ffe0ff */
[--C-:B------:R-:W-:Y:S01]  /*af60*/  @!P2 IMAD.IADD R5, R5, 0x1, -R0.reuse ;  /* 0x000000010505a824 */ /* 0x100fe200078e0a00 */
[----:B------:R-:W-:Y:S01]  /*af70*/  ISETP.GE.AND P2, PT, R10, RZ, PT ;  /* 0x000000ff0a00720c */ /* 0x000fe20003f46270 */
[----:B-1----:R-:W-:Y:S01]  /*af80*/  IMAD.MOV.U32 R2, RZ, RZ, R179 ;  /* 0x000000ffff027224 */ /* 0x002fe200078e00b3 */
[----:B------:R-:W-:Y:S01]  /*af90*/  IABS R10, R14 ;  /* 0x0000000e000a7213 */ /* 0x000fe20000000000 */
[----:B------:R-:W-:Y:S01]  /*afa0*/  @!P0 IMAD.IADD R185, R185, 0x1, -R0 ;  /* 0x00000001b9b98824 */ /* 0x000fe200078e0a00 */
[----:B------:R-:W-:Y:S01]  /*afb0*/  IABS R180, R178 ;  /* 0x000000b200b47213 */ /* 0x000fe20000000000 */
[----:B------:R-:W-:Y:S01]  /*afc0*/  @!P6 IMAD.MOV R2, RZ, RZ, -R2 ;  /* 0x000000ffff02e224 */ /* 0x000fe200078e0a02 */
[----:B------:R-:W-:Y:S01]  /*afd0*/  ISETP.GT.U32.AND P6, PT, R0, R11, PT ;  /* 0x0000000b0000720c */ /* 0x000fe20003fc4070 */
[----:B------:R-:W-:Y:S01]  /*afe0*/  @!P5 IMAD.IADD R183, R183, 0x1, -R0 ;  /* 0x00000001b7b7d824 */ /* 0x000fe200078e0a00 */
[----:B------:R-:W-:Y:S01]  /*aff0*/  ISETP.GE.AND P0, PT, R178, RZ, PT ;  /* 0x000000ffb200720c */ /* 0x000fe20003f06270 */
[----:B------:R-:W-:Y:S01]  /*b000*/  IMAD.MOV.U32 R178, RZ, RZ, R10 ;  /* 0x000000ffffb27224 */ /* 0x000fe200078e000a */
[----:B------:R-:W-:Y:S01]  /*b010*/  ISETP.GT.U32.AND P5, PT, R0, R185, PT ;  /* 0x000000b90000720c */ /* 0x000fe20003fa4070 */
[----:B------:R-:W-:Y:S01]  /*b020*/  IMAD.MOV.U32 R15, RZ, RZ, R180 ;  /* 0x000000ffff0f7224 */ /* 0x000fe200078e00b4 */
[----:B------:R-:W-:Y:S01]  /*b030*/  STL [R1+0x4b8], R4 ;  /* 0x0004b80401007387 */ /* 0x000fe20000100800 */
[----:B------:R-:W-:-:S03]  /*b040*/  IMAD.HI.U32 R180, R3, R178, RZ ;  /* 0x000000b203b47227 */ /* 0x000fc600078e00ff */
[----:B------:R1:W-:Y:S01]  /*b050*/  STL [R1+0x4cc], R2 ;  /* 0x0004cc0201007387 */ /* 0x0003e20000100800 */
[----:B------:R-:W-:Y:S01]  /*b060*/  IMAD.HI.U32 R179, R3, R15, RZ ;  /* 0x0000000f03b37227 */ /* 0x000fe200078e00ff */
[----:B------:R-:W-:Y:S02]  /*b070*/  IADD3 R180, -R180, RZ, RZ ;  /* 0x000000ffb4b47210 */ /* 0x000fe40007ffe1ff */
[----:B------:R-:W-:Y:S01]  /*b080*/  @!P6 IADD3 R11, R11, -R0, RZ ;  /* 0x800000000b0be210 */ /* 0x000fe20007ffe0ff */
[----:B------:R-:W-:Y:S01]  /*b090*/  VIADD R10, R6, 0xef ;  /* 0x000000ef060a7836 */ /* 0x000fe20000000000 */
[C---:B------:R-:W-:Y:S01]  /*b0a0*/  ISETP.GT.U32.AND P6, PT, R0.reuse, R183, PT ;  /* 0x000000b70000720c */ /* 0x040fe20003fc4070 */
[----:B------:R-:W-:Y:S01]  /*b0b0*/  IMAD R178, R0, R180, R178 ;  /* 0x000000b400b27224 */ /* 0x000fe200078e02b2 */
[----:B------:R-:W-:Y:S01]  /*b0c0*/  IADD3 R179, -R179, RZ, RZ ;  /* 0x000000ffb3b37210 */ /* 0x000fe20007ffe1ff */
[----:B------:R-:W-:Y:S01]  /*b0d0*/  @!P5 IMAD.IADD R185, R185, 0x1, -R0 ;  /* 0x00000001b9b9d824 */ /* 0x000fe200078e0a00 */
[----:B------:R-:W-:Y:S01]  /*b0e0*/  IABS R182, R10 ;  /* 0x0000000a00b67213 */ /* 0x000fe20000000000 */
[----:B-1----:R-:W-:-:S02]  /*b0f0*/  IMAD.MOV.U32 R2, RZ, RZ, R5 ;  /* 0x000000ffff027224 */ /* 0x002fc400078e0005 */
[C---:B------:R-:W-:Y:S02]  /*b100*/  IMAD R15, R0.reuse, R179, R15 ;  /* 0x000000b3000f7224 */ /* 0x040fe400078e020f */
[----:B------:R-:W-:Y:S01]  /*b110*/  @!P1 IMAD.MOV R2, RZ, RZ, -R2 ;  /* 0x000000ffff029224 */ /* 0x000fe200078e0a02 */
[----:B------:R-:W-:Y:S01]  /*b120*/  ISETP.GT.U32.AND P1, PT, R0, R11, PT ;  /* 0x0000000b0000720c */ /* 0x000fe20003f24070 */
[----:B------:R-:W-:Y:S01]  /*b130*/  VIADD R179, R6, 0xf1 ;  /* 0x000000f106b37836 */ /* 0x000fe20000000000 */
[C---:B------:R-:W-:Y:S01]  /*b140*/  ISETP.GT.U32.AND P5, PT, R0.reuse, R15, PT ;  /* 0x0000000f0000720c */ /* 0x040fe20003fa4070 */
[----:B------:R-:W-:Y:S01]  /*b150*/  @!P6 IMAD.IADD R183, R183, 0x1, -R0 ;  /* 0x00000001b7b7e824 */ /* 0x000fe200078e0a00 */
[----:B------:R-:W-:Y:S01]  /*b160*/  ISETP.GT.U32.AND P6, PT, R0, R178, PT ;  /* 0x000000b20000720c */ /* 0x000fe20003fc4070 */
[----:B------:R-:W-:Y:S01]  /*b170*/  VIADD R5, R6, 0xf0 ;  /* 0x000000f006057836 */ /* 0x000fe20000000000 */
[----:B------:R-:W-:Y:S01]  /*b180*/  IABS R180, R179 ;  /* 0x000000b300b47213 */ /* 0x000fe20000000000 */
[----:B------:R1:W-:Y:S01]  /*b190*/  STL [R1+0x4d0], R2 ;  /* 0x0004d00201007387 */ /* 0x0003e20000100800 */
[----:B------:R-:W-:-:S02]  /*b1a0*/  IMAD.HI.U32 R184, R3, R182, RZ ;  /* 0x000000b603b87227 */ /* 0x000fc400078e00ff */
[----:B------:R-:W-:Y:S02]  /*b1b0*/  IABS R181, R5 ;  /* 0x0000000500b57213 */ /* 0x000fe40000000000 */
[----:B------:R-:W-:Y:S01]  /*b1c0*/  IMAD.MOV.U32 R4, RZ, RZ, R183 ;  /* 0x000000ffff047224 */ /* 0x000fe200078e00b7 */
[----:B------:R-:W-:Y:S01]  /*b1d0*/  @!P1 IADD3 R11, R11, -R0, RZ ;  /* 0x800000000b0b9210 */ /* 0x000fe20007ffe0ff */
[----:B------:R-:W-:Y:S01]  /*b1e0*/  VIADD R183, R6, 0xf5 ;  /* 0x000000f506b77836 */ /* 0x000fe20000000000 */
[----:B------:R-:W-:Y:S01]  /*b1f0*/  ISETP.GE.AND P1, PT, R14, RZ, PT ;  /* 0x000000ff0e00720c */ /* 0x000fe20003f26270 */
[----:B------:R-:W-:Y:S01]  /*b200*/  IMAD.MOV.U32 R14, RZ, RZ, R180 ;  /* 0x000000ffff0e7224 */ /* 0x000fe200078e00b4 */
[----:B------:R-:W-:Y:S01]  /*b210*/  IADD3 R184, -R184, RZ, RZ ;  /* 0x000000ffb8b87210 */ /* 0x000fe20007ffe1ff */
[----:B-1----:R-:W-:Y:S02]  /*b220*/  IMAD.MOV.U32 R2, RZ, RZ, R185 ;  /* 0x000000ffff027224 */ /* 0x002fe400078e00b9 */
[----:B------:R-:W-:-:S02]  /*b230*/  @!P6 IMAD.IADD R178, R178, 0x1, -R0 ;  /* 0x00000001b2b2e824 */ /* 0x000fc400078e0a00 */
[----:B------:R-:W-:-:S03]  /*b240*/  IMAD.HI.U32 R180, R3, R181, RZ ;  /* 0x000000b503b47227 */ /* 0x000fc600078e00ff */
[----:B------:R-:W-:Y:S01]  /*b250*/  ISETP.GT.U32.AND P6, PT, R0, R178, PT ;  /* 0x000000b20000720c */ /* 0x000fe20003fc4070 */
[----:B------:R-:W-:Y:S01]  /*b260*/  @!P5 IMAD.IADD R15, R15, 0x1, -R0 ;  /* 0x000000010f0fd824 */ /* 0x000fe200078e0a00 */
[----:B------:R-:W-:Y:S01]  /*b270*/  ISETP.GE.AND P5, PT, R10, RZ, PT ;  /* 0x000000ff0a00720c */ /* 0x000fe20003fa6270 */
[----:B------:R-:W-:-:S04]  /*b280*/  IMAD.HI.U32 R10, R3, R14, RZ ;  /* 0x0000000e030a7227 */ /* 0x000fc800078e00ff */
[----:B------:R-:W-:Y:S01]  /*b290*/  @!P4 IMAD.MOV R2, RZ, RZ, -R2 ;  /* 0x000000ffff02c224 */ /* 0x000fe200078e0a02 */
[----:B------:R-:W-:Y:S01]  /*b2a0*/  ISETP.GT.U32.AND P4, PT, R0, R15, PT ;  /* 0x0000000f0000720c */ /* 0x000fe20003f84070 */
[----:B------:R-:W-:Y:S01]  /*b2b0*/  IMAD.MOV R180, RZ, RZ, -R180 ;  /* 0x000000ffffb47224 */ /* 0x000fe200078e0ab4 */
[----:B------:R-:W-:Y:S01]  /*b2c0*/  IADD3 R10, -R10, RZ, RZ ;  /* 0x000000ff0a0a7210 */ /* 0x000fe20007ffe1ff */
[C---:B------:R-:W-:Y:S01]  /*b2d0*/  IMAD R182, R0.reuse, R184, R182 ;  /* 0x000000b800b67224 */ /* 0x040fe200078e02b6 */
[----:B------:R1:W-:Y:S01]  /*b2e0*/  STL [R1+0x4bc], R2 ;  /* 0x0004bc0201007387 */ /* 0x0003e20000100800 */
[----:B------:R-:W-:Y:S01]  /*b2f0*/  IMAD R181, R0, R180, R181 ;  /* 0x000000b400b57224 */ /* 0x000fe200078e02b5 */
[----:B------:R-:W-:Y:S01]  /*b300*/  @!P6 IADD3 R178, R178, -R0, RZ ;  /* 0x80000000b2b2e210 */ /* 0x000fe20007ffe0ff */
[----:B------:R-:W-:Y:S01]  /*b310*/  IMAD R14, R0, R10, R14 ;  /* 0x0000000a000e7224 */ /* 0x000fe200078e020e */
[----:B------:R-:W-:Y:S01]  /*b320*/  IADD3 R184, R6, 0xf2, RZ ;  /* 0x000000f206b87810 */ /* 0x000fe20007ffe0ff */
[----:B------:R-:W-:Y:S01]  /*b330*/  @!P3 IMAD.MOV R4, RZ, RZ, -R4 ;  /* 0x000000ffff04b224 */ /* 0x000fe200078e0a04 */
[----:B------:R-:W-:Y:S01]  /*b340*/  ISETP.GT.U32.AND P3, PT, R0, R182, PT ;  /* 0x000000b60000720c */ /* 0x000fe20003f64070 */
[----:B------:R-:W-:Y:S01]  /*b350*/  VIADD R13, R6, 0x1fb ;  /* 0x000001fb060d7836 */ /* 0x000fe20000000000 */
[----:B------:R-:W-:Y:S01]  /*b360*/  ISETP.GT.U32.AND P6, PT, R0, R14, PT ;  /* 0x0000000e0000720c */ /* 0x000fe20003fc4070 */
[----:B------:R-:W-:Y:S01]  /*b370*/  @!P4 IMAD.IADD R15, R15, 0x1, -R0 ;  /* 0x000000010f0fc824 */ /* 0x000fe200078e0a00 */
[----:B------:R-:W-:Y:S01]  /*b380*/  ISETP.GE.AND P4, PT, R5, RZ, PT ;  /* 0x000000ff0500720c */ /* 0x000fe20003f86270 */
[----:B-1----:R-:W-:Y:S01]  /*b390*/  IMAD.MOV.U32 R2, RZ, RZ, R11 ;  /* 0x000000ffff027224 */ /* 0x002fe200078e000b */
[----:B------:R-:W-:Y:S01]  /*b3a0*/  STL [R1+0x4c0], R4 ;  /* 0x0004c00401007387 */ /* 0x000fe20000100800 */
[----:B------:R-:W-:Y:S01]  /*b3b0*/  VIADD R5, R6, 0xf3 ;  /* 0x000000f306057836 */ /* 0x000fe20000000000 */
[----:B------:R-:W-:Y:S01]  /*b3c0*/  IABS R11, R184 ;  /* 0x000000b8000b7213 */ /* 0x000fe20000000000 */
[----:B------:R-:W-:Y:S01]  /*b3d0*/  @!P2 IMAD.MOV R2, RZ, RZ, -R2 ;  /* 0x000000ffff02a224 */ /* 0x000fe200078e0a02 */
[----:B------:R-:W-:Y:S01]  /*b3e0*/  ISETP.GT.U32.AND P2, PT, R0, R181, PT ;  /* 0x000000b50000720c */ /* 0x000fe20003f44070 */
[----:B------:R-:W-:Y:S01]  /*b3f0*/  VIADD R9, R6, 0x1fd ;  /* 0x000001fd06097836 */ /* 0x000fe20000000000 */
[----:B------:R-:W-:Y:S01]  /*b400*/  IABS R10, R5 ;  /* 0x00000005000a7213 */ /* 0x000fe20000000000 */
[--C-:B------:R-:W-:Y:S01]  /*b410*/  @!P3 IMAD.IADD R182, R182, 0x1, -R0.reuse ;  /* 0x00000001b6b6b824 */ /* 0x100fe200078e0a00 */
[----:B------:R1:W-:Y:S01]  /*b420*/  STL [R1+0x4c8], R2 ;  /* 0x0004c80201007387 */ /* 0x0003e20000100800 */
[----:B------:R-:W-:Y:S01]  /*b430*/  @!P6 IMAD.IADD R14, R14, 0x1, -R0 ;  /* 0x000000010e0ee824 */ /* 0x000fe200078e0a00 */
[----:B------:R-:W-:Y:S01]  /*b440*/  ISETP.GE.AND P3, PT, R179, RZ, PT ;  /* 0x000000ffb300720c */ /* 0x000fe20003f66270 */
[----:B------:R-:W-:-:S04]  /*b450*/  IMAD.HI.U32 R180, R3, R11, RZ ;  /* 0x0000000b03b47227 */ /* 0x000fc800078e00ff */
[----:B------:R-:W-:Y:S02]  /*b460*/  IMAD.MOV R180, RZ, RZ, -R180 ;  /* 0x000000ffffb47224 */ /* 0x000fe400078e0ab4 */
[----:B------:R-:W-:Y:S01]  /*b470*/  @!P2 IMAD.IADD R181, R181, 0x1, -R0 ;  /* 0x00000001b5b5a824 */ /* 0x000fe200078e0a00 */
[----:B-1----:R-:W-:Y:S01]  /*b480*/  MOV R2, R15 ;  /* 0x0000000f00027202 */ /* 0x002fe20000000f00 */
[----:B------:R-:W-:Y:S01]  /*b490*/  IMAD.HI.U32 R15, R3, R10, RZ ;  /* 0x0000000a030f7227 */ /* 0x000fe200078e00ff */
[C---:B------:R-:W-:Y:S02]  /*b4a0*/  ISETP.GT.U32.AND P2, PT, R0.reuse, R182, PT ;  /* 0x000000b60000720c */ /* 0x040fe40003f44070 */
[C---:B------:R-:W-:Y:S01]  /*b4b0*/  ISETP.GT.U32.AND P6, PT, R0.reuse, R181, PT ;  /* 0x000000b50000720c */ /* 0x040fe20003fc4070 */
[----:B------:R-:W-:Y:S01]  /*b4c0*/  IMAD R11, R0, R180, R11 ;  /* 0x000000b4000b7224 */ /* 0x000fe200078e020b */
[----:B------:R-:W-:Y:S01]  /*b4d0*/  IADD3 R15, -R15, RZ, RZ ;  /* 0x000000ff0f0f7210 */ /* 0x000fe20007ffe1ff */
[----:B------:R-:W-:Y:S01]  /*b4e0*/  VIADD R179, R6, 0xf4 ;  /* 0x000000f406b37836 */ /* 0x000fe20000000000 */
[----:B------:R-:W-:Y:S01]  /*b4f0*/  IABS R180, R183 ;  /* 0x000000b700b47213 */ /* 0x000fe20000000000 */
[----:B------:R-:W-:Y:S01]  /*b500*/  @!P0 IMAD.MOV R2, RZ, RZ, -R2 ;  /* 0x000000ffff028224 */ /* 0x000fe200078e0a02 */
[C---:B------:R-:W-:Y:S01]  /*b510*/  ISETP.GT.U32.AND P0, PT, R0.reuse, R14, PT ;  /* 0x0000000e0000720c */ /* 0x040fe20003f04070 */
[----:B------:R-:W-:Y:S01]  /*b520*/  IMAD R10, R0, R15, R10 ;  /* 0x0000000f000a7224 */ /* 0x000fe200078e020a */
[----:B------:R-:W-:Y:S01]  /*b530*/  IABS R186, R179 ;  /* 0x000000b300ba7213 */ /* 0x000fe20000000000 */
[----:B------:R-:W-:Y:S01]  /*b540*/  IMAD.HI.U32 R185, R3, R180, RZ ;  /* 0x000000b403b97227 */ /* 0x000fe200078e00ff */
[----:B------:R1:W-:Y:S03]  /*b550*/  STL [R1+0x4c4], R2 ;  /* 0x0004c40201007387 */ /* 0x0003e60000100800 */
[----:B------:R-:W-:Y:S01]  /*b560*/  @!P6 IADD3 R181, R181, -R0, RZ ;  /* 0x80000000b5b5e210 */ /* 0x000fe20007ffe0ff */
[----:B------:R-:W-:Y:S01]  /*b570*/  @!P2 IMAD.IADD R182, R182, 0x1, -R0 ;  /* 0x00000001b6b6a824 */ /* 0x000fe200078e0a00 */
[C---:B------:R-:W-:Y:S01]  /*b580*/  ISETP.GT.U32.AND P6, PT, R0.reuse, R10, PT ;  /* 0x0000000a0000720c */ /* 0x040fe20003fc4070 */
[----:B------:R-:W-:Y:S01]  /*b590*/  IMAD.HI.U32 R187, R3, R186, RZ ;  /* 0x000000ba03bb7227 */ /* 0x000fe200078e00ff */
[----:B------:R-:W-:-:S02]  /*b5a0*/  ISETP.GT.U32.AND P2, PT, R0, R11, PT ;  /* 0x0000000b0000720c */ /* 0x000fc40003f44070 */
[----:B------:R-:W-:Y:S01]  /*b5b0*/  MOV R7, R182 ;  /* 0x000000b600077202 */ /* 0x000fe20000000f00 */
[----:B------:R-:W-:Y:S01]  /*b5c0*/  IMAD.MOV R187, RZ, RZ, -R187 ;  /* 0x000000ffffbb7224 */ /* 0x000fe200078e0abb */
[----:B-1----:R-:W-:Y:S01]  /*b5d0*/  MOV R2, R178 ;  /* 0x000000b200027202 */ /* 0x002fe20000000f00 */
[----:B------:R-:W-:Y:S02]  /*b5e0*/  IMAD.MOV R185, RZ, RZ, -R185 ;  /* 0x000000ffffb97224 */ /* 0x000fe400078e0ab9 */
[----:B------:R-:W-:Y:S02]  /*b5f0*/  VIADD R15, R6, 0xf6 ;  /* 0x000000f6060f7836 */ /* 0x000fe40000000000 */
[----:B------:R-:W-:Y:S02]  /*b600*/  IMAD R180, R0, R185, R180 ;  /* 0x000000b900b47224 */ /* 0x000fe400078e02b4 */
[--C-:B------:R-:W-:Y:S02]  /*b610*/  @!P6 IMAD.IADD R10, R10, 0x1, -R0.reuse ;  /* 0x000000010a0ae824 */ /* 0x100fe400078e0a00 */
[----:B------:R-:W-:Y:S01]  /*b620*/  @!P2 IMAD.IADD R11, R11, 0x1, -R0 ;  /* 0x000000010b0ba824 */ /* 0x000fe200078e0a00 */
[----:B------:R-:W-:Y:S01]  /*b630*/  ISETP.GE.AND P2, PT, R5, RZ, PT ;  /* 0x000000ff0500720c */ /* 0x000fe20003f46270 */
[C---:B------:R-:W-:Y:S01]  /*b640*/  IMAD R5, R0.reuse, R187, R186 ;  /* 0x000000bb00057224 */ /* 0x040fe200078e02ba */
[----:B------:R-:W-:Y:S01]  /*b650*/  ISETP.GT.U32.AND P6, PT, R0, R10, PT ;  /* 0x0000000a0000720c */ /* 0x000fe20003fc4070 */
[----:B------:R-:W-:Y:S01]  /*b660*/  @!P0 IMAD.IADD R14, R14, 0x1, -R0 ;  /* 0x000000010e0e8824 */ /* 0x000fe200078e0a00 */
[----:B------:R-:W-:Y:S01]  /*b670*/  ISETP.GE.AND P0, PT, R184, RZ, PT ;  /* 0x000000ffb800720c */ /* 0x000fe20003f06270 */
[----:B------:R-:W-:Y:S01]  /*b680*/  @!P1 IMAD.MOV R2, RZ, RZ, -R2 ;  /* 0x000000ffff029224 */ /* 0x000fe200078e0a02 */
[----:B------:R-:W-:Y:S01]  /*b690*/  IABS R184, R15 ;  /* 0x0000000f00b87213 */ /* 0x000fe20000000000 */
[----:B------:R-:W-:Y:S01]  /*b6a0*/  @!P5 IMAD.MOV R7, RZ, RZ, -R7 ;  /* 0x000000ffff07d224 */ /* 0x000fe200078e0a07 */
[C---:B------:R-:W-:Y:S01]  /*b6b0*/  ISETP.GT.U32.AND P1, PT, R0.reuse, R11, PT ;  /* 0x0000000b0000720c */ /* 0x040fe20003f24070 */
[----:B------:R-:W-:Y:S01]  /*b6c0*/  IMAD.MOV.U32 R4, RZ, RZ, R181 ;  /* 0x000000ffff047224 */ /* 0x000fe200078e00b5 */
[----:B------:R-:W-:Y:S01]  /*b6d0*/  ISETP.GT.U32.AND P5, PT, R0, R5, PT ;  /* 0x000000050000720c */ /* 0x000fe20003fa4070 */
[----:B------:R1:W-:Y:S01]  /*b6e0*/  STL [R1+0x4b4], R2 ;  /* 0x0004b40201007387 */ /* 0x0003e20000100800 */
[----:B------:R-:W-:-:S02]  /*b6f0*/  IMAD.HI.U32 R178, R3, R184, RZ ;  /* 0x000000b803b27227 */ /* 0x000fc400078e00ff */
[----:B------:R-:W-:Y:S01]  /*b700*/  @!P4 IADD3 R4, -R4, RZ, RZ ;  /* 0x000000ff0404c210 */ /* 0x000fe20007ffe1ff */
[----:B------:R-:W-:Y:S01]  /*b710*/  STL [R1+0x4b0], R7 ;  /* 0x0004b00701007387 */ /* 0x000fe20000100800 */
[----:B------:R-:W-:Y:S01]  /*b720*/  @!P6 IMAD.IADD R10, R10, 0x1, -R0 ;  /* 0x000000010a0ae824 */ /* 0x000fe200078e0a00 */
[----:B------:R-:W-:Y:S02]  /*b730*/  ISETP.GT.U32.AND P6, PT, R0, R180, PT ;  /* 0x000000b40000720c */ /* 0x000fe40003fc4070 */
[----:B------:R-:W-:Y:S01]  /*b740*/  IADD3 R178, -R178, RZ, RZ ;  /* 0x000000ffb2b27210 */ /* 0x000fe20007ffe1ff */
[----:B------:R2:W-:Y:S01]  /*b750*/  STL [R1+0x4ac], R4 ;  /* 0x0004ac0401007387 */ /* 0x0005e20000100800 */
[----:B-1----:R-:W-:Y:S01]  /*b760*/  IMAD.MOV.U32 R2, RZ, RZ, R14 ;  /* 0x000000ffff027224 */ /* 0x002fe200078e000e */
[----:B------:R-:W-:Y:S01]  /*b770*/  ISETP.GE.AND P4, PT, R179, RZ, PT ;  /* 0x000000ffb300720c */ /* 0x000fe20003f86270 */
[----:B------:R-:W-:Y:S02]  /*b780*/  VIADD R14, R6, 0xf7 ;  /* 0x000000f7060e7836 */ /* 0x000fe40000000000 */
[----:B------:R-:W-:Y:S01]  /*b790*/  @!P3 IMAD.MOV R2, RZ, RZ, -R2 ;  /* 0x000000ffff02b224 */ /* 0x000fe200078e0a02 */
[----:B------:R-:W-:Y:S01]  /*b7a0*/  ISETP.GE.AND P3, PT, R183, RZ, PT ;  /* 0x000000ffb700720c */ /* 0x000fe20003f66270 */
[--C-:B------:R-:W-:Y:S01]  /*b7b0*/  @!P1 IMAD.IADD R11, R11, 0x1, -R0.reuse ;  /* 0x000000010b0b9824 */ /* 0x100fe200078e0a00 */
[----:B------:R-:W-:Y:S01]  /*b7c0*/  ISETP.GE.AND P1, PT, R15, RZ, PT ;  /* 0x000000ff0f00720c */ /* 0x000fe20003f26270 */
[----:B------:R-:W-:Y:S01]  /*b7d0*/  @!P5 IMAD.IADD R5, R5, 0x1, -R0 ;  /* 0x000000010505d824 */ /* 0x000fe200078e0a00 */
[----:B------:R1:W-:Y:S01]  /*b7e0*/  STL [R1+0x4a8], R2 ;  /* 0x0004a80201007387 */ /* 0x0003e20000100800 */
[----:B------:R-:W-:Y:S01]  /*b7f0*/  IABS R181, R14 ;  /* 0x0000000e00b57213 */ /* 0x000fe20000000000 */
[----:B------:R-:W-:Y:S01]  /*b800*/  IMAD R15, R0, R178, R184 ;  /* 0x000000b2000f7224 */ /* 0x000fe200078e02b8 */
[----:B------:R-:W-:Y:S01]  /*b810*/  @!P6 IADD3 R180, R180, -R0, RZ ;  /* 0x80000000b4b4e210 */ /* 0x000fe20007ffe0ff */
[----:B--2---:R-:W-:Y:S01]  /*b820*/  IMAD.MOV.U32 R4, RZ, RZ, R11 ;  /* 0x000000ffff047224 */ /* 0x004fe200078e000b */
[----:B------:R-:W-:Y:S01]  /*b830*/  ISETP.GT.U32.AND P5, PT, R0, R5, PT ;  /* 0x000000050000720c */ /* 0x000fe20003fa4070 */
[----:B------:R-:W-:Y:S01]  /*b840*/  VIADD R11, R6, 0xf8 ;  /* 0x000000f8060b7836 */ /* 0x000fe20000000000 */
[----:B------:R-:W-:Y:S01]  /*b850*/  ISETP.GT.U32.AND P6, PT, R0, R180, PT ;  /* 0x000000b40000720c */ /* 0x000fe20003fc4070 */
[----:B------:R-:W-:Y:S01]  /*b860*/  @!P0 IMAD.MOV R4, RZ, RZ, -R4 ;  /* 0x000000ffff048224 */ /* 0x000fe200078e0a04 */
[----:B------:R-:W-:Y:S01]  /*b870*/  ISETP.GE.AND P0, PT, R14, RZ, PT ;  /* 0x000000ff0e00720c */ /* 0x000fe20003f06270 */
[----:B------:R-:W-:Y:S01]  /*b880*/  VIADD R179, R6, 0xf9 ;  /* 0x000000f906b37836 */ /* 0x000fe20000000000 */
[----:B-1----:R-:W-:Y:S01]  /*b890*/  MOV R2, R10 ;  /* 0x0000000a00027202 */ /* 0x002fe20000000f00 */
[----:B------:R-:W-:Y:S01]  /*b8a0*/  IMAD.HI.U32 R10, R3, R181, RZ ;  /* 0x000000b5030a7227 */ /* 0x000fe200078e00ff */
[----:B------:R-:W-:Y:S01]  /*b8b0*/  STL [R1+0x410], R4 ;  /* 0x0004100401007387 */ /* 0x000fe20000100800 */
[----:B------:R-:W-:-:S02]  /*b8c0*/  IABS R14, R11 ;  /* 0x0000000b000e7213 */ /* 0x000fc40000000000 */
[----:B------:R-:W-:Y:S01]  /*b8d0*/  @!P2 IMAD.MOV R2, RZ, RZ, -R2 ;  /* 0x000000ffff02a224 */ /* 0x000fe200078e0a02 */
[C---:B------:R-:W-:Y:S01]  /*b8e0*/  ISETP.GT.U32.AND P2, PT, R0.reuse, R15, PT ;  /* 0x0000000f0000720c */ /* 0x040fe20003f44070 */
[----:B------:R-:W-:Y:S01]  /*b8f0*/  IMAD.MOV R10, RZ, RZ, -R10 ;  /* 0x000000ffff0a7224 */ /* 0x000fe200078e0a0a */
[----:B------:R-:W-:Y:S01]  /*b900*/  IABS R178, R179 ;  /* 0x000000b300b27213 */ /* 0x000fe20000000000 */
[--C-:B------:R-:W-:Y:S01]  /*b910*/  @!P5 IMAD.IADD R5, R5, 0x1, -R0.reuse ;  /* 0x000000010505d824 */ /* 0x100fe200078e0a00 */
[----:B------:R1:W-:Y:S01]  /*b920*/  STL [R1+0x420], R2 ;  /* 0x0004200201007387 */ /* 0x0003e20000100800 */
[----:B------:R-:W-:Y:S01]  /*b930*/  IMAD R181, R0, R10, R181 ;  /* 0x0000000a00b57224 */ /* 0x000fe200078e02b5 */
[----:B------:R-:W-:Y:S01]  /*b940*/  ISETP.GE.AND P5, PT, R11, RZ, PT ;  /* 0x000000ff0b00720c */ /* 0x000fe20003fa6270 */
[----:B------:R-:W-:Y:S01]  /*b950*/  @!P6 IMAD.IADD R180, R180, 0x1, -R0 ;  /* 0x00000001b4b4e824 */ /* 0x000fe200078e0a00 */
[----:B------:R-:W-:Y:S01]  /*b960*/  IADD3 R11, R6, 0xfa, RZ ;  /* 0x000000fa060b7810 */ /* 0x000fe20007ffe0ff */
[----:B------:R-:W-:Y:S01]  /*b970*/  IMAD.HI.U32 R183, R3, R14, RZ ;  /* 0x0000000e03b77227 */ /* 0x000fe200078e00ff */
[----:B------:R-:W-:-:S02]  /*b980*/  ISETP.GT.U32.AND P6, PT, R0, R181, PT ;  /* 0x000000b50000720c */ /* 0x000fc40003fc4070 */
[----:B------:R-:W-:Y:S01]  /*b990*/  IABS R10, R11 ;  /* 0x0000000b000a7213 */ /* 0x000fe20000000000 */
[--C-:B------:R-:W-:Y:S02]  /*b9a0*/  @!P2 IMAD.IADD R15, R15, 0x1, -R0.reuse ;  /* 0x000000010f0fa824 */ /* 0x100fe400078e0a00 */
[----:B-1----:R-:W-:Y:S02]  /*b9b0*/  IMAD.MOV.U32 R2, RZ, RZ, R5 ;  /* 0x000000ffff027224 */ /* 0x002fe400078e0005 */
[----:B------:R-:W-:Y:S01]  /*b9c0*/  IMAD.MOV R5, RZ, RZ, -R183 ;  /* 0x000000ffff057224 */ /* 0x000fe200078e0ab7 */
[----:B------:R-:W-:Y:S01]  /*b9d0*/  ISETP.GT.U32.AND P2, PT, R0, R15, PT ;  /* 0x0000000f0000720c */ /* 0x000fe20003f44070 */
[----:B------:R-:W-:Y:S01]  /*b9e0*/  IMAD.HI.U32 R182, R3, R178, RZ ;  /* 0x000000b203b67227 */ /* 0x000fe200078e00ff */
[----:B------:R-:W-:Y:S02]  /*b9f0*/  @!P4 IADD3 R2, -R2, RZ, RZ ;  /* 0x000000ff0202c210 */ /* 0x000fe40007ffe1ff */
[----:B------:R-:W-:Y:S01]  /*ba00*/  ISETP.GE.AND P4, PT, R179, RZ, PT ;  /* 0x000000ffb300720c */ /* 0x000fe20003f86270 */
[----:B------:R-:W-:-:S02]  /*ba10*/  @!P6 IMAD.IADD R181, R181, 0x1, -R0 ;  /* 0x00000001b5b5e824 */ /* 0x000fc400078e0a00 */
[----:B------:R1:W-:Y:S01]  /*ba20*/  STL [R1+0x43c], R2 ;  /* 0x00043c0201007387 */ /* 0x0003e20000100800 */
[C---:B------:R-:W-:Y:S02]  /*ba30*/  IMAD R14, R0.reuse, R5, R14 ;  /* 0x00000005000e7224 */ /* 0x040fe400078e020e */
[----:B------:R-:W-:Y:S01]  /*ba40*/  ISETP.GT.U32.AND P6, PT, R0, R181, PT ;  /* 0x000000b50000720c */ /* 0x000fe20003fc4070 */
[----:B------:R-:W-:-:S04]  /*ba50*/  IMAD.HI.U32 R5, R3, R10, RZ ;  /* 0x0000000a03057227 */ /* 0x000fc800078e00ff */
[----:B------:R-:W-:Y:S01]  /*ba60*/  @!P2 IMAD.IADD R15, R15, 0x1, -R0 ;  /* 0x000000010f0fa824 */ /* 0x000fe200078e0a00 */
[----:B------:R-:W-:Y:S01]  /*ba70*/  ISETP.GT.U32.AND P2, PT, R0, R14, PT ;  /* 0x0000000e0000720c */ /* 0x000fe20003f44070 */
[----:B-1----:R-:W-:Y:S02]  /*ba80*/  IMAD.MOV.U32 R2, RZ, RZ, R180 ;  /* 0x000000ffff027224 */ /* 0x002fe400078e00b4 */
[----:B------:R-:W-:Y:S02]  /*ba90*/  IMAD.MOV R182, RZ, RZ, -R182 ;  /* 0x000000ffffb67224 */ /* 0x000fe400078e0ab6 */
[----:B------:R-:W-:Y:S01]  /*baa0*/  IMAD.MOV R5, RZ, RZ, -R5 ;  /* 0x000000ffff057224 */ /* 0x000fe200078e0a05 */
[----:B------:R-:W-:Y:S01]  /*bab0*/  @!P3 IADD3 R2, -R2, RZ, RZ ;  /* 0x000000ff0202b210 */ /* 0x000fe20007ffe1ff */
[----:B------:R-:W-:Y:S01]  /*bac0*/  @!P6 IMAD.IADD R181, R181, 0x1, -R0 ;  /* 0x00000001b5b5e824 */ /* 0x000fe200078e0a00 */
[----:B------:R-:W-:Y:S01]  /*bad0*/  ISETP.GE.AND P3, PT, R11, RZ, PT ;  /* 0x000000ff0b00720c */ /* 0x000fe20003f66270 */
[----:B------:R-:W-:-:S02]  /*bae0*/  IMAD R11, R0, R182, R178 ;  /* 0x000000b6000b7224 */ /* 0x000fc400078e02b2 */
[----:B------:R1:W-:Y:S01]  /*baf0*/  STL [R1+0x488], R2 ;  /* 0x0004880201007387 */ /* 0x0003e20000100800 */
[----:B------:R-:W-:Y:S01]  /*bb00*/  IMAD R10, R0, R5, R10 ;  /* 0x00000005000a7224 */ /* 0x000fe200078e020a */
[----:B------:R-:W-:Y:S01]  /*bb10*/  IADD3 R5, R6, 0xfd, RZ ;  /* 0x000000fd06057810 */ /* 0x000fe20007ffe0ff */
[----:B------:R-:W-:Y:S02]  /*bb20*/  @!P2 IMAD.IADD R14, R14, 0x1, -R0 ;  /* 0x000000010e0ea824 */ /* 0x000fe400078e0a00 */
[----:B------:R-:W-:Y:S01]  /*bb30*/  VIADD R178, R6, 0xfc ;  /* 0x000000fc06b27836 */ /* 0x000fe20000000000 */
[----:B------:R-:W-:Y:S01]  /*bb40*/  ISETP.GT.U32.AND P6, PT, R0, R10, PT ;  /* 0x0000000a0000720c */ /* 0x000fe20003fc4070 */
[----:B------:R-:W-:Y:S01]  /*bb50*/  VIADD R183, R6, 0xfb ;  /* 0x000000fb06b77836 */ /* 0x000fe20000000000 */
[----:B------:R-:W-:Y:S02]  /*bb60*/  ISETP.GT.U32.AND P2, PT, R0, R14, PT ;  /* 0x0000000e0000720c */ /* 0x000fe40003f44070 */
[----:B-1----:R-:W-:-:S02]  /*bb70*/  MOV R2, R15 ;  /* 0x0000000f00027202 */ /* 0x002fc40000000f00 */
[----:B------:R-:W-:Y:S02]  /*bb80*/  IABS R180, R178 ;  /* 0x000000b200b47213 */ /* 0x000fe40000000000 */
[----:B------:R-:W-:Y:S01]  /*bb90*/  IABS R15, R183 ;  /* 0x000000b7000f7213 */ /* 0x000fe20000000000 */
[----:B------:R-:W-:Y:S01]  /*bba0*/  @!P1 IMAD.MOV R2, RZ, RZ, -R2 ;  /* 0x000000ffff029224 */ /* 0x000fe200078e0a02 */
[----:B------:R-:W-:Y:S02]  /*bbb0*/  ISETP.GT.U32.AND P1, PT, R0, R11, PT ;  /* 0x0000000b0000720c */ /* 0x000fe40003f24070 */
[----:B------:R-:W-:Y:S01]  /*bbc0*/  IABS R179, R5 ;  /* 0x0000000500b37213 */ /* 0x000fe20000000000 */
[----:B------:R-:W-:Y:S01]  /*bbd0*/  @!P6 IMAD.IADD R10, R10, 0x1, -R0 ;  /* 0x000000010a0ae824 */ /* 0x000fe200078e0a00 */
[----:B------:R1:W-:Y:S01]  /*bbe0*/  STL [R1+0x49c], R2 ;  /* 0x00049c0201007387 */ /* 0x0003e20000100800 */
[----:B------:R-:W-:Y:S01]  /*bbf0*/  IMAD.HI.U32 R182, R3, R15, RZ ;  /* 0x0000000f03b67227 */ /* 0x000fe200078e00ff */
[----:B------:R-:W-:-:S02]  /*bc00*/  @!P2 IADD3 R14, R14, -R0, RZ ;  /* 0x800000000e0ea210 */ /* 0x000fc40007ffe0ff */
[----:B------:R-:W-:Y:S01]  /*bc10*/  ISETP.GT.U32.AND P6, PT, R0, R10, PT ;  /* 0x0000000a0000720c */ /* 0x000fe20003fc4070 */
[----:B------:R-:W-:Y:S01]  /*bc20*/  IMAD.MOV R182, RZ, RZ, -R182 ;  /* 0x000000ffffb67224 */ /* 0x000fe200078e0ab6 */
[----:B------:R-:W-:Y:S02]  /*bc30*/  ISETP.GE.AND P2, PT, R178, RZ, PT ;  /* 0x000000ffb200720c */ /* 0x000fe40003f46270 */
[----:B------:R-:W-:Y:S01]  /*bc40*/  MOV R4, R14 ;  /* 0x0000000e00047202 */ /* 0x000fe20000000f00 */
[----:B------:R-:W-:Y:S01]  /*bc50*/  @!P1 IMAD.IADD R11, R11, 0x1, -R0 ;  /* 0x000000010b0b9824 */ /* 0x000fe200078e0a00 */
[----:B-1----:R-:W-:Y:S01]  /*bc60*/  MOV R2, R181 ;  /* 0x000000b500027202 */ /* 0x002fe20000000f00 */
[----:B------:R-:W-:Y:S01]  /*bc70*/  IMAD.HI.U32 R181, R3, R180, RZ ;  /* 0x000000b403b57227 */ /* 0x000fe200078e00ff */
[----:B------:R-:W-:Y:S02]  /*bc80*/  IADD3 R14, R6, 0x100, RZ ;  /* 0x00000100060e7810 */ /* 0x000fe40007ffe0ff */
[----:B------:R-:W-:Y:S01]  /*bc90*/  ISETP.GT.U32.AND P1, PT, R0, R11, PT ;  /* 0x0000000b0000720c */ /* 0x000fe20003f24070 */
[----:B------:R-:W-:Y:S01]  /*bca0*/  @!P0 IMAD.MOV R2, RZ, RZ, -R2 ;  /* 0x000000ffff028224 */ /* 0x000fe200078e0a02 */
[----:B------:R-:W-:Y:S01]  /*bcb0*/  ISETP.GE.AND P0, PT, R183, RZ, PT ;  /* 0x000000ffb700720c */ /* 0x000fe20003f06270 */
[----:B------:R-:W-:-:S03]  /*bcc0*/  IMAD.HI.U32 R183, R3, R179, RZ ;  /* 0x000000b303b77227 */ /* 0x000fc600078e00ff */
[----:B------:R1:W-:Y:S01]  /*bcd0*/  STL [R1+0x4a0], R2 ;  /* 0x0004a00201007387 */ /* 0x0003e20000100800 */
[----:B------:R-:W-:Y:S02]  /*bce0*/  IMAD.MOV R181, RZ, RZ, -R181 ;  /* 0x000000ffffb57224 */ /* 0x000fe400078e0ab5 */
[----:B------:R-:W-:Y:S02]  /*bcf0*/  IMAD.MOV R178, RZ, RZ, -R183 ;  /* 0x000000ffffb27224 */ /* 0x000fe400078e0ab7 */
[C---:B------:R-:W-:Y:S01]  /*bd00*/  IMAD R180, R0.reuse, R181, R180 ;  /* 0x000000b500b47224 */ /* 0x040fe200078e02b4 */
[----:B------:R-:W-:Y:S01]  /*bd10*/  IABS R181, R14 ;  /* 0x0000000e00b57213 */ /* 0x000fe20000000000 */
[C---:B------:R-:W-:Y:S02]  /*bd20*/  IMAD R15, R0.reuse, R182, R15 ;  /* 0x000000b6000f7224 */ /* 0x040fe400078e020f */
[C---:B------:R-:W-:Y:S02]  /*bd30*/  IMAD R179, R0.reuse, R178, R179 ;  /* 0x000000b200b37224 */ /* 0x040fe400078e02b3 */
[----:B------:R-:W-:Y:S01]  /*bd40*/  @!P5 IMAD.MOV R4, RZ, RZ, -R4 ;  /* 0x000000ffff04d224 */ /* 0x000fe200078e0a04 */
[C---:B------:R-:W-:Y:S01]  /*bd50*/  ISETP.GT.U32.AND P5, PT, R0.reuse, R180, PT ;  /* 0x000000b40000720c */ /* 0x040fe20003fa4070 */
[--C-:B------:R-:W-:Y:S01]  /*bd60*/  @!P1 IMAD.IADD R11, R11, 0x1, -R0.reuse ;  /* 0x000000010b0b9824 */ /* 0x100fe200078e0a00 */
[----:B------:R-:W-:Y:S01]  /*bd70*/  ISETP.GT.U32.AND P1, PT, R0, R15, PT ;  /* 0x0000000f0000720c */ /* 0x000fe20003f24070 */
[----:B------:R-:W-:Y:S01]  /*bd80*/  @!P6 IMAD.IADD R10, R10, 0x1, -R0 ;  /* 0x000000010a0ae824 */ /* 0x000fe200078e0a00 */
[----:B------:R-:W-:Y:S01]  /*bd90*/  ISETP.GT.U32.AND P6, PT, R0, R179, PT ;  /* 0x000000b30000720c */ /* 0x000fe20003fc4070 */
[----:B-1----:R-:W-:Y:S01]  /*bda0*/  IMAD.MOV.U32 R2, RZ, RZ, R11 ;  /* 0x000000ffff027224 */ /* 0x002fe200078e000b */
[----:B------:R-:W-:Y:S01]  /*bdb0*/  STL [R1+0x48c], R4 ;  /* 0x00048c0401007387 */ /* 0x000fe20000100800 */
[----:B------:R-:W-:-:S02]  /*bdc0*/  VIADD R178, R6, 0xff ;  /* 0x000000ff06b27836 */ /* 0x000fc40000000000 */
[----:B------:R-:W-:Y:S01]  /*bdd0*/  VIADD R11, R6, 0xfe ;  /* 0x000000fe060b7836 */ /* 0x000fe20000000000 */
[----:B------:R-:W-:Y:S02]  /*bde0*/  @!P4 IADD3 R2, -R2, RZ, RZ ;  /* 0x000000ff0202c210 */ /* 0x000fe40007ffe1ff */
[----:B------:R-:W-:Y:S01]  /*bdf0*/  IABS R182, R178 ;  /* 0x000000b200b67213 */ /* 0x000fe20000000000 */
[--C-:B------:R-:W-:Y:S01]  /*be00*/  @!P5 IMAD.IADD R180, R180, 0x1, -R0.reuse ;  /* 0x00000001b4b4d824 */ /* 0x100fe200078e0a00 */
[----:B------:R-:W-:Y:S01]  /*be10*/  IABS R183, R11 ;  /* 0x0000000b00b77213 */ /* 0x000fe20000000000 */
[----:B------:R-:W-:Y:S01]  /*be20*/  @!P1 IMAD.IADD R15, R15, 0x1, -R0 ;  /* 0x000000010f0f9824 */ /* 0x000fe200078e0a00 */
[----:B------:R1:W-:Y:S01]  /*be30*/  STL [R1+0x494], R2 ;  /* 0x0004940201007387 */ /* 0x0003e20000100800 */
[----:B------:R-:W-:Y:S02]  /*be40*/  @!P6 IADD3 R179, R179, -R0, RZ ;  /* 0x80000000b3b3e210 */ /* 0x000fe40007ffe0ff */
[----:B------:R-:W-:-:S02]  /*be50*/  ISETP.GT.U32.AND P6, PT, R0, R180, PT ;  /* 0x000000b40000720c */ /* 0x000fc40003fc4070 */
[----:B------:R-:W-:Y:S01]  /*be60*/  ISETP.GE.AND P4, PT, R5, RZ, PT ;  /* 0x000000ff0500720c */ /* 0x000fe20003f86270 */
[----:B------:R-:W-:Y:S01]  /*be70*/  IMAD.HI.U32 R5, R3, R183, RZ ;  /* 0x000000b703057227 */ /* 0x000fe200078e00ff */
[----:B------:R-:W-:Y:S02]  /*be80*/  ISETP.GT.U32.AND P5, PT, R0, R15, PT ;  /* 0x0000000f0000720c */ /* 0x000fe40003fa4070 */
[----:B------:R-:W-:Y:S01]  /*be90*/  ISETP.GE.AND P1, PT, R11, RZ, PT ;  /* 0x000000ff0b00720c */ /* 0x000fe20003f26270 */
[----:B-1----:R-:W-:Y:S02]  /*bea0*/  IMAD.MOV.U32 R2, RZ, RZ, R10 ;  /* 0x000000ffff027224 */ /* 0x002fe400078e000a */
[----:B------:R-:W-:-:S04]  /*beb0*/  IMAD.HI.U32 R10, R3, R182, RZ ;  /* 0x000000b6030a7227 */ /* 0x000fc800078e00ff */
[----:B------:R-:W-:Y:S02]  /*bec0*/  IMAD.MOV R10, RZ, RZ, -R10 ;  /* 0x000000ffff0a7224 */ /* 0x000fe400078e0a0a */
[----:B------:R-:W-:Y:S02]  /*bed0*/  IMAD.MOV R5, RZ, RZ, -R5 ;  /* 0x000000ffff057224 */ /* 0x000fe400078e0a05 */
[C---:B------:R-:W-:Y:S01]  /*bee0*/  IMAD R182, R0.reuse, R10, R182 ;  /* 0x0000000a00b67224 */ /* 0x040fe200078e02b6 */
[----:B------:R-:W-:Y:S01]  /*bef0*/  @!P5 IADD3 R15, R15, -R0, RZ ;  /* 0x800000000f0fd210 */ /* 0x000fe20007ffe0ff */
[----:B------:R-:W-:Y:S01]  /*bf00*/  @!P3 IMAD.MOV R2, RZ, RZ, -R2 ;  /* 0x000000ffff02b224 */ /* 0x000fe200078e0a02 */
[C---:B------:R-:W-:Y:S01]  /*bf10*/  ISETP.GT.U32.AND P3, PT, R0.reuse, R179, PT ;  /* 0x000000b30000720c */ /* 0x040fe20003f64070 */
[----:B------:R-:W-:Y:S02]  /*bf20*/  IMAD R183, R0, R5, R183 ;  /* 0x0000000500b77224 */ /* 0x000fe400078e02b7 */
[----:B------:R-:W-:Y:S01]  /*bf30*/  @!P6 IMAD.IADD R180, R180, 0x1, -R0 ;  /* 0x00000001b4b4e824 */ /* 0x000fe200078e0a00 */
[----:B------:R-:W-:Y:S01]  /*bf40*/  ISETP.GT.U32.AND P6, PT, R0, R182, PT ;  /* 0x000000b60000720c */ /* 0x000fe20003fc4070 */
[----:B------:R-:W-:Y:S01]  /*bf50*/  VIADD R5, R6, 0x101 ;  /* 0x0000010106057836 */ /* 0x000fe20000000000 */
[----:B------:R-:W-:Y:S01]  /*bf60*/  ISETP.GT.U32.AND P5, PT, R0, R183, PT ;  /* 0x000000b70000720c */ /* 0x000fe20003fa4070 */
[----:B------:R-:W-:Y:S01]  /*bf70*/  VIADD R10, R6, 0x102 ;  /* 0x00000102060a7836 */ /* 0x000fe20000000000 */
[----:B------:R1:W-:Y:S01]  /*bf80*/  STL [R1+0x498], R2 ;  /* 0x0004980201007387 */ /* 0x0003e20000100800 */
[----:B------:R-:W-:Y:S01]  /*bf90*/  IMAD.HI.U32 R11, R3, R181, RZ ;  /* 0x000000b5030b7227 */ /* 0x000fe200078e00ff */
[----:B------:R-:W-:-:S02]  /*bfa0*/  IABS R184, R5 ;  /* 0x0000000500b87213 */ /* 0x000fc40000000000 */
[----:B------:R-:W-:Y:S01]  /*bfb0*/  MOV R4, R180 ;  /* 0x000000b400047202 */ /* 0x000fe20000000f00 */
[--C-:B------:R-:W-:Y:S01]  /*bfc0*/  @!P3 IMAD.IADD R179, R179, 0x1, -R0.reuse ;  /* 0x00000001b3b3b824 */ /* 0x100fe200078e0a00 */
[----:B------:R-:W-:Y:S01]  /*bfd0*/  ISETP.GE.AND P3, PT, R178, RZ, PT ;  /* 0x000000ffb200720c */ /* 0x000fe20003f66270 */
[----:B------:R-:W-:Y:S01]  /*bfe0*/  IMAD.MOV R11, RZ, RZ, -R11 ;  /* 0x000000ffff0b7224 */ /* 0x000fe200078e0a0b */
[----:B------:R-:W-:Y:S01]  /*bff0*/  IABS R178, R10 ;  /* 0x0000000a00b27213 */ /* 0x000fe20000000000 */
[----:B------:R-:W-:Y:S01]  /*c000*/  @!P6 IMAD.IADD R182, R182, 0x1, -R0 ;  /* 0x00000001b6b6e824 */ /* 0x000fe200078e0a00 */
[----:B-1----:R-:W-:Y:S01]  /*c010*/  MOV R2, R15 ;  /* 0x0000000f00027202 */ /* 0x002fe20000000f00 */
[----:B------:R-:W-:Y:S02]  /*c020*/  IMAD.MOV.U32 R15, RZ, RZ, R184 ;  /* 0x000000ffff0f7224 */ /* 0x000fe400078e00b8 */
[----:B------:R-:W-:Y:S01]  /*c030*/  @!P5 IMAD.IADD R183, R183, 0x1, -R0 ;  /* 0x00000001b7b7d824 */ /* 0x000fe200078e0a00 */
[----:B------:R-:W-:Y:S01]  /*c040*/  @!P0 IADD3 R2, -R2, RZ, RZ ;  /* 0x000000ff02028210 */ /* 0x000fe20007ffe1ff */
[----:B------:R-:W-:Y:S01]  /*c050*/  IMAD R181, R0, R11, R181 ;  /* 0x0000000b00b57224 */ /* 0x000fe200078e02b5 */
[----:B------:R-:W-:Y:S01]  /*c060*/  ISETP.GE.AND P0, PT, R14, RZ, PT ;  /* 0x000000ff0e00720c */ /* 0x000fe20003f06270 */
[----:B------:R-:W-:Y:S01]  /*c070*/  IMAD.MOV.U32 R14, RZ, RZ, R178 ;  /* 0x000000ffff0e7224 */ /* 0x000fe200078e00b2 */
[C---:B------:R-:W-:Y:S01]  /*c080*/  ISETP.GT.U32.AND P6, PT, R0.reuse, R182, PT ;  /* 0x000000b60000720c */ /* 0x040fe20003fc4070 */
[----:B------:R-:W-:Y:S01]  /*c090*/  IMAD.HI.U32 R178, R3, R15, RZ ;  /* 0x0000000f03b27227 */ /* 0x000fe200078e00ff */
[C---:B------:R-:W-:Y:S01]  /*c0a0*/  ISETP.GT.U32.AND P5, PT, R0.reuse, R183, PT ;  /* 0x000000b70000720c */ /* 0x040fe20003fa4070 */
[----:B------:R1:W-:Y:S02]  /*c0b0*/  STL [R1+0x490], R2 ;  /* 0x0004900201007387 */ /* 0x0003e40000100800 */
[----:B------:R-:W-:Y:S01]  /*c0c0*/  @!P2 IMAD.MOV R4, RZ, RZ, -R4 ;  /* 0x000000ffff04a224 */ /* 0x000fe200078e0a04 */
[----:B------:R-:W-:Y:S01]  /*c0d0*/  ISETP.GT.U32.AND P2, PT, R0, R181, PT ;  /* 0x000000b50000720c */ /* 0x000fe20003f44070 */
[----:B------:R-:W-:-:S02]  /*c0e0*/  IMAD.MOV R178, RZ, RZ, -R178 ;  /* 0x000000ffffb27224 */ /* 0x000fc400078e0ab2 */
[----:B------:R-:W-:Y:S01]  /*c0f0*/  IMAD.HI.U32 R11, R3, R14, RZ ;  /* 0x0000000e030b7227 */ /* 0x000fe200078e00ff */
[----:B------:R2:W-:Y:S03]  /*c100*/  STL [R1+0x46c], R4 ;  /* 0x00046c0401007387 */ /* 0x0005e60000100800 */
[----:B------:R-:W-:Y:S01]  /*c110*/  IMAD R15, R0, R178, R15 ;  /* 0x000000b2000f7224 */ /* 0x000fe200078e020f */
[----:B------:R-:W-:Y:S01]  /*c120*/  @!P6 IADD3 R182, R182, -R0, RZ ;  /* 0x80000000b6b6e210 */ /* 0x000fe20007ffe0ff */
[----:B------:R-:W-:Y:S02]  /*c130*/  IMAD.MOV R11, RZ, RZ, -R11 ;  /* 0x000000ffff0b7224 */ /* 0x000fe400078e0a0b */
[--C-:B------:R-:W-:Y:S01]  /*c140*/  @!P5 IMAD.IADD R183, R183, 0x1, -R0.reuse ;  /* 0x00000001b7b7d824 */ /* 0x100fe200078e0a00 */
[----:B------:R-:W-:Y:S01]  /*c150*/  ISETP.GT.U32.AND P6, PT, R0, R15, PT ;  /* 0x0000000f0000720c */ /* 0x000fe20003fc4070 */
[----:B------:R-:W-:Y:S01]  /*c160*/  @!P2 IMAD.IADD R181, R181, 0x1, -R0 ;  /* 0x00000001b5b5a824 */ /* 0x000fe200078e0a00 */
[----:B------:R-:W-:Y:S01]  /*c170*/  ISETP.GE.AND P5, PT, R10, RZ, PT ;  /* 0x000000ff0a00720c */ /* 0x000fe20003fa6270 */
[----:B-1----:R-:W-:-:S02]  /*c180*/  IMAD.MOV.U32 R2, RZ, RZ, R179 ;  /* 0x000000ffff027224 */ /* 0x002fc400078e00b3 */
[C---:B------:R-:W-:Y:S01]  /*c190*/  IMAD R14, R0.reuse, R11, R14 ;  /* 0x0000000b000e7224 */ /* 0x040fe200078e020e */
[----:B------:R-:W-:Y:S01]  /*c1a0*/  ISETP.GT.U32.AND P2, PT, R0, R181, PT ;  /* 0x000000b50000720c */ /* 0x000fe20003f44070 */
[----:B--2---:R-:W-:Y:S01]  /*c1b0*/  IMAD.MOV.U32 R4, RZ, RZ, R183 ;  /* 0x000000ffff047224 */ /* 0x004fe200078e00b7 */
[----:B------:R-:W-:Y:S01]  /*c1c0*/  @!P4 IADD3 R2, -R2, RZ, RZ ;  /* 0x000000ff0202c210 */ /* 0x000fe20007ffe1ff */
[----:B------:R-:W-:Y:S01]  /*c1d0*/  VIADD R180, R6, 0x103 ;  /* 0x0000010306b47836 */ /* 0x000fe20000000000 */
[----:B------:R-:W-:Y:S01]  /*c1e0*/  ISETP.GE.AND P4, PT, R5, RZ, PT ;  /* 0x000000ff0500720c */ /* 0x000fe20003f86270 */
[----:B------:R-:W-:Y:S01]  /*c1f0*/  @!P1 IMAD.MOV R4, RZ, RZ, -R4 ;  /* 0x000000ffff049224 */ /* 0x000fe200078e0a04 */
[----:B------:R-:W-:Y:S01]  /*c200*/  ISETP.GT.U32.AND P1, PT, R0, R14, PT ;  /* 0x0000000e0000720c */ /* 0x000fe20003f24070 */
[----:B------:R1:W-:Y:S01]  /*c210*/  STL [R1+0x484], R2 ;  /* 0x0004840201007387 */ /* 0x0003e20000100800 */
[--C-:B------:R-:W-:Y:S01]  /*c220*/  @!P6 IMAD.IADD R15, R15, 0x1, -R0.reuse ;  /* 0x000000010f0fe824 */ /* 0x100fe200078e0a00 */
[----:B------:R-:W-:Y:S01]  /*c230*/  IABS R11, R180 ;  /* 0x000000b4000b7213 */ /* 0x000fe20000000000 */
[C---:B------:R-:W-:Y:S01]  /*c240*/  VIADD R5, R6.reuse, 0x104 ;  /* 0x0000010406057836 */ /* 0x040fe20000000000 */
[----:B------:R-:W-:Y:S01]  /*c250*/  STL [R1+0x470], R4 ;  /* 0x0004700401007387 */ /* 0x000fe20000100800 */
[----:B------:R-:W-:Y:S01]  /*c260*/  VIADD R10, R6, 0x105 ;  /* 0x00000105060a7836 */ /* 0x000fe20000000000 */
[----:B------:R-:W-:Y:S01]  /*c270*/  ISETP.GT.U32.AND P6, PT, R0, R15, PT ;  /* 0x0000000f0000720c */ /* 0x000fe20003fc4070 */
[----:B------:R-:W-:Y:S01]  /*c280*/  @!P2 IMAD.IADD R181, R181, 0x1, -R0 ;  /* 0x00000001b5b5a824 */ /* 0x000fe200078e0a00 */
[----:B------:R-:W-:-:S02]  /*c290*/  IABS R178, R5 ;  /* 0x0000000500b27213 */ /* 0x000fc40000000000 */
[----:B-1----:R-:W-:Y:S01]  /*c2a0*/  MOV R2, R182 ;  /* 0x000000b600027202 */ /* 0x002fe20000000f00 */
[----:B------:R-:W-:Y:S01]  /*c2b0*/  IMAD.HI.U32 R182, R3, R11, RZ ;  /* 0x0000000b03b67227 */ /* 0x000fe200078e00ff */
[----:B------:R-:W-:Y:S02]  /*c2c0*/  IABS R179, R10 ;  /* 0x0000000a00b37213 */ /* 0x000fe40000000000 */
[----:B------:R-:W-:Y:S01]  /*c2d0*/  ISETP.GE.AND P2, PT, R5, RZ, PT ;  /* 0x000000ff0500720c */ /* 0x000fe20003f46270 */
[----:B------:R-:W-:Y:S01]  /*c2e0*/  @!P3 IMAD.MOV R2, RZ, RZ, -R2 ;  /* 0x000000ffff02b224 */ /* 0x000fe200078e0a02 */
[----:B------:R-:W-:Y:S01]  /*c2f0*/  IADD3 R182, -R182, RZ, RZ ;  /* 0x000000ffb6b67210 */ /* 0x000fe20007ffe1ff */
[----:B------:R-:W-:Y:S01]  /*c300*/  @!P1 IMAD.IADD R14, R14, 0x1, -R0 ;  /* 0x000000010e0e9824 */ /* 0x000fe200078e0a00 */
[----:B------:R-:W-:Y:S01]  /*c310*/  ISETP.GE.AND P3, PT, R180, RZ, PT ;  /* 0x000000ffb400720c */ /* 0x000fe20003f66270 */
[----:B------:R-:W-:Y:S01]  /*c320*/  IMAD.HI.U32 R180, R3, R178, RZ ;  /* 0x000000b203b47227 */ /* 0x000fe200078e00ff */
[----:B------:R1:W-:Y:S01]  /*c330*/  STL [R1+0x480], R2 ;  /* 0x0004800201007387 */ /* 0x0003e20000100800 */
[----:B------:R-:W-:-:S02]  /*c340*/  IABS R183, R6 ;  /* 0x0000000600b77213 */ /* 0x000fc40000000000 */
[----:B------:R-:W-:Y:S01]  /*c350*/  ISETP.GT.U32.AND P1, PT, R0, R14, PT ;  /* 0x0000000e0000720c */ /* 0x000fe20003f24070 */
[----:B------:R-:W-:Y:S01]  /*c360*/  @!P6 IMAD.IADD R15, R15, 0x1, -R0 ;  /* 0x000000010f0fe824 */ /* 0x000fe200078e0a00 */
[----:B------:R-:W-:Y:S01]  /*c370*/  ISETP.GE.AND P6, PT, R10, RZ, PT ;  /* 0x000000ff0a00720c */ /* 0x000fe20003fc6270 */
[----:B------:R-:W-:Y:S02]  /*c380*/  IMAD R11, R0, R182, R11 ;  /* 0x000000b6000b7224 */ /* 0x000fe400078e020b */
[----:B------:R-:W-:Y:S01]  /*c390*/  IMAD.MOV R180, RZ, RZ, -R180 ;  /* 0x000000ffffb47224 */ /* 0x000fe200078e0ab4 */
[----:B-1----:R-:W-:Y:S01]  /*c3a0*/  MOV R2, R181 ;  /* 0x000000b500027202 */ /* 0x002fe20000000f00 */
[----:B------:R-:W-:-:S04]  /*c3b0*/  IMAD.HI.U32 R5, R3, R179, RZ ;  /* 0x000000b303057227 */ /* 0x000fc800078e00ff */
[----:B------:R-:W-:Y:S01]  /*c3c0*/  @!P0 IMAD.MOV R2, RZ, RZ, -R2 ;  /* 0x000000ffff028224 */ /* 0x000fe200078e0a02 */
[C---:B------:R-:W-:Y:S01]  /*c3d0*/  ISETP.GT.U32.AND P0, PT, R0.reuse, R11, PT ;  /* 0x0000000b0000720c */ /* 0x040fe20003f04070 */
[----:B------:R-:W-:Y:S02]  /*c3e0*/  IMAD R10, R0, R180, R178 ;  /* 0x000000b4000a7224 */ /* 0x000fe400078e02b2 */
[--C-:B------:R-:W-:Y:S01]  /*c3f0*/  @!P1 IMAD.IADD R14, R14, 0x1, -R0.reuse ;  /* 0x000000010e0e9824 */ /* 0x100fe200078e0a00 */
[----:B------:R1:W-:Y:S01]  /*c400*/  STL [R1+0x474], R2 ;  /* 0x0004740201007387 */ /* 0x0003e20000100800 */
[----:B------:R-:W-:Y:S02]  /*c410*/  IMAD.MOV R5, RZ, RZ, -R5 ;  /* 0x000000ffff057224 */ /* 0x000fe400078e0a05 */
[----:B------:R-:W-:Y:S02]  /*c420*/  VIADD R182, R6, 0x106 ;  /* 0x0000010606b67836 */ /* 0x000fe40000000000 */
[----:B------:R-:W-:Y:S01]  /*c430*/  IMAD R179, R0, R5, R179 ;  /* 0x0000000500b37224 */ /* 0x000fe200078e02b3 */
[C---:B------:R-:W-:Y:S01]  /*c440*/  IADD3 R5, R6.reuse, 0x108, RZ ;  /* 0x0000010806057810 */ /* 0x040fe20007ffe0ff */
[----:B------:R-:W-:Y:S01]  /*c450*/  VIADD R180, R6, 0x107 ;  /* 0x0000010706b47836 */ /* 0x000fe20000000000 */
[----:B------:R-:W-:Y:S01]  /*c460*/  ISETP.GE.AND P1, PT, R182, RZ, PT ;  /* 0x000000ffb600720c */ /* 0x000fe20003f26270 */
[----:B------:R-:W-:Y:S01]  /*c470*/  @!P0 IMAD.IADD R11, R11, 0x1, -R0 ;  /* 0x000000010b0b8824 */ /* 0x000fe200078e0a00 */
[----:B-1----:R-:W-:-:S02]  /*c480*/  MOV R2, R15 ;  /* 0x0000000f00027202 */ /* 0x002fc40000000f00 */
[----:B------:R-:W-:Y:S02]  /*c490*/  IABS R182, R182 ;  /* 0x000000b600b67213 */ /* 0x000fe40000000000 */
[C---:B------:R-:W-:Y:S01]  /*c4a0*/  ISETP.GT.U32.AND P0, PT, R0.reuse, R11, PT ;  /* 0x0000000b0000720c */ /* 0x040fe20003f04070 */
[----:B------:R-:W-:Y:S01]  /*c4b0*/  @!P4 IMAD.MOV R2, RZ, RZ, -R2 ;  /* 0x000000ffff02c224 */ /* 0x000fe200078e0a02 */
[----:B------:R-:W-:Y:S01]  /*c4c0*/  ISETP.GT.U32.AND P4, PT, R0, R10, PT ;  /* 0x0000000a0000720c */ /* 0x000fe20003f84070 */
[----:B------:R-:W-:Y:S01]  /*c4d0*/  IMAD.HI.U32 R184, R3, R182, RZ ;  /* 0x000000b603b87227 */ /* 0x000fe200078e00ff */
[----:B------:R-:W-:Y:S02]  /*c4e0*/  IABS R15, R180 ;  /* 0x000000b4000f7213 */ /* 0x000fe40000000000 */
[----:B------:R1:W-:Y:S01]  /*c4f0*/  STL [R1+0x47c], R2 ;  /* 0x00047c0201007387 */ /* 0x0003e20000100800 */
[----:B------:R-:W-:Y:S01]  /*c500*/  IABS R178, R5 ;  /* 0x0000000500b27213 */ /* 0x000fe20000000000 */
[----:B------:R-:W-:-:S02]  /*c510*/  IMAD.MOV R184, RZ, RZ, -R184 ;  /* 0x000000ffffb87224 */ /* 0x000fc400078e0ab8 */
[----:B------:R-:W-:-:S03]  /*c520*/  IMAD.HI.U32 R181, R3, R15, RZ ;  /* 0x0000000f03b57227 */ /* 0x000fc600078e00ff */
[----:B------:R-:W-:Y:S01]  /*c530*/  @!P0 IADD3 R11, R11, -R0, RZ ;  /* 0x800000000b0b8210 */ /* 0x000fe20007ffe0ff */
[----:B------:R-:W-:Y:S01]  /*c540*/  IMAD.MOV R181, RZ, RZ, -R181 ;  /* 0x000000ffffb57224 */ /* 0x000fe200078e0ab5 */
[----:B------:R-:W-:Y:S01]  /*c550*/  ISETP.GE.AND P0, PT, R180, RZ, PT ;  /* 0x000000ffb400720c */ /* 0x000fe20003f06270 */
[----:B------:R-:W-:Y:S01]  /*c560*/  @!P4 IMAD.IADD R10, R10, 0x1, -R0 ;  /* 0x000000010a0ac824 */ /* 0x000fe200078e0a00 */
[----:B-1----:R-:W-:Y:S01]  /*c570*/  MOV R2, R14 ;  /* 0x0000000e00027202 */ /* 0x002fe20000000f00 */
[C---:B------:R-:W-:Y:S01]  /*c580*/  IMAD R180, R0.reuse, R184, R182 ;  /* 0x000000b800b47224 */ /* 0x040fe200078e02b6 */
[----:B------:R-:W-:Y:S01]  /*c590*/  MOV R4, R11 ;  /* 0x0000000b00047202 */ /* 0x000fe20000000f00 */
[C---:B------:R-:W-:Y:S01]  /*c5a0*/  IMAD R15, R0.reuse, R181, R15 ;  /* 0x000000b5000f7224 */ /* 0x040fe200078e020f */
[C---:B------:R-:W-:Y:S01]  /*c5b0*/  ISETP.GT.U32.AND P4, PT, R0.reuse, R10, PT ;  /* 0x0000000a0000720c */ /* 0x040fe20003f84070 */
[----:B------:R-:W-:Y:S01]  /*c5c0*/  @!P5 IMAD.MOV R2, RZ, RZ, -R2 ;  /* 0x000000ffff02d224 */ /* 0x000fe200078e0a02 */
[----:B------:R-:W-:Y:S01]  /*c5d0*/  ISETP.GT.U32.AND P5, PT, R0, R179, PT ;  /* 0x000000b30000720c */ /* 0x000fe20003fa4070 */
[----:B------:R-:W-:-:S03]  /*c5e0*/  IMAD.HI.U32 R181, R3, R178, RZ ;  /* 0x000000b203b57227 */ /* 0x000fc600078e00ff */
[----:B------:R1:W-:Y:S01]  /*c5f0*/  STL [R1+0x478], R2 ;  /* 0x0004780201007387 */ /* 0x0003e20000100800 */
[----:B------:R-:W-:Y:S02]  /*c600*/  IMAD.MOV R11, RZ, RZ, -R181 ;  /* 0x000000ffff0b7224 */ /* 0x000fe400078e0ab5 */
[----:B------:R-:W-:-:S04]  /*c610*/  IMAD.HI.U32 R14, R3, R183, RZ ;  /* 0x000000b7030e7227 */ /* 0x000fc800078e00ff */
[--C-:B------:R-:W-:Y:S01]  /*c620*/  @!P4 IMAD.IADD R10, R10, 0x1, -R0.reuse ;  /* 0x000000010a0ac824 */ /* 0x100fe200078e0a00 */
[C---:B------:R-:W-:Y:S01]  /*c630*/  ISETP.GT.U32.AND P4, PT, R0.reuse, R180, PT ;  /* 0x000000b40000720c */ /* 0x040fe20003f84070 */
[----:B------:R-:W-:Y:S02]  /*c640*/  @!P5 IMAD.IADD R179, R179, 0x1, -R0 ;  /* 0x00000001b3b3d824 */ /* 0x000fe400078e0a00 */
[C---:B------:R-:W-:Y:S02]  /*c650*/  IMAD R178, R0.reuse, R11, R178 ;  /* 0x0000000b00b27224 */ /* 0x040fe400078e02b2 */
[----:B------:R-:W-:Y:S01]  /*c660*/  @!P3 IMAD.MOV R4, RZ, RZ, -R4 ;  /* 0x000000ffff04b224 */ /* 0x000fe200078e0a04 */
[C---:B------:R-:W-:Y:S01]  /*c670*/  ISETP.GT.U32.AND P5, PT, R0.reuse, R179, PT ;  /* 0x000000b30000720c */ /* 0x040fe20003fa4070 */
[----:B------:R-:W-:Y:S01]  /*c680*/  IMAD.MOV R14, RZ, RZ, -R14 ;  /* 0x000000ffff0e7224 */ /* 0x000fe200078e0a0e */
[C---:B------:R-:W-:Y:S01]  /*c690*/  ISETP.GT.U32.AND P3, PT, R0.reuse, R15, PT ;  /* 0x0000000f0000720c */ /* 0x040fe20003f64070 */
[----:B-1----:R-:W-:Y:S01]  /*c6a0*/  IMAD.MOV.U32 R2, RZ, RZ, R10 ;  /* 0x000000ffff027224 */ /* 0x002fe200078e000a */
[----:B------:R1:W-:Y:S01]  /*c6b0*/  STL [R1+0x44c], R4 ;  /* 0x00044c0401007387 */ /* 0x0003e20000100800 */
[----:B------:R-:W-:Y:S01]  /*c6c0*/  IMAD R183, R0, R14, R183 ;  /* 0x0000000e00b77224 */ /* 0x000fe200078e02b7 */
[----:B------:R-:W-:Y:S01]  /*c6d0*/  IADD3 R14, R6, 0x10b, RZ ;  /* 0x0000010b060e7810 */ /* 0x000fe20007ffe0ff */
[----:B------:R-:W-:Y:S01]  /*c6e0*/  @!P4 IMAD.IADD R180, R180, 0x1, -R0 ;  /* 0x00000001b4b4c824 */ /* 0x000fe200078e0a00 */
[----:B------:R-:W-:Y:S01]  /*c6f0*/  @!P2 IADD3 R2, -R2, RZ, RZ ;  /* 0x000000ff0202a210 */ /* 0x000fe20007ffe1ff */
[----:B------:R-:W-:Y:S01]  /*c700*/  VIADD R182, R6, 0x10a ;  /* 0x0000010a06b67836 */ /* 0x000fe20000000000 */
[----:B------:R-:W-:-:S02]  /*c710*/  ISETP.GE.AND P2, PT, R5, RZ, PT ;  /* 0x000000ff0500720c */ /* 0x000fc40003f46270 */
[C---:B------:R-:W-:Y:S01]  /*c720*/  ISETP.GT.U32.AND P4, PT, R0.reuse, R180, PT ;  /* 0x000000b40000720c */ /* 0x040fe20003f84070 */
[--C-:B------:R-:W-:Y:S01]  /*c730*/  @!P5 IMAD.IADD R179, R179, 0x1, -R0.reuse ;  /* 0x00000001b3b3d824 */ /* 0x100fe200078e0a00 */
[C---:B------:R-:W-:Y:S01]  /*c740*/  ISETP.GT.U32.AND P5, PT, R0.reuse, R178, PT ;  /* 0x000000b20000720c */ /* 0x040fe20003fa4070 */
[----:B------:R-:W-:Y:S01]  /*c750*/  @!P3 IMAD.IADD R15, R15, 0x1, -R0 ;  /* 0x000000010f0fb824 */ /* 0x000fe200078e0a00 */
[----:B------:R2:W-:Y:S01]  /*c760*/  STL [R1+0x460], R2 ;  /* 0x0004600201007387 */ /* 0x0005e20000100800 */
[----:B-1----:R-:W-:Y:S01]  /*c770*/  IMAD.MOV.U32 R4, RZ, RZ, R179 ;  /* 0x000000ffff047224 */ /* 0x002fe200078e00b3 */
[----:B------:R-:W-:Y:S02]  /*c780*/  IABS R10, R182 ;  /* 0x000000b6000a7213 */ /* 0x000fe40000000000 */
[----:B------:R-:W-:Y:S02]  /*c790*/  ISETP.GT.U32.AND P3, PT, R0, R15, PT ;  /* 0x0000000f0000720c */ /* 0x000fe40003f64070 */
[----:B------:R-:W-:Y:S01]  /*c7a0*/  @!P6 IADD3 R4, -R4, RZ, RZ ;  /* 0x000000ff0404e210 */ /* 0x000fe20007ffe1ff */
[----:B------:R-:W-:Y:S01]  /*c7b0*/  IMAD.HI.U32 R179, R3, R10, RZ ;  /* 0x0000000a03b37227 */ /* 0x000fe200078e00ff */
[----:B------:R-:W-:-:S02]  /*c7c0*/  ISETP.GT.U32.AND P6, PT, R0, R183, PT ;  /* 0x000000b70000720c */ /* 0x000fc40003fc4070 */
[----:B------:R-:W-:Y:S01]  /*c7d0*/  IABS R5, R14 ;  /* 0x0000000e00057213 */ /* 0x000fe20000000000 */
[--C-:B------:R-:W-:Y:S01]  /*c7e0*/  @!P5 IMAD.IADD R178, R178, 0x1, -R0.reuse ;  /* 0x00000001b2b2d824 */ /* 0x100fe200078e0a00 */
[----:B------:R-:W-:Y:S01]  /*c7f0*/  IADD3 R179, -R179, RZ, RZ ;  /* 0x000000ffb3b37210 */ /* 0x000fe20007ffe1ff */
[----:B--2---:R-:W-:Y:S02]  /*c800*/  VIADD R2, R6, 0x1ff ;  /* 0x000001ff06027836 */ /* 0x004fe40000000000 */
[--C-:B------:R-:W-:Y:S01]  /*c810*/  @!P4 IMAD.IADD R180, R180, 0x1, -R0.reuse ;  /* 0x00000001b4b4c824 */ /* 0x100fe200078e0a00 */
[C---:B------:R-:W-:Y:S01]  /*c820*/  ISETP.GT.U32.AND P5, PT, R0.reuse, R178, PT ;  /* 0x000000b20000720c */ /* 0x040fe20003fa4070 */
[----:B------:R-:W-:Y:S01]  /*c830*/  @!P3 IMAD.IADD R15, R15, 0x1, -R0 ;  /* 0x000000010f0fb824 */ /* 0x000fe200078e0a00 */
[----:B------:R-:W-:Y:S01]  /*c840*/  IABS R11, R2 ;  /* 0x00000002000b7213 */ /* 0x000fe20000000000 */
[----:B------:R-:W-:Y:S01]  /*c850*/  STL [R1+0x2598], R2 ;  /* 0x0025980201007387 */ /* 0x000fe20000100800 */
[C---:B------:R-:W-:Y:S01]  /*c860*/  IMAD R10, R0.reuse, R179, R10 ;  /* 0x000000b3000a7224 */ /* 0x040fe200078e020a */
[----:B------:R-:W-:Y:S01]  /*c870*/  @!P6 IADD3 R183, R183, -R0, RZ ;  /* 0x80000000b7b7e210 */ /* 0x000fe20007ffe0ff */
[----:B------:R-:W-:Y:S01]  /*c880*/  IMAD.MOV.U32 R7, RZ, RZ, R15 ;  /* 0x000000ffff077224 */ /* 0x000fe200078e000f */
[----:B------:R1:W-:Y:S01]  /*c890*/  STL [R1+0x464], R4 ;  /* 0x0004640401007387 */ /* 0x0003e20000100800 */
[----:B------:R-:W-:Y:S01]  /*c8a0*/  IMAD.HI.U32 R181, R3, R11, RZ ;  /* 0x0000000b03b57227 */ /* 0x000fe200078e00ff */
[----:B------:R-:W-:-:S02]  /*c8b0*/  ISETP.GT.U32.AND P6, PT, R0, R183, PT ;  /* 0x000000b70000720c */ /* 0x000fc40003fc4070 */
[----:B------:R-:W-:Y:S01]  /*c8c0*/  ISETP.GE.AND P4, PT, R182, RZ, PT ;  /* 0x000000ffb600720c */ /* 0x000fe20003f86270 */
[----:B------:R-:W-:Y:S01]  /*c8d0*/  IMAD.MOV R181, RZ, RZ, -R181 ;  /* 0x000000ffffb57224 */ /* 0x000fe200078e0ab5 */
[----:B------:R-:W-:Y:S01]  /*c8e0*/  @!P5 IADD3 R178, R178, -R0, RZ ;  /* 0x80000000b2b2d210 */ /* 0x000fe20007ffe0ff */
[----:B------:R-:W-:Y:S01]  /*c8f0*/  IMAD.HI.U32 R182, R3, R5, RZ ;  /* 0x0000000503b67227 */ /* 0x000fe200078e00ff */
[----:B------:R-:W-:-:S03]  /*c900*/  ISETP.GE.AND P3, PT, R14, RZ, PT ;  /* 0x000000ff0e00720c */ /* 0x000fc60003f66270 */
[----:B-1----:R-:W-:Y:S02]  /*c910*/  IMAD.MOV.U32 R4, RZ, RZ, R180 ;  /* 0x000000ffff047224 */ /* 0x002fe400078e00b4 */
[----:B------:R-:W-:Y:S02]  /*c920*/  IMAD R11, R0, R181, R11 ;  /* 0x000000b5000b7224 */ /* 0x000fe400078e020b */
[----:B------:R-:W-:Y:S01]  /*c930*/  @!P1 IMAD.MOV R4, RZ, RZ, -R4 ;  /* 0x000000ffff049224 */ /* 0x000fe200078e0a04 */
[----:B------:R-:W-:Y:S01]  /*c940*/  ISETP.GE.AND P1, PT, R6, RZ, PT ;  /* 0x000000ff0600720c */ /* 0x000fe20003f26270 */
[----:B------:R-:W-:Y:S01]  /*c950*/  @!P0 IMAD.MOV R7, RZ, RZ, -R7 ;  /* 0x000000ffff078224 */ /* 0x000fe200078e0a07 */
[C---:B------:R-:W-:Y:S01]  /*c960*/  ISETP.GT.U32.AND P0, PT, R0.reuse, R10, PT ;  /* 0x0000000a0000720c */ /* 0x040fe20003f04070 */
[----:B------:R-:W-:Y:S01]  /*c970*/  IMAD.MOV R14, RZ, RZ, -R182 ;  /* 0x000000ffff0e7224 */ /* 0x000fe200078e0ab6 */
[----:B------:R1:W-:Y:S01]  /*c980*/  STL [R1+0x454], R4 ;  /* 0x0004540401007387 */ /* 0x0003e20000100800 */
[----:B------:R-:W-:Y:S01]  /*c990*/  ISETP.GT.U32.AND P5, PT, R0, R11, PT ;  /* 0x0000000b0000720c */ /* 0x000fe20003fa4070 */
[----:B------:R-:W-:-:S02]  /*c9a0*/  @!P6 IMAD.IADD R183, R183, 0x1, -R0 ;  /* 0x00000001b7b7e824 */ /* 0x000fc400078e0a00 */
[----:B------:R-:W-:Y:S01]  /*c9b0*/  STL [R1+0x458], R7 ;  /* 0x0004580701007387 */ /* 0x000fe20000100800 */
[----:B------:R-:W-:Y:S02]  /*c9c0*/  IMAD R5, R0, R14, R5 ;  /* 0x0000000e00057224 */ /* 0x000fe400078e0205 */
[C---:B------:R-:W-:Y:S02]  /*c9d0*/  VIADD R179, R6.reuse, 0x10c ;  /* 0x0000010c06b37836 */ /* 0x040fe40000000000 */
[----:B------:R-:W-:Y:S02]  /*c9e0*/  VIADD R14, R6, 0x10d ;  /* 0x0000010d060e7836 */ /* 0x000fe40000000000 */
[----:B-1----:R-:W-:Y:S01]  /*c9f0*/  IMAD.MOV.U32 R4, RZ, RZ, R178 ;  /* 0x000000ffff047224 */ /* 0x002fe200078e00b2 */
[----:B------:R-:W-:Y:S01]  /*ca00*/  ISETP.GE.AND P6, PT, R179, RZ, PT ;  /* 0x000000ffb300720c */ /* 0x000fe20003fc6270 */
[----:B------:R-:W-:Y:S01]  /*ca10*/  @!P0 IMAD.IADD R10, R10, 0x1, -R0 ;  /* 0x000000010a0a8824 */ /* 0x000fe200078e0a00 */
[----:B------:R-:W-:Y:S01]  /*ca20*/  @!P5 IADD3 R11, R11, -R0, RZ ;  /* 0x800000000b0bd210 */ /* 0x000fe20007ffe0ff */
[----:B------:R-:W-:Y:S01]  /*ca30*/  @!P2 IMAD.MOV R4, RZ, RZ, -R4 ;  /* 0x000000ffff04a224 */ /* 0x000fe200078e0a04 */
[----:B------:R-:W-:Y:S01]  /*ca40*/  IABS R179, R179 ;  /* 0x000000b300b37213 */ /* 0x000fe20000000000 */
[----:B------:R-:W-:Y:S01]  /*ca50*/  VIADD R15, R6, 0x10e ;  /* 0x0000010e060f7836 */ /* 0x000fe20000000000 */
[----:B------:R-:W-:-:S02]  /*ca60*/  ISETP.GT.U32.AND P5, PT, R0, R11, PT ;  /* 0x0000000b0000720c */ /* 0x000fc40003fa4070 */
[----:B------:R1:W-:Y:S01]  /*ca70*/  STL [R1+0x45c], R4 ;  /* 0x00045c0401007387 */ /* 0x0003e20000100800 */
[----:B------:R-:W-:Y:S02]  /*ca80*/  ISETP.GT.U32.AND P0, PT, R0, R10, PT ;  /* 0x0000000a0000720c */ /* 0x000fe40003f04070 */
[----:B------:R-:W-:Y:S02]  /*ca90*/  ISETP.GE.AND P2, PT, R2, RZ, PT ;  /* 0x000000ff0200720c */ /* 0x000fe40003f46270 */
[----:B------:R-:W-:Y:S02]  /*caa0*/  IADD3 R178, R6, 0x10f, RZ ;  /* 0x0000010f06b27810 */ /* 0x000fe40007ffe0ff */
[----:B------:R-:W-:Y:S02]  /*cab0*/  IABS R180, R14 ;  /* 0x0000000e00b47213 */ /* 0x000fe40000000000 */
[----:B------:R-:W-:Y:S01]  /*cac0*/  IABS R182, R178 ;  /* 0x000000b200b67213 */ /* 0x000fe20000000000 */
[----:B-1----:R-:W-:Y:S01]  /*cad0*/  IMAD.MOV.U32 R4, RZ, RZ, R183 ;  /* 0x000000ffff047224 */ /* 0x002fe200078e00b7 */
[----:B------:R-:W-:Y:S01]  /*cae0*/  IABS R181, R15 ;  /* 0x0000000f00b57213 */ /* 0x000fe20000000000 */
[----:B------:R-:W-:-:S02]  /*caf0*/  IMAD.HI.U32 R183, R3, R179, RZ ;  /* 0x000000b303b77227 */ /* 0x000fc400078e00ff */
[----:B------:R-:W-:Y:S02]  /*cb00*/  @!P0 IADD3 R10, R10, -R0, RZ ;  /* 0x800000000a0a8210 */ /* 0x000fe40007ffe0ff */
[----:B------:R-:W-:Y:S01]  /*cb10*/  @!P1 IMAD.MOV R4, RZ, RZ, -R4 ;  /* 0x000000ffff049224 */ /* 0x000fe200078e0a04 */
[----:B------:R-:W-:Y:S01]  /*cb20*/  ISETP.GT.U32.AND P1, PT, R0, R5, PT ;  /* 0x000000050000720c */ /* 0x000fe20003f24070 */
[----:B------:R-:W-:Y:S01]  /*cb30*/  @!P5 IMAD.IADD R11, R11, 0x1, -R0 ;  /* 0x000000010b0bd824 */ /* 0x000fe200078e0a00 */
[----:B------:R-:W-:Y:S01]  /*cb40*/  IADD3 R183, -R183, RZ, RZ ;  /* 0x000000ffb7b77210 */ /* 0x000fe20007ffe1ff */
[----:B------:R-:W-:Y:S01]  /*cb50*/  IMAD.HI.U32 R184, R3, R180, RZ ;  /* 0x000000b403b87227 */ /* 0x000fe200078e00ff */
[----:B------:R-:W-:Y:S02]  /*cb60*/  MOV R2, R10 ;  /* 0x0000000a00027202 */ /* 0x000fe40000000f00 */
[----:B------:R-:W-:Y:S01]  /*cb70*/  ISETP.GE.AND P5, PT, R14, RZ, PT ;  /* 0x000000ff0e00720c */ /* 0x000fe20003fa6270 */
[----:B------:R-:W-:-:S02]  /*cb80*/  IMAD R179, R0, R183, R179 ;  /* 0x000000b700b37224 */ /* 0x000fc400078e02b3 */
[----:B------:R-:W-:Y:S02]  /*cb90*/  IMAD.MOV.U32 R7, RZ, RZ, R11 ;  /* 0x000000ffff077224 */ /* 0x000fe400078e000b */
[----:B------:R-:W-:Y:S01]  /*cba0*/  IMAD.HI.U32 R14, R3, R182, RZ ;  /* 0x000000b6030e7227 */ /* 0x000fe200078e00ff */
[----:B------:R-:W-:-:S03]  /*cbb0*/  ISETP.GT.U32.AND P0, PT, R0, R179, PT ;  /* 0x000000b30000720c */ /* 0x000fc60003f04070 */
[----:B------:R-:W-:Y:S02]  /*cbc0*/  @!P1 IMAD.IADD R5, R5, 0x1, -R0 ;  /* 0x0000000105059824 */ /* 0x000fe400078e0a00 */
[----:B------:R-:W-:Y:S02]  /*cbd0*/  @!P2 IMAD.MOV R7, RZ, RZ, -R7 ;  /* 0x000000ffff07a224 */ /* 0x000fe400078e0a07 */
[----:B------:R-:W-:Y:S01]  /*cbe0*/  IMAD.MOV R184, RZ, RZ, -R184 ;  /* 0x000000ffffb87224 */ /* 0x000fe200078e0ab8 */
[C---:B------:R-:W-:Y:S01]  /*cbf0*/  ISETP.GT.U32.AND P1, PT, R0.reuse, R5, PT ;  /* 0x000000050000720c */ /* 0x040fe20003f24070 */
[----:B------:R-:W-:Y:S01]  /*cc00*/  @!P4 IMAD.MOV R2, RZ, RZ, -R2 ;  /* 0x000000ffff02c224 */ /* 0x000fe200078e0a02 */
[----:B------:R-:W-:Y:S01]  /*cc10*/  STL [R1+0x448], R7 ;  /* 0x0004480701007387 */ /* 0x000fe20000100800 */
[----:B------:R-:W-:Y:S01]  /*cc20*/  IMAD.MOV R14, RZ, RZ, -R14 ;  /* 0x000000ffff0e7224 */ /* 0x000fe200078e0a0e */
[----:B------:R-:W-:Y:S01]  /*cc30*/  ISETP.GE.AND P4, PT, R15, RZ, PT ;  /* 0x000000ff0f00720c */ /* 0x000fe20003f86270 */
[C---:B------:R-:W-:Y:S01]  /*cc40*/  IMAD R180, R0.reuse, R184, R180 ;  /* 0x000000b800b47224 */ /* 0x040fe200078e02b4 */
[----:B------:R1:W-:Y:S01]  /*cc50*/  STL [R1+0x444], R2 ;  /* 0x0004440201007387 */ /* 0x0003e20000100800 */
[C---:B------:R-:W-:Y:S01]  /*cc60*/  IMAD R10, R0.reuse, R14, R182 ;  /* 0x0000000e000a7224 */ /* 0x040fe200078e02b6 */
[----:B------:R-:W-:Y:S01]  /*cc70*/  @!P0 IADD3 R179, R179, -R0, RZ ;  /* 0x80000000b3b38210 */ /* 0x000fe20007ffe0ff */
[----:B------:R-:W-:Y:S01]  /*cc80*/  IMAD.HI.U32 R185, R3, R181, RZ ;  /* 0x000000b503b97227 */ /* 0x000fe200078e00ff */
[----:B------:R-:W-:-:S02]  /*cc90*/  ISETP.GT.U32.AND P2, PT, R0, R180, PT ;  /* 0x000000b40000720c */ /* 0x000fc40003f44070 */
[----:B------:R-:W-:Y:S01]  /*cca0*/  ISETP.GT.U32.AND P0, PT, R0, R179, PT ;  /* 0x000000b30000720c */ /* 0x000fe20003f04070 */
[----:B------:R-:W-:Y:S02]  /*ccb0*/  @!P1 IMAD.IADD R5, R5, 0x1, -R0 ;  /* 0x0000000105059824 */ /* 0x000fe400078e0a00 */
[C---:B------:R-:W-:Y:S02]  /*ccc0*/  VIADD R11, R6.reuse, 0x110 ;  /* 0x00000110060b7836 */ /* 0x040fe40000000000 */
[----:B-1----:R-:W-:Y:S02]  /*ccd0*/  IMAD.MOV.U32 R2, RZ, RZ, R5 ;  /* 0x000000ffff027224 */ /* 0x002fe400078e0005 */
[----:B------:R-:W-:Y:S01]  /*cce0*/  VIADD R14, R6, 0x111 ;  /* 0x00000111060e7836 */ /* 0x000fe20000000000 */
[----:B------:R-:W-:Y:S01]  /*ccf0*/  IABS R183, R11 ;  /* 0x0000000b00b77213 */ /* 0x000fe20000000000 */
[----:B------:R-:W-:Y:S01]  /*cd00*/  @!P3 IMAD.MOV R2, RZ, RZ, -R2 ;  /* 0x000000ffff02b224 */ /* 0x000fe200078e0a02 */
[----:B------:R-:W-:Y:S01]  /*cd10*/  ISETP.GT.U32.AND P3, PT, R0, R10, PT ;  /* 0x0000000a0000720c */ /* 0x000fe20003f64070 */
[----:B------:R-:W-:Y:S01]  /*cd20*/  IMAD.MOV R185, RZ, RZ, -R185 ;  /* 0x000000ffffb97224 */ /* 0x000fe200078e0ab9 */
[----:B------:R-:W-:Y:S01]  /*cd30*/  @!P2 IADD3 R180, R180, -R0, RZ ;  /* 0x80000000b4b4a210 */ /* 0x000fe20007ffe0ff */
[----:B------:R-:W-:Y:S01]  /*cd40*/  IMAD.HI.U32 R184, R3, R183, RZ ;  /* 0x000000b703b87227 */ /* 0x000fe200078e00ff */
[----:B------:R-:W-:Y:S01]  /*cd50*/  IABS R182, R14 ;  /* 0x0000000e00b67213 */ /* 0x000fe20000000000 */
[----:B------:R1:W-:Y:S01]  /*cd60*/  STL [R1+0x440], R2 ;  /* 0x0004400201007387 */ /* 0x0003e20000100800 */
[C---:B------:R-:W-:Y:S01]  /*cd70*/  ISETP.GT.U32.AND P2, PT, R0.reuse, R180, PT ;  /* 0x000000b40000720c */ /* 0x040fe20003f44070 */
[----:B------:R-:W-:Y:S01]  /*cd80*/  IMAD R181, R0, R185, R181 ;  /* 0x000000b900b57224 */ /* 0x000fe200078e02b5 */
[----:B------:R-:W-:Y:S01]  /*cd90*/  @!P0 IADD3 R179, R179, -R0, RZ ;  /* 0x80000000b3b38210 */ /* 0x000fe20007ffe0ff */
[----:B------:R-:W-:Y:S01]  /*cda0*/  IMAD.MOV R184, RZ, RZ, -R184 ;  /* 0x000000ffffb87224 */ /* 0x000fe200078e0ab8 */
[----:B------:R-:W-:Y:S01]  /*cdb0*/  ISETP.GE.AND P0, PT, R178, RZ, PT ;  /* 0x000000ffb200720c */ /* 0x000fe20003f06270 */
[----:B------:R-:W-:Y:S01]  /*cdc0*/  IMAD.HI.U32 R178, R3, R182, RZ ;  /* 0x000000b603b27227 */ /* 0x000fe200078e00ff */
[----:B------:R-:W-:-:S02]  /*cdd0*/  ISETP.GT.U32.AND P1, PT, R0, R181, PT ;  /* 0x000000b50000720c */ /* 0x000fc40003f24070 */
[----:B------:R-:W-:Y:S01]  /*cde0*/  MOV R7, R179 ;  /* 0x000000b300077202 */ /* 0x000fe20000000f00 */
[----:B------:R-:W-:Y:S01]  /*cdf0*/  @!P3 IMAD.IADD R10, R10, 0x1, -R0 ;  /* 0x000000010a0ab824 */ /* 0x000fe200078e0a00 */
[----:B------:R-:W-:Y:S01]  /*ce00*/  IADD3 R178, -R178, RZ, RZ ;  /* 0x000000ffb2b27210 */ /* 0x000fe20007ffe1ff */
[----:B------:R-:W-:Y:S02]  /*ce10*/  VIADD R15, R6, 0x112 ;  /* 0x00000112060f7836 */ /* 0x000fe40000000000 */
[C---:B------:R-:W-:Y:S01]  /*ce20*/  IMAD R183, R0.reuse, R184, R183 ;  /* 0x000000b800b77224 */ /* 0x040fe200078e02b7 */
[C---:B------:R-:W-:Y:S01]  /*ce30*/  ISETP.GT.U32.AND P3, PT, R0.reuse, R10, PT ;  /* 0x0000000a0000720c */ /* 0x040fe20003f64070 */
[----:B------:R-:W-:Y:S01]  /*ce40*/  IMAD R182, R0, R178, R182 ;  /* 0x000000b200b67224 */ /* 0x000fe200078e02b6 */
[----:B------:R-:W-:Y:S01]  /*ce50*/  IABS R5, R15 ;  /* 0x0000000f00057213 */ /* 0x000fe20000000000 */
[--C-:B------:R-:W-:Y:S01]  /*ce60*/  @!P2 IMAD.IADD R180, R180, 0x1, -R0.reuse ;  /* 0x00000001b4b4a824 */ /* 0x100fe200078e0a00 */
[----:B------:R-:W-:Y:S01]  /*ce70*/  ISETP.GT.U32.AND P2, PT, R0, R183, PT ;  /* 0x000000b70000720c */ /* 0x000fe20003f44070 */
[----:B------:R-:W-:Y:S01]  /*ce80*/  @!P1 IMAD.IADD R181, R181, 0x1, -R0 ;  /* 0x00000001b5b59824 */ /* 0x000fe200078e0a00 */
[----:B------:R-:W-:Y:S01]  /*ce90*/  IADD3 R184, R6, 0x118, RZ ;  /* 0x0000011806b87810 */ /* 0x000fe20007ffe0ff */
[----:B------:R-:W-:-:S03]  /*cea0*/  IMAD.HI.U32 R179, R3, R5, RZ ;  /* 0x0000000503b37227 */ /* 0x000fc600078e00ff */
[----:B------:R-:W-:Y:S01]  /*ceb0*/  ISETP.GT.U32.AND P1, PT, R0, R181, PT ;  /* 0x000000b50000720c */ /* 0x000fe20003f24070 */
[----:B------:R-:W-:Y:S01]  /*cec0*/  IMAD.MOV R179, RZ, RZ, -R179 ;  /* 0x000000ffffb37224 */ /* 0x000fe200078e0ab3 */
[----:B------:R-:W-:Y:S01]  /*ced0*/  IABS R187, R184 ;  /* 0x000000b800bb7213 */ /* 0x000fe20000000000 */
[----:B------:R-:W-:Y:S01]  /*cee0*/  @!P3 IMAD.IADD R10, R10, 0x1, -R0 ;  /* 0x000000010a0ab824 */ /* 0x000fe200078e0a00 */
[C---:B------:R-:W-:Y:S01]  /*cef0*/  ISETP.GT.U32.AND P3, PT, R0.reuse, R182, PT ;  /* 0x000000b60000720c */ /* 0x040fe20003f64070 */
[----:B-1----:R-:W-:Y:S02]  /*cf00*/  IMAD.MOV.U32 R2, RZ, RZ, R180 ;  /* 0x000000ffff027224 */ /* 0x002fe400078e00b4 */
[----:B------:R-:W-:Y:S01]  /*cf10*/  @!P6 IMAD.MOV R7, RZ, RZ, -R7 ;  /* 0x000000ffff07e224 */ /* 0x000fe200078e0a07 */
[----:B------:R-:W-:Y:S01]  /*cf20*/  ISETP.GE.AND P6, PT, R11, RZ, PT ;  /* 0x000000ff0b00720c */ /* 0x000fe20003fc6270 */
[----:B------:R-:W-:Y:S01]  /*cf30*/  IMAD R11, R0, R179, R5 ;  /* 0x000000b3000b7224 */ /* 0x000fe200078e0205 */
[----:B------:R-:W-:Y:S01]  /*cf40*/  IADD3 R5, R6, 0x113, RZ ;  /* 0x0000011306057810 */ /* 0x000fe20007ffe0ff */
[----:B------:R-:W-:Y:S01]  /*cf50*/  @!P5 IMAD.MOV R2, RZ, RZ, -R2 ;  /* 0x000000ffff02d224 */ /* 0x000fe200078e0a02 */
[----:B------:R-:W-:Y:S01]  /*cf60*/  ISETP.GE.AND P5, PT, R14, RZ, PT ;  /* 0x000000ff0e00720c */ /* 0x000fe20003fa6270 */
[--C-:B------:R-:W-:Y:S01]  /*cf70*/  @!P2 IMAD.IADD R183, R183, 0x1, -R0.reuse ;  /* 0x00000001b7b7a824 */ /* 0x100fe200078e0a00 */
[----:B------:R-:W-:Y:S01]  /*cf80*/  IABS R179, R5 ;  /* 0x0000000500b37213 */ /* 0x000fe20000000000 */
[----:B------:R-:W-:Y:S01]  /*cf90*/  VIADD R14, R6, 0x114 ;  /* 0x00000114060e7836 */ /* 0x000fe20000000000 */
[----:B------:R1:W-:Y:S01]  /*cfa0*/  STL [R1+0x438], R7 ;  /* 0x0004380701007387 */ /* 0x0003e20000100800 */
[--C-:B------:R-:W-:Y:S01]  /*cfb0*/  @!P3 IMAD.IADD R182, R182, 0x1, -R0.reuse ;  /* 0x00000001b6b6b824 */ /* 0x100fe200078e0a00 */
[C---:B------:R-:W-:Y:S01]  /*cfc0*/  ISETP.GT.U32.AND P2, PT, R0.reuse, R183, PT ;  /* 0x000000b70000720c */ /* 0x040fe20003f44070 */
[----:B------:R-:W-:Y:S01]  /*cfd0*/  @!P1 IMAD.IADD R181, R181, 0x1, -R0 ;  /* 0x00000001b5b59824 */ /* 0x000fe200078e0a00 */
[----:B------:R-:W-:Y:S01]  /*cfe0*/  IABS R178, R14 ;  /* 0x0000000e00b27213 */ /* 0x000fe20000000000 */
[----:B------:R-:W-:Y:S01]  /*cff0*/  IMAD.HI.U32 R180, R3, R179, RZ ;  /* 0x000000b303b47227 */ /* 0x000fe200078e00ff */
[----:B------:R-:W-:Y:S01]  /*d000*/  ISETP.GT.U32.AND P3, PT, R0, R182, PT ;  /* 0x000000b60000720c */ /* 0x000fe20003f64070 */
[----:B------:R2:W-:Y:S01]  /*d010*/  STL [R1+0x424], R2 ;  /* 0x0004240201007387 */ /* 0x0005e20000100800 */
[----:B------:R-:W-:Y:S01]  /*d020*/  ISETP.GE.AND P1, PT, R15, RZ, PT ;  /* 0x000000ff0f00720c */ /* 0x000fe20003f26270 */
[----:B------:R-:W-:-:S02]  /*d030*/  IMAD.MOV R180, RZ, RZ, -R180 ;  /* 0x000000ffffb47224 */ /* 0x000fc400078e0ab4 */
[----:B-1----:R-:W-:Y:S02]  /*d040*/  IMAD.MOV.U32 R7, RZ, RZ, R181 ;  /* 0x000000ffff077224 */ /* 0x002fe400078e00b5 */
[----:B------:R-:W-:Y:S02]  /*d050*/  IMAD R179, R0, R180, R179 ;  /* 0x000000b400b37224 */ /* 0x000fe400078e02b3 */
[----:B------:R-:W-:Y:S01]  /*d060*/  @!P4 IMAD.MOV R7, RZ, RZ, -R7 ;  /* 0x000000ffff07c224 */ /* 0x000fe200078e0a07 */
[----:B------:R-:W-:Y:S01]  /*d070*/  ISETP.GE.AND P4, PT, R5, RZ, PT ;  /* 0x000000ff0500720c */ /* 0x000fe20003f86270 */
[----:B------:R-:W-:Y:S01]  /*d080*/  @!P2 IMAD.IADD R183, R183, 0x1, -R0 ;  /* 0x00000001b7b7a824 */ /* 0x000fe200078e0a00 */
[----:B--2---:R-:W-:Y:S01]  /*d090*/  MOV R2, R10 ;  /* 0x0000000a00027202 */ /* 0x004fe20000000f00 */
[----:B------:R-:W-:Y:S01]  /*d0a0*/  IMAD.HI.U32 R10, R3, R178, RZ ;  /* 0x000000b2030a7227 */ /* 0x000fe200078e00ff */
[----:B------:R1:W-:Y:S01]  /*d0b0*/  STL [R1+0x430], R7 ;  /* 0x0004300701007387 */ /* 0x0003e20000100800 */
[----:B------:R-:W-:-:S02]  /*d0c0*/  IADD3 R5, R6, 0x115, RZ ;  /* 0x0000011506057810 */ /* 0x000fc40007ffe0ff */
[----:B------:R-:W-:Y:S01]  /*d0d0*/  @!P3 IMAD.IADD R182, R182, 0x1, -R0 ;  /* 0x00000001b6b6b824 */ /* 0x000fe200078e0a00 */
[----:B------:R-:W-:Y:S01]  /*d0e0*/  IADD3 R10, -R10, RZ, RZ ;  /* 0x000000ff0a0a7210 */ /* 0x000fe20007ffe1ff */
[----:B------:R-:W-:Y:S01]  /*d0f0*/  @!P0 IMAD.MOV R2, RZ, RZ, -R2 ;  /* 0x000000ffff028224 */ /* 0x000fe200078e0a02 */
[----:B------:R-:W-:Y:S01]  /*d100*/  ISETP.GT.U32.AND P3, PT, R0, R179, PT ;  /* 0x000000b30000720c */ /* 0x000fe20003f64070 */
[----:B------:R-:W-:Y:S01]  /*d110*/  VIADD R15, R6, 0x116 ;  /* 0x00000116060f7836 */ /* 0x000fe20000000000 */
[----:B------:R-:W-:Y:S01]  /*d120*/  ISETP.GE.AND P0, PT, R14, RZ, PT ;  /* 0x000000ff0e00720c */ /* 0x000fe20003f06270 */
[C---:B------:R-:W-:Y:S01]  /*d130*/  IMAD R178, R0.reuse, R10, R178 ;  /* 0x0000000a00b27224 */ /* 0x040fe200078e02b2 */
[----:B------:R-:W-:Y:S01]  /*d140*/  IABS R14, R5 ;  /* 0x00000005000e7213 */ /* 0x000fe20000000000 */
[----:B-1----:R-:W-:Y:S01]  /*d150*/  IMAD.MOV.U32 R7, RZ, RZ, R183 ;  /* 0x000000ffff077224 */ /* 0x002fe200078e00b7 */
[----:B------:R1:W-:Y:S01]  /*d160*/  STL [R1+0x434], R2 ;  /* 0x0004340201007387 */ /* 0x0003e20000100800 */
[----:B------:R-:W-:Y:S01]  /*d170*/  ISETP.GT.U32.AND P2, PT, R0, R11, PT ;  /* 0x0000000b0000720c */ /* 0x000fe20003f44070 */
[----:B------:R-:W-:Y:S01]  /*d180*/  IMAD.HI.U32 R188, R3, R187, RZ ;  /* 0x000000bb03bc7227 */ /* 0x000fe200078e00ff */
[----:B------:R-:W-:-:S03]  /*d190*/  IABS R181, R15 ;  /* 0x0000000f00b57213 */ /* 0x000fc60000000000 */
[----:B------:R-:W-:Y:S01]  /*d1a0*/  @!P6 IMAD.MOV R7, RZ, RZ, -R7 ;  /* 0x000000ffff07e224 */ /* 0x000fe200078e0a07 */
[----:B------:R-:W-:Y:S01]  /*d1b0*/  ISETP.GT.U32.AND P6, PT, R0, R178, PT ;  /* 0x000000b20000720c */ /* 0x000fe20003fc4070 */
[----:B------:R-:W-:Y:S01]  /*d1c0*/  IMAD.HI.U32 R180, R3, R14, RZ ;  /* 0x0000000e03b47227 */ /* 0x000fe200078e00ff */
[----:B------:R-:W-:Y:S02]  /*d1d0*/  IADD3 R188, -R188, RZ, RZ ;  /* 0x000000ffbcbc7210 */ /* 0x000fe40007ffe1ff */
[----:B------:R-:W-:Y:S01]  /*d1e0*/  STL [R1+0x428], R7 ;  /* 0x0004280701007387 */ /* 0x000fe20000100800 */
[----:B------:R-:W-:Y:S01]  /*d1f0*/  @!P3 IMAD.IADD R179, R179, 0x1, -R0 ;  /* 0x00000001b3b3b824 */ /* 0x000fe200078e0a00 */
[----:B------:R-:W-:Y:S01]  /*d200*/  IADD3 R180, -R180, RZ, RZ ;  /* 0x000000ffb4b47210 */ /* 0x000fe20007ffe1ff */
[----:B-1----:R-:W-:Y:S02]  /*d210*/  IMAD.MOV.U32 R2, RZ, RZ, R182 ;  /* 0x000000ffff027224 */ /* 0x002fe400078e00b6 */
[----:B------:R-:W-:Y:S01]  /*d220*/  IMAD.HI.U32 R10, R3, R181, RZ ;  /* 0x000000b5030a7227 */ /* 0x000fe200078e00ff */
[----:B------:R-:W-:-:S02]  /*d230*/  ISETP.GT.U32.AND P3, PT, R0, R179, PT ;  /* 0x000000b30000720c */ /* 0x000fc40003f64070 */
[----:B------:R-:W-:Y:S01]  /*d240*/  @!P5 IADD3 R2, -R2, RZ, RZ ;  /* 0x000000ff0202d210 */ /* 0x000fe20007ffe1ff */
[----:B------:R-:W-:Y:S01]  /*d250*/  IMAD.MOV R10, RZ, RZ, -R10 ;  /* 0x000000ffff0a7224 */ /* 0x000fe200078e0a0a */
[----:B------:R-:W-:Y:S01]  /*d260*/  @!P6 IADD3 R178, R178, -R0, RZ ;  /* 0x80000000b2b2e210 */ /* 0x000fe20007ffe0ff */
[----:B------:R-:W-:Y:S01]  /*d270*/  @!P2 IMAD.IADD R11, R11, 0x1, -R0 ;  /* 0x000000010b0ba824 */ /* 0x000fe200078e0a00 */
[----:B------:R-:W-:Y:S01]  /*d280*/  ISETP.GE.AND P5, PT, R5, RZ, PT ;  /* 0x000000ff0500720c */ /* 0x000fe20003fa6270 */
[C---:B------:R-:W-:Y:S01]  /*d290*/  IMAD R5, R0.reuse, R180, R14 ;  /* 0x000000b400057224 */ /* 0x040fe200078e020e */
[----:B------:R-:W-:Y:S01]  /*d2a0*/  ISETP.GT.U32.AND P6, PT, R0, R178, PT ;  /* 0x000000b20000720c */ /* 0x000fe20003fc4070 */
[----:B------:R-:W-:Y:S01]  /*d2b0*/  VIADD R14, R6, 0x117 ;  /* 0x00000117060e7836 */ /* 0x000fe20000000000 */
[C---:B------:R-:W-:Y:S01]  /*d2c0*/  ISETP.GT.U32.AND P2, PT, R0.reuse, R11, PT ;  /* 0x0000000b0000720c */ /* 0x040fe20003f44070 */
[C---:B------:R-:W-:Y:S01]  /*d2d0*/  IMAD R181, R0.reuse, R10, R181 ;  /* 0x0000000a00b57224 */ /* 0x040fe200078e02b5 */
[----:B------:R1:W-:Y:S01]  /*d2e0*/  STL [R1+0x42c], R2 ;  /* 0x00042c0201007387 */ /* 0x0003e20000100800 */
[----:B------:R-:W-:Y:S01]  /*d2f0*/  @!P3 IMAD.IADD R179, R179, 0x1, -R0 ;  /* 0x00000001b3b3b824 */ /* 0x000fe200078e0a00 */
[----:B------:R-:W-:Y:S01]  /*d300*/  IABS R189, R14 ;  /* 0x0000000e00bd7213 */ /* 0x000fe20000000000 */
[C---:B------:R-:W-:Y:S01]  /*d310*/  IMAD R187, R0.reuse, R188, R187 ;  /* 0x000000bc00bb7224 */ /* 0x040fe200078e02bb */
[----:B------:R-:W-:Y:S01]  /*d320*/  ISETP.GT.U32.AND P3, PT, R0, R5, PT ;  /* 0x000000050000720c */ /* 0x000fe20003f64070 */
[----:B------:R-:W-:-:S02]  /*d330*/  VIADD R185, R6, 0x119 ;  /* 0x0000011906b97836 */ /* 0x000fc40000000000 */
[----:B------:R-:W-:-:S03]  /*d340*/  IMAD.HI.U32 R180, R3, R189, RZ ;  /* 0x000000bd03b47227 */ /* 0x000fc600078e00ff */
[----:B------:R-:W-:Y:S01]  /*d350*/  IABS R186, R185 ;  /* 0x000000b900ba7213 */ /* 0x000fe20000000000 */
[----:B------:R-:W-:Y:S01]  /*d360*/  @!P6 IMAD.IADD R178, R178, 0x1, -R0 ;  /* 0x00000001b2b2e824 */ /* 0x000fe200078e0a00 */
[C---:B------:R-:W-:Y:S01]  /*d370*/  ISETP.GT.U32.AND P6, PT, R0.reuse, R181, PT ;  /* 0x000000b50000720c */ /* 0x040fe20003fc4070 */
[----:B------:R-:W-:Y:S02]  /*d380*/  IMAD.MOV R180, RZ, RZ, -R180 ;  /* 0x000000ffffb47224 */ /* 0x000fe400078e0ab4 */
[--C-:B------:R-:W-:Y:S01]  /*d390*/  @!P2 IMAD.IADD R11, R11, 0x1, -R0.reuse ;  /* 0x000000010b0ba824 */ /* 0x100fe200078e0a00 */
[----:B------:R-:W-:Y:S01]  /*d3a0*/  ISETP.GE.AND P2, PT, R15, RZ, PT ;  /* 0x000000ff0f00720c */ /* 0x000fe20003f46270 */
[C---:B------:R-:W-:Y:S02]  /*d3b0*/  IMAD R180, R0.reuse, R180, R189 ;  /* 0x000000b400b47224 */ /* 0x040fe400078e02bd */
[--C-:B------:R-:W-:Y:S02]  /*d3c0*/  @!P3 IMAD.IADD R5, R5, 0x1, -R0.reuse ;  /* 0x000000010505b824 */ /* 0x100fe400078e0a00 */
[----:B-1----:R-:W-:Y:S01]  /*d3d0*/  IMAD.MOV.U32 R2, RZ, RZ, R11 ;  /* 0x000000ffff027224 */ /* 0x002fe200078e000b */
[----:B------:R-:W-:Y:S01]  /*d3e0*/  ISETP.GT.U32.AND P3, PT, R0, R180, PT ;  /* 0x000000b40000720c */ /* 0x000fe20003f64070 */
[C---:B------:R-:W-:Y:S01]  /*d3f0*/  VIADD R10, R6.reuse, 0x11a ;  /* 0x0000011a060a7836 */ /* 0x040fe20000000000 */
[----:B------:R-:W-:Y:S01]  /*d400*/  IADD3 R11, R6, 0x11d, RZ ;  /* 0x0000011d060b7810 */ /* 0x000fe20007ffe0ff */
[----:B------:R-:W-:Y:S01]  /*d410*/  @!P6 IMAD.IADD R181, R181, 0x1, -R0 ;  /* 0x00000001b5b5e824 */ /* 0x000fe200078e0a00 */
[----:B------:R-:W-:Y:S01]  /*d420*/  ISETP.GT.U32.AND P6, PT, R0, R187, PT ;  /* 0x000000bb0000720c */ /* 0x000fe20003fc4070 */
[----:B------:R-:W-:Y:S01]  /*d430*/  VIADD R15, R6, 0x11b ;  /* 0x0000011b060f7836 */ /* 0x000fe20000000000 */
[----:B------:R-:W-:Y:S01]  /*d440*/  IABS R182, R10 ;  /* 0x0000000a00b67213 */ /* 0x000fe20000000000 */
[----:B------:R-:W-:Y:S01]  /*d450*/  @!P1 IMAD.MOV R2, RZ, RZ, -R2 ;  /* 0x000000ffff029224 */ /* 0x000fe200078e0a02 */
[----:B------:R-:W-:Y:S01]  /*d460*/  ISETP.GT.U32.AND P1, PT, R0, R181, PT ;  /* 0x000000b50000720c */ /* 0x000fe20003f24070 */
[----:B------:R-:W-:Y:S01]  /*d470*/  IMAD.HI.U32 R192, R3, R186, RZ ;  /* 0x000000ba03c07227 */ /* 0x000fe200078e00ff */
[----:B------:R-:W-:-:S02]  /*d480*/  IABS R183, R15 ;  /* 0x0000000f00b77213 */ /* 0x000fc40000000000 */
[----:B------:R1:W-:Y:S01]  /*d490*/  STL [R1+0x41c], R2 ;  /* 0x00041c0201007387 */ /* 0x0003e20000100800 */
[----:B------:R-:W-:Y:S01]  /*d4a0*/  @!P3 IMAD.IADD R180, R180, 0x1, -R0 ;  /* 0x00000001b4b4b824 */ /* 0x000fe200078e0a00 */
[C---:B------:R-:W-:Y:S01]  /*d4b0*/  ISETP.GT.U32.AND P3, PT, R0.reuse, R5, PT ;  /* 0x000000050000720c */ /* 0x040fe20003f64070 */
[----:B------:R-:W-:Y:S02]  /*d4c0*/  IMAD.HI.U32 R190, R3, R182, RZ ;  /* 0x000000b603be7227 */ /* 0x000fe400078e00ff */
[----:B------:R-:W-:Y:S02]  /*d4d0*/  @!P6 IADD3 R187, R187, -R0, RZ ;  /* 0x80000000bbbbe210 */ /* 0x000fe40007ffe0ff */
[----:B------:R-:W-:Y:S01]  /*d4e0*/  IMAD.HI.U32 R191, R3, R183, RZ ;  /* 0x000000b703bf7227 */ /* 0x000fe200078e00ff */
[----:B------:R-:W-:-:S03]  /*d4f0*/  ISETP.GT.U32.AND P6, PT, R0, R180, PT ;  /* 0x000000b40000720c */ /* 0x000fc60003fc4070 */
[----:B-1----:R-:W-:Y:S01]  /*d500*/  IMAD.MOV.U32 R2, RZ, RZ, R179 ;  /* 0x000000ffff027224 */ /* 0x002fe200078e00b3 */
[----:B------:R-:W-:Y:S01]  /*d510*/  IADD3 R191, -R191, RZ, RZ ;  /* 0x000000ffbfbf7210 */ /* 0x000fe20007ffe1ff */
[----:B------:R-:W-:Y:S01]  /*d520*/  IMAD.MOV R189, RZ, RZ, -R192 ;  /* 0x000000ffffbd7224 */ /* 0x000fe200078e0ac0 */
[----:B------:R-:W-:Y:S01]  /*d530*/  IABS R179, R11 ;  /* 0x0000000b00b37213 */ /* 0x000fe20000000000 */
[----:B------:R-:W-:Y:S01]  /*d540*/  @!P4 IMAD.MOV R2, RZ, RZ, -R2 ;  /* 0x000000ffff02c224 */ /* 0x000fe200078e0a02 */
[----:B------:R-:W-:Y:S01]  /*d550*/  @!P3 IADD3 R5, R5, -R0, RZ ;  /* 0x800000000505b210 */ /* 0x000fe20007ffe0ff */
[----:B------:R-:W-:Y:S01]  /*d560*/  IMAD.MOV R190, RZ, RZ, -R190 ;  /* 0x000000ffffbe7224 */ /* 0x000fe200078e0abe */
[C---:B------:R-:W-:Y:S01]  /*d570*/  ISETP.GT.U32.AND P4, PT, R0.reuse, R187, PT ;  /* 0x000000bb0000720c */ /* 0x040fe20003f84070 */
[C---:B------:R-:W-:Y:S01]  /*d580*/  IMAD R186, R0.reuse, R189, R186 ;  /* 0x000000bd00ba7224 */ /* 0x040fe200078e02ba */
[----:B------:R1:W-:Y:S01]  /*d590*/  STL [R1+0x418], R2 ;  /* 0x0004180201007387 */ /* 0x0003e20000100800 */
[C---:B------:R-:W-:Y:S01]  /*d5a0*/  IMAD R182, R0.reuse, R190, R182 ;  /* 0x000000be00b67224 */ /* 0x040fe200078e02b6 */
[----:B------:R-:W-:Y:S01]  /*d5b0*/  MOV R7, R5 ;  /* 0x0000000500077202 */ /* 0x000fe20000000f00 */
[----:B------:R-:W-:-:S02]  /*d5c0*/  IMAD R183, R0, R191, R183 ;  /* 0x000000bf00b77224 */ /* 0x000fc400078e02b7 */
[--C-:B------:R-:W-:Y:S01]  /*d5d0*/  @!P6 IMAD.IADD R180, R180, 0x1, -R0.reuse ;  /* 0x00000001b4b4e824 */ /* 0x100fe200078e0a00 */
[----:B------:R-:W-:Y:S01]  /*d5e0*/  ISETP.GT.U32.AND P3, PT, R0, R182, PT ;  /* 0x000000b60000720c */ /* 0x000fe20003f64070 */
[----:B------:R-:W-:Y:S01]  /*d5f0*/  VIADD R188, R6, 0x11c ;  /* 0x0000011c06bc7836 */ /* 0x000fe20000000000 */
[----:B------:R-:W-:Y:S01]  /*d600*/  ISETP.GT.U32.AND P6, PT, R0, R183, PT ;  /* 0x000000b70000720c */ /* 0x000fe20003fc4070 */
[----:B------:R-:W-:Y:S01]  /*d610*/  @!P1 IMAD.IADD R181, R181, 0x1, -R0 ;  /* 0x00000001b5b59824 */ /* 0x000fe200078e0a00 */
[----:B------:R-:W-:Y:S01]  /*d620*/  ISETP.GE.AND P1, PT, R14, RZ, PT ;  /* 0x000000ff0e00720c */ /* 0x000fe20003f26270 */
[----:B-1----:R-:W-:Y:S01]  /*d630*/  IMAD.MOV.U32 R2, RZ, RZ, R178 ;  /* 0x000000ffff027224 */ /* 0x002fe200078e00b2 */
[----:B------:R-:W-:Y:S01]  /*d640*/  IABS R189, R188 ;  /* 0x000000bc00bd7213 */ /* 0x000fe20000000000 */
[----:B------:R-:W-:Y:S01]  /*d650*/  @!P4 IMAD.IADD R187, R187, 0x1, -R0 ;  /* 0x00000001bbbbc824 */ /* 0x000fe200078e0a00 */
[----:B------:R-:W-:Y:S01]  /*d660*/  ISETP.GE.AND P4, PT, R184, RZ, PT ;  /* 0x000000ffb800720c */ /* 0x000fe20003f86270 */
[----:B------:R-:W-:Y:S01]  /*d670*/  @!P0 IMAD.MOV R2, RZ, RZ, -R2 ;  /* 0x000000ffff028224 */ /* 0x000fe200078e0a02 */
[----:B------:R-:W-:Y:S01]  /*d680*/  ISETP.GT.U32.AND P0, PT, R0, R186, PT ;  /* 0x000000ba0000720c */ /* 0x000fe20003f04070 */
[----:B------:R-:W-:Y:S01]  /*d690*/  IMAD.HI.U32 R14, R3, R189, RZ ;  /* 0x000000bd030e7227 */ /* 0x000fe200078e00ff */
[----:B------:R-:W-:-:S02]  /*d6a0*/  @!P5 IADD3 R7, -R7, RZ, RZ ;  /* 0x000000ff0707d210 */ /* 0x000fc40007ffe1ff */
[----:B------:R1:W-:Y:S01]  /*d6b0*/  STL [R1+0x414], R2 ;  /* 0x0004140201007387 */ /* 0x0003e20000100800 */
[--C-:B------:R-:W-:Y:S01]  /*d6c0*/  @!P3 IMAD.IADD R182, R182, 0x1, -R0.reuse ;  /* 0x00000001b6b6b824 */ /* 0x100fe200078e0a00 */
[----:B------:R-:W-:Y:S01]  /*d6d0*/  IADD3 R14, -R14, RZ, RZ ;  /* 0x000000ff0e0e7210 */ /* 0x000fe20007ffe1ff */
[--C-:B------:R-:W-:Y:S01]  /*d6e0*/  @!P6 IMAD.IADD R183, R183, 0x1, -R0.reuse ;  /* 0x00000001b7b7e824 */ /* 0x100fe200078e0a00 */
[----:B------:R2:W-:Y:S01]  /*d6f0*/  STL [R1+0x40c], R7 ;  /* 0x00040c0701007387 */ /* 0x0005e20000100800 */
[----:B------:R-:W-:Y:S01]  /*d700*/  IMAD.HI.U32 R178, R3, R179, RZ ;  /* 0x000000b303b27227 */ /* 0x000fe200078e00ff */
[----:B------:R-:W-:Y:S02]  /*d710*/  ISETP.GE.AND P3, PT, R10, RZ, PT ;  /* 0x000000ff0a00720c */ /* 0x000fe40003f66270 */
[----:B------:R-:W-:Y:S01]  /*d720*/  ISETP.GT.U32.AND P6, PT, R0, R183, PT ;  /* 0x000000b70000720c */ /* 0x000fe20003fc4070 */
[----:B------:R-:W-:Y:S01]  /*d730*/  @!P0 IMAD.IADD R186, R186, 0x1, -R0 ;  /* 0x00000001baba8824 */ /* 0x000fe200078e0a00 */
[----:B------:R-:W-:Y:S01]  /*d740*/  ISETP.GE.AND P0, PT, R185, RZ, PT ;  /* 0x000000ffb900720c */ /* 0x000fe20003f06270 */
[----:B-1----:R-:W-:-:S02]  /*d750*/  IMAD.MOV.U32 R2, RZ, RZ, R181 ;  /* 0x000000ffff027224 */ /* 0x002fc400078e00b5 */
[----:B------:R-:W-:Y:S01]  /*d760*/  IMAD.MOV R178, RZ, RZ, -R178 ;  /* 0x000000ffffb27224 */ /* 0x000fe200078e0ab2 */
[C---:B------:R-:W-:Y:S01]  /*d770*/  ISETP.GT.U32.AND P5, PT, R0.reuse, R186, PT ;  /* 0x000000ba0000720c */ /* 0x040fe20003fa4070 */
[----:B------:R-:W-:Y:S01]  /*d780*/  @!P2 IMAD.MOV R2, RZ, RZ, -R2 ;  /* 0x000000ffff02a224 */ /* 0x000fe200078e0a02 */
[----:B------:R-:W-:Y:S01]  /*d790*/  ISETP.GT.U32.AND P2, PT, R0, R182, PT ;  /* 0x000000b60000720c */ /* 0x000fe20003f44070 */
[----:B--2---:R-:W-:Y:S01]  /*d7a0*/  IMAD.MOV.U32 R7, RZ, RZ, R180 ;  /* 0x000000ffff077224 */ /* 0x004fe200078e00b4 */
[C---:B------:R-:W-:Y:S01]  /*d7b0*/  IADD3 R180, R6.reuse, 0x124, RZ ;  /* 0x0000012406b47810 */ /* 0x040fe20007ffe0ff */
[----:B------:R-:W-:Y:S01]  /*d7c0*/  VIADD R5, R6, 0x11e ;  /* 0x0000011e06057836 */ /* 0x000fe20000000000 */
[----:B------:R1:W-:Y:S01]  /*d7d0*/  STL [R1+0x408], R2 ;  /* 0x0004080201007387 */ /* 0x0003e20000100800 */
[C---:B------:R-:W-:Y:S01]  /*d7e0*/  IMAD R14, R0.reuse, R14, R189 ;  /* 0x0000000e000e7224 */ /* 0x040fe200078e02bd */
[----:B------:R-:W-:Y:S01]  /*d7f0*/  IABS R184, R180 ;  /* 0x000000b400b87213 */ /* 0x000fe20000000000 */
[----:B------:R-:W-:-:S02]  /*d800*/  IMAD R178, R0, R178, R179 ;  /* 0x000000b200b27224 */ /* 0x000fc400078e02b3 */
[----:B------:R-:W-:Y:S01]  /*d810*/  @!P1 IMAD.MOV R7, RZ, RZ, -R7 ;  /* 0x000000ffff079224 */ /* 0x000fe200078e0a07 */
[----:B------:R-:W-:Y:S01]  /*d820*/  ISETP.GT.U32.AND P1, PT, R0, R14, PT ;  /* 0x0000000e0000720c */ /* 0x000fe20003f24070 */
[--C-:B------:R-:W-:Y:S01]  /*d830*/  @!P5 IMAD.IADD R186, R186, 0x1, -R0.reuse ;  /* 0x00000001babad824 */ /* 0x100fe200078e0a00 */
[----:B------:R-:W-:Y:S01]  /*d840*/  ISETP.GT.U32.AND P5, PT, R0, R178, PT ;  /* 0x000000b20000720c */ /* 0x000fe20003fa4070 */
[----:B------:R-:W-:Y:S01]  /*d850*/  @!P6 IMAD.IADD R183, R183, 0x1, -R0 ;  /* 0x00000001b7b7e824 */ /* 0x000fe200078e0a00 */
[----:B-1----:R-:W-:Y:S01]  /*d860*/  MOV R2, R187 ;  /* 0x000000bb00027202 */ /* 0x002fe20000000f00 */
[----:B------:R1:W-:Y:S01]  /*d870*/  STL [R1+0x404], R7 ;  /* 0x0004040701007387 */ /* 0x0003e20000100800 */
[----:B------:R-:W-:Y:S01]  /*d880*/  @!P2 IADD3 R182, R182, -R0, RZ ;  /* 0x80000000b6b6a210 */ /* 0x000fe20007ffe0ff */
[----:B------:R-:W-:Y:S01]  /*d890*/  VIADD R10, R6, 0x11f ;  /* 0x0000011f060a7836 */ /* 0x000fe20000000000 */
[----:B------:R-:W-:Y:S01]  /*d8a0*/  ISETP.GE.AND P6, PT, R11, RZ, PT ;  /* 0x000000ff0b00720c */ /* 0x000fe20003fc6270 */
[----:B------:R-:W-:Y:S01]  /*d8b0*/  @!P4 IMAD.MOV R2, RZ, RZ, -R2 ;  /* 0x000000ffff02c224 */ /* 0x000fe200078e0a02 */
[----:B------:R-:W-:-:S02]  /*d8c0*/  ISETP.GE.AND P4, PT, R15, RZ, PT ;  /* 0x000000ff0f00720c */ /* 0x000fc40003f86270 */
[----:B------:R-:W-:Y:S01]  /*d8d0*/  IABS R15, R5 ;  /* 0x00000005000f7213 */ /* 0x000fe20000000000 */
[----:B------:R-:W-:Y:S01]  /*d8e0*/  @!P1 IMAD.IADD R14, R14, 0x1, -R0 ;  /* 0x000000010e0e9824 */ /* 0x000fe200078e0a00 */
[----:B------:R2:W-:Y:S01]  /*d8f0*/  STL [R1+0x400], R2 ;  /* 0x0004000201007387 */ /* 0x0005e20000100800 */
[----:B-1----:R-:W-:Y:S01]  /*d900*/  IMAD.MOV.U32 R7, RZ, RZ, R186 ;  /* 0x000000ffff077224 */ /* 0x002fe200078e00ba */
[----:B------:R-:W-:Y:S01]  /*d910*/  IABS R185, R10 ;  /* 0x0000000a00b97213 */ /* 0x000fe20000000000 */
[----:B------:R-:W-:Y:S01]  /*d920*/  IMAD.HI.U32 R11, R3, R15, RZ ;  /* 0x0000000f030b7227 */ /* 0x000fe200078e00ff */
[----:B------:R-:W-:Y:S02]  /*d930*/  ISETP.GE.AND P1, PT, R5, RZ, PT ;  /* 0x000000ff0500720c */ /* 0x000fe40003f26270 */
[----:B------:R-:W-:Y:S01]  /*d940*/  ISETP.GE.AND P2, PT, R188, RZ, PT ;  /* 0x000000ffbc00720c */ /* 0x000fe20003f46270 */
[----:B------:R-:W-:Y:S01]  /*d950*/  @!P0 IMAD.MOV R7, RZ, RZ, -R7 ;  /* 0x000000ffff078224 */ /* 0x000fe200078e0a07 */
[----:B------:R-:W-:Y:S01]  /*d960*/  IADD3 R11, -R11, RZ, RZ ;  /* 0x000000ff0b0b7210 */ /* 0x000fe20007ffe1ff */
[----:B------:R-:W-:Y:S01]  /*d970*/  @!P5 IMAD.IADD R178, R178, 0x1, -R0 ;  /* 0x00000001b2b2d824 */ /* 0x000fe200078e0a00 */
[C---:B------:R-:W-:Y:S01]  /*d980*/  ISETP.GT.U32.AND P0, PT, R0.reuse, R14, PT ;  /* 0x0000000e0000720c */ /* 0x040fe20003f04070 */
[----:B--2---:R-:W-:Y:S01]  /*d990*/  IMAD.MOV.U32 R2, RZ, RZ, R182 ;  /* 0x000000ffff027224 */ /* 0x004fe200078e00b6 */
[----:B------:R-:W-:Y:S01]  /*d9a0*/  STL [R1+0x3fc], R7 ;  /* 0x0003fc0701007387 */ /* 0x000fe20000100800 */
[C---:B------:R-:W-:Y:S01]  /*d9b0*/  IMAD R182, R0.reuse, R11, R15 ;  /* 0x0000000b00b67224 */ /* 0x040fe200078e020f */
[----:B------:R-:W-:Y:S01]  /*d9c0*/  ISETP.GT.U32.AND P5, PT, R0, R178, PT ;  /* 0x000000b20000720c */ /* 0x000fe20003fa4070 */
[----:B------:R-:W-:Y:S01]  /*d9d0*/  @!P3 IMAD.MOV R2, RZ, RZ, -R2 ;  /* 0x000000ffff02b224 */ /* 0x000fe200078e0a02 */
[----:B------:R-:W-:Y:S01]  /*d9e0*/  ISETP.GE.AND P3, PT, R10, RZ, PT ;  /* 0x000000ff0a00720c */ /* 0x000fe20003f66270 */
[----:B------:R-:W-:Y:S01]  /*d9f0*/  IMAD.HI.U32 R5, R3, R185, RZ ;  /* 0x000000b903057227 */ /* 0x000fe200078e00ff */
[----:B------:R-:W-:-:S02]  /*da00*/  IADD3 R11, R6, 0x121, RZ ;  /* 0x00000121060b7810 */ /* 0x000fc40007ffe0ff */
[----:B------:R1:W-:Y:S02]  /*da10*/  STL [R1+0x3f8], R2 ;  /* 0x0003f80201007387 */ /* 0x0003e40000100800 */
[----:B------:R-:W-:Y:S01]  /*da20*/  IADD3 R5, -R5, RZ, RZ ;  /* 0x000000ff05057210 */ /* 0x000fe20007ffe1ff */
[----:B------:R-:W-:Y:S01]  /*da30*/  @!P0 IMAD.IADD R14, R14, 0x1, -R0 ;  /* 0x000000010e0e8824 */ /* 0x000fe200078e0a00 */
[----:B------:R-:W-:-:S03]  /*da40*/  IABS R179, R11 ;  /* 0x0000000b00b37213 */ /* 0x000fc60000000000 */
[----:B------:R-:W-:Y:S01]  /*da50*/  IMAD R185, R0, R5, R185 ;  /* 0x0000000500b97224 */ /* 0x000fe200078e02b9 */
[----:B------:R-:W-:Y:S01]  /*da60*/  @!P5 IADD3 R178, R178, -R0, RZ ;  /* 0x80000000b2b2d210 */ /* 0x000fe20007ffe0ff */
[----:B------:R-:W-:Y:S02]  /*da70*/  VIADD R5, R6, 0x122 ;  /* 0x0000012206057836 */ /* 0x000fe40000000000 */
[----:B-1----:R-:W-:Y:S01]  /*da80*/  IMAD.MOV.U32 R2, RZ, RZ, R183 ;  /* 0x000000ffff027224 */ /* 0x002fe200078e00b7 */
[----:B------:R-:W-:Y:S01]  /*da90*/  ISETP.GT.U32.AND P5, PT, R0, R185, PT ;  /* 0x000000b90000720c */ /* 0x000fe20003fa4070 */
[----:B------:R-:W-:Y:S01]  /*daa0*/  VIADD R183, R6, 0x120 ;  /* 0x0000012006b77836 */ /* 0x000fe20000000000 */
[----:B------:R-:W-:Y:S01]  /*dab0*/  IABS R10, R5 ;  /* 0x00000005000a7213 */ /* 0x000fe20000000000 */
[----:B------:R-:W-:Y:S01]  /*dac0*/  @!P4 IMAD.MOV R2, RZ, RZ, -R2 ;  /* 0x000000ffff02c224 */ /* 0x000fe200078e0a02 */
[----:B------:R-:W-:Y:S02]  /*dad0*/  ISETP.GT.U32.AND P4, PT, R0, R182, PT ;  /* 0x000000b60000720c */ /* 0x000fe40003f84070 */
[----:B------:R-:W-:-:S02]  /*dae0*/  ISETP.GE.AND P0, PT, R183, RZ, PT ;  /* 0x000000ffb700720c */ /* 0x000fc40003f06270 */
[----:B------:R-:W-:Y:S01]  /*daf0*/  IABS R183, R183 ;  /* 0x000000b700b77213 */ /* 0x000fe20000000000 */
[----:B------:R1:W-:Y:S04]  /*db00*/  STL [R1+0x3f4], R2 ;  /* 0x0003f40201007387 */ /* 0x0003e80000100800 */
[----:B------:R-:W-:Y:S01]  /*db10*/  IMAD.HI.U32 R15, R3, R183, RZ ;  /* 0x000000b7030f7227 */ /* 0x000fe200078e00ff */
[----:B------:R-:W-:-:S03]  /*db20*/  @!P5 IADD3 R185, R185, -R0, RZ ;  /* 0x80000000b9b9d210 */ /* 0x000fc60007ffe0ff */
[----:B------:R-:W-:Y:S01]  /*db30*/  @!P4 IMAD.IADD R182, R182, 0x1, -R0 ;  /* 0x00000001b6b6c824 */ /* 0x000fe200078e0a00 */
[C---:B------:R-:W-:Y:S01]  /*db40*/  ISETP.GT.U32.AND P5, PT, R0.reuse, R185, PT ;  /* 0x000000b90000720c */ /* 0x040fe20003fa4070 */
[----:B-1----:R-:W-:Y:S02]  /*db50*/  IMAD.MOV.U32 R2, RZ, RZ, R14 ;  /* 0x000000ffff027224 */ /* 0x002fe400078e000e */
[----:B------:R-:W-:Y:S01]  /*db60*/  IMAD.MOV R15, RZ, RZ, -R15 ;  /* 0x000000ffff0f7224 */ /* 0x000fe200078e0a0f */
[C---:B------:R-:W-:Y:S01]  /*db70*/  ISETP.GT.U32.AND P4, PT, R0.reuse, R182, PT ;  /* 0x000000b60000720c */ /* 0x040fe20003f84070 */
[----:B------:R-:W-:Y:S01]  /*db80*/  @!P2 IMAD.MOV R2, RZ, RZ, -R2 ;  /* 0x000000ffff02a224 */ /* 0x000fe200078e0a02 */
[----:B------:R-:W-:Y:S01]  /*db90*/  ISETP.GE.AND P2, PT, R11, RZ, PT ;  /* 0x000000ff0b00720c */ /* 0x000fe20003f46270 */
[----:B------:R-:W-:Y:S02]  /*dba0*/  IMAD R183, R0, R15, R183 ;  /* 0x0000000f00b77224 */ /* 0x000fe400078e02b7 */
[C---:B------:R-:W-:Y:S01]  /*dbb0*/  IMAD.HI.U32 R11, R3.reuse, R10, RZ ;  /* 0x0000000a030b7227 */ /* 0x040fe200078e00ff */
[----:B------:R1:W-:Y:S03]  /*dbc0*/  STL [R1+0x3f0], R2 ;  /* 0x0003f00201007387 */ /* 0x0003e60000100800 */
[----:B------:R-:W-:-:S04]  /*dbd0*/  IMAD.HI.U32 R14, R3, R179, RZ ;  /* 0x000000b3030e7227 */ /* 0x000fc800078e00ff */
[----:B------:R-:W-:Y:S01]  /*dbe0*/  @!P4 IMAD.IADD R182, R182, 0x1, -R0 ;  /* 0x00000001b6b6c824 */ /* 0x000fe200078e0a00 */
[C---:B------:R-:W-:Y:S01]  /*dbf0*/  ISETP.GT.U32.AND P4, PT, R0.reuse, R183, PT ;  /* 0x000000b70000720c */ /* 0x040fe20003f84070 */
[----:B------:R-:W-:Y:S02]  /*dc00*/  IMAD.MOV R11, RZ, RZ, -R11 ;  /* 0x000000ffff0b7224 */ /* 0x000fe400078e0a0b */
[----:B-1----:R-:W-:Y:S02]  /*dc10*/  IMAD.MOV.U32 R2, RZ, RZ, R178 ;  /* 0x000000ffff027224 */ /* 0x002fe400078e00b2 */
[----:B------:R-:W-:Y:S02]  /*dc20*/  IMAD.MOV R14, RZ, RZ, -R14 ;  /* 0x000000ffff0e7224 */ /* 0x000fe400078e0a0e */
[----:B------:R-:W-:Y:S01]  /*dc30*/  IMAD R178, R0, R11, R10 ;  /* 0x0000000b00b27224 */ /* 0x000fe200078e020a */
[----:B------:R-:W-:Y:S01]  /*dc40*/  @!P6 IADD3 R2, -R2, RZ, RZ ;  /* 0x000000ff0202e210 */ /* 0x000fe20007ffe1ff */
[----:B------:R-:W-:Y:S01]  /*dc50*/  IMAD R179, R0, R14, R179 ;  /* 0x0000000e00b37224 */ /* 0x000fe200078e02b3 */
[----:B------:R-:W-:Y:S01]  /*dc60*/  ISETP.GE.AND P6, PT, R5, RZ, PT ;  /* 0x000000ff0500720c */ /* 0x000fe20003fc6270 */
[----:B------:R-:W-:-:S02]  /*dc70*/  VIADD R5, R6, 0x123 ;  /* 0x0000012306057836 */ /* 0x000fc40000000000 */
[----:B------:R1:W-:Y:S01]  /*dc80*/  STL [R1+0x3ec], R2 ;  /* 0x0003ec0201007387 */ /* 0x0003e20000100800 */
[--C-:B------:R-:W-:Y:S01]  /*dc90*/  @!P5 IMAD.IADD R185, R185, 0x1, -R0.reuse ;  /* 0x00000001b9b9d824 */ /* 0x100fe200078e0a00 */
[----:B------:R-:W-:Y:S01]  /*dca0*/  ISETP.GT.U32.AND P5, PT, R0, R179, PT ;  /* 0x000000b30000720c */ /* 0x000fe20003fa4070 */
[----:B------:R-:W-:Y:S01]  /*dcb0*/  @!P4 IMAD.IADD R183, R183, 0x1, -R0 ;  /* 0x00000001b7b7c824 */ /* 0x000fe200078e0a00 */
[----:B------:R-:W-:Y:S01]  /*dcc0*/  IABS R11, R5 ;  /* 0x00000005000b7213 */ /* 0x000fe20000000000 */
[C---:B------:R-:W-:Y:S02]  /*dcd0*/  VIADD R15, R6.reuse, 0x125 ;  /* 0x00000125060f7836 */ /* 0x040fe40000000000 */
[----:B------:R-:W-:Y:S01]  /*dce0*/  VIADD R10, R6, 0x126 ;  /* 0x00000126060a7836 */ /* 0x000fe20000000000 */
[----:B------:R-:W-:Y:S02]  /*dcf0*/  ISETP.GT.U32.AND P4, PT, R0, R183, PT ;  /* 0x000000b70000720c */ /* 0x000fe40003f84070 */
[----:B-1----:R-:W-:Y:S01]  /*dd00*/  MOV R2, R182 ;  /* 0x000000b600027202 */ /* 0x002fe20000000f00 */
[----:B------:R-:W-:Y:S01]  /*dd10*/  IMAD.HI.U32 R182, R3, R11, RZ ;  /* 0x0000000b03b67227 */ /* 0x000fe200078e00ff */
[----:B------:R-:W-:-:S02]  /*dd20*/  IABS R181, R15 ;  /* 0x0000000f00b57213 */ /* 0x000fc40000000000 */
[----:B------:R-:W-:Y:S01]  /*dd30*/  IABS R14, R10 ;  /* 0x0000000a000e7213 */ /* 0x000fe20000000000 */
[----:B------:R-:W-:Y:S01]  /*dd40*/  @!P1 IMAD.MOV R2, RZ, RZ, -R2 ;  /* 0x000000ffff029224 */ /* 0x000fe200078e0a02 */
[----:B------:R-:W-:Y:S01]  /*dd50*/  ISETP.GT.U32.AND P1, PT, R0, R178, PT ;  /* 0x000000b20000720c */ /* 0x000fe20003f24070 */
[----:B------:R-:W-:Y:S02]  /*dd60*/  IMAD.MOV R182, RZ, RZ, -R182 ;  /* 0x000000ffffb67224 */ /* 0x000fe400078e0ab6 */
[--C-:B------:R-:W-:Y:S01]  /*dd70*/  @!P5 IMAD.IADD R179, R179, 0x1, -R0.reuse ;  /* 0x00000001b3b3d824 */ /* 0x100fe200078e0a00 */
[----:B------:R1:W-:Y:S01]  /*dd80*/  STL [R1+0x3b4], R2 ;  /* 0x0003b40201007387 */ /* 0x0003e20000100800 */
[----:B------:R-:W-:-:S03]  /*dd90*/  @!P4 IMAD.IADD R183, R183, 0x1, -R0 ;  /* 0x00000001b7b7c824 */ /* 0x000fc600078e0a00 */
[----:B------:R-:W-:-:S05]  /*dda0*/  ISETP.GT.U32.AND P5, PT, R0, R179, PT ;  /* 0x000000b30000720c */ /* 0x000fca0003fa4070 */
[----:B------:R-:W-:Y:S02]  /*ddb0*/  @!P1 IADD3 R178, R178, -R0, RZ ;  /* 0x80000000b2b29210 */ /* 0x000fe40007ffe0ff */
[----:B-1----:R-:W-:Y:S01]  /*ddc0*/  MOV R2, R185 ;  /* 0x000000b900027202 */ /* 0x002fe20000000f00 */
[----:B------:R-:W-:Y:S01]  /*ddd0*/  IMAD.HI.U32 R185, R3, R184, RZ ;  /* 0x000000b803b97227 */ /* 0x000fe200078e00ff */
[----:B------:R-:W-:-:S03]  /*dde0*/  ISETP.GT.U32.AND P1, PT, R0, R178, PT ;  /* 0x000000b20000720c */ /* 0x000fc60003f24070 */
[----:B------:R-:W-:Y:S01]  /*ddf0*/  @!P3 IMAD.MOV R2, RZ, RZ, -R2 ;  /* 0x000000ffff02b224 */ /* 0x000fe200078e0a02 */
[----:B------:R-:W-:Y:S01]  /*de00*/  ISETP.GE.AND P3, PT, R5, RZ, PT ;  /* 0x000000ff0500720c */ /* 0x000fe20003f66270 */
[C---:B------:R-:W-:Y:S02]  /*de10*/  IMAD R5, R0.reuse, R182, R11 ;  /* 0x000000b600057224 */ /* 0x040fe400078e020b */
[C---:B------:R-:W-:Y:S01]  /*de20*/  IMAD.HI.U32 R11, R3.reuse, R181, RZ ;  /* 0x000000b5030b7227 */ /* 0x040fe200078e00ff */
[----:B------:R1:W-:Y:S02]  /*de30*/  STL [R1+0x3e8], R2 ;  /* 0x0003e80201007387 */ /* 0x0003e40000100800 */
[----:B------:R-:W-:Y:S01]  /*de40*/  ISETP.GT.U32.AND P4, PT, R0, R5, PT ;  /* 0x000000050000720c */ /* 0x000fe20003f84070 */
[----:B------:R-:W-:-:S04]  /*de50*/  IMAD.HI.U32 R182, R3, R14, RZ ;  /* 0x0000000e03b67227 */ /* 0x000fc800078e00ff */
[----:B------:R-:W-:Y:S01]  /*de60*/  IMAD.MOV R11, RZ, RZ, -R11 ;  /* 0x000000ffff0b7224 */ /* 0x000fe200078e0a0b */
[----:B------:R-:W-:Y:S01]  /*de70*/  IADD3 R182, -R182, RZ, RZ ;  /* 0x000000ffb6b67210 */ /* 0x000fe20007ffe1ff */
[--C-:B------:R-:W-:Y:S02]  /*de80*/  @!P1 IMAD.IADD R178, R178, 0x1, -R0.reuse ;  /* 0x00000001b2b29824 */ /* 0x100fe400078e0a00 */
[----:B-1----:R-:W-:Y:S02]  /*de90*/  IMAD.MOV.U32 R2, RZ, RZ, R183 ;  /* 0x000000ffff027224 */ /* 0x002fe400078e00b7 */
[----:B------:R-:W-:Y:S02]  /*dea0*/  IMAD.MOV R185, RZ, RZ, -R185 ;  /* 0x000000ffffb97224 */ /* 0x000fe400078e0ab9 */
[----:B------:R-:W-:Y:S01]  /*deb0*/  IMAD R181, R0, R11, R181 ;  /* 0x0000000b00b57224 */ /* 0x000fe200078e02b5 */
[----:B------:R-:W-:Y:S01]  /*dec0*/  @!P0 IADD3 R2, -R2, RZ, RZ ;  /* 0x000000ff02028210 */ /* 0x000fe20007ffe1ff */
[----:B------:R-:W-:Y:S01]  /*ded0*/  @!P5 IMAD.IADD R179, R179, 0x1, -R0 ;  /* 0x00000001b3b3d824 */ /* 0x000fe200078e0a00 */
[----:B------:R-:W-:Y:S01]  /*dee0*/  ISETP.GE.AND P5, PT, R180, RZ, PT ;  /* 0x000000ffb400720c */ /* 0x000fe20003fa6270 */
[C---:B------:R-:W-:Y:S01]  /*def0*/  IMAD R180, R0.reuse, R185, R184 ;  /* 0x000000b900b47224 */ /* 0x040fe200078e02b8 */
[----:B------:R-:W-:Y:S01]  /*df00*/  ISETP.GT.U32.AND P1, PT, R0, R181, PT ;  /* 0x000000b50000720c */ /* 0x000fe20003f24070 */
[----:B------:R1:W-:Y:S01]  /*df10*/  STL [R1+0x3d4], R2 ;  /* 0x0003d40201007387 */ /* 0x0003e20000100800 */
[----:B------:R-:W-:-:S02]  /*df20*/  @!P4 IMAD.IADD R5, R5, 0x1, -R0 ;  /* 0x000000010505c824 */ /* 0x000fc400078e0a00 */
[C---:B------:R-:W-:Y:S01]  /*df30*/  IMAD R14, R0.reuse, R182, R14 ;  /* 0x000000b6000e7224 */ /* 0x040fe200078e020e */
[----:B------:R-:W-:Y:S01]  /*df40*/  ISETP.GT.U32.AND P0, PT, R0, R180, PT ;  /* 0x000000b40000720c */ /* 0x000fe20003f04070 */
[----:B------:R-:W-:Y:S01]  /*df50*/  VIADD R11, R6, 0x127 ;  /* 0x00000127060b7836 */ /* 0x000fe20000000000 */
[----:B------:R-:W-:Y:S01]  /*df60*/  ISETP.GT.U32.AND P4, PT, R0, R5, PT ;  /* 0x000000050000720c */ /* 0x000fe20003f84070 */
[----:B------:R-:W-:Y:S01]  /*df70*/  IMAD.MOV.U32 R7, RZ, RZ, R179 ;  /* 0x000000ffff077224 */ /* 0x000fe200078e00b3 */
[----:B-1----:R-:W-:Y:S01]  /*df80*/  MOV R2, R178 ;  /* 0x000000b200027202 */ /* 0x002fe20000000f00 */
[----:B------:R-:W-:Y:S01]  /*df90*/  VIADD R178, R6, 0x128 ;  /* 0x0000012806b27836 */ /* 0x000fe20000000000 */
[----:B------:R-:W-:Y:S02]  /*dfa0*/  IABS R182, R11 ;  /* 0x0000000b00b67213 */ /* 0x000fe40000000000 */
[----:B------:R-:W-:Y:S02]  /*dfb0*/  @!P1 IMAD.IADD R181, R181, 0x1, -R0 ;  /* 0x00000001b5b59824 */ /* 0x000fe400078e0a00 */
[----:B------:R-:W-:Y:S01]  /*dfc0*/  @!P6 IMAD.MOV R2, RZ, RZ, -R2 ;  /* 0x000000ffff02e224 */ /* 0x000fe200078e0a02 */
[----:B------:R-:W-:Y:S01]  /*dfd0*/  ISETP.GT.U32.AND P6, PT, R0, R14, PT ;  /* 0x0000000e0000720c */ /* 0x000fe20003fc4070 */
[----:B------:R-:W-:Y:S01]  /*dfe0*/  IMAD.MOV.U32 R179, RZ, RZ, R182 ;  /* 0x000000ffffb37224 */ /* 0x000fe200078e00b6 */
[----:B------:R-:W-:Y:S01]  /*dff0*/  IABS R182, R178 ;  /* 0x000000b200b67213 */ /* 0x000fe20000000000 */
[----:B------:R-:W-:Y:S01]  /*e000*/  @!P2 IMAD.MOV R7, RZ, RZ, -R7 ;  /* 0x000000ffff07a224 */ /* 0x000fe200078e0a07 */
[----:B------:R-:W-:Y:S01]  /*e010*/  @!P4 IADD3 R5, R5, -R0, RZ ;  /* 0x800000000505c210 */ /* 0x000fe20007ffe0ff */
[----:B------:R-:W-:Y:S01]  /*e020*/  @!P0 IMAD.IADD R180, R180, 0x1, -R0 ;  /* 0x00000001b4b48824 */ /* 0x000fe200078e0a00 */
[----:B------:R-:W-:Y:S01]  /*e030*/  ISETP.GE.AND P4, PT, R10, RZ, PT ;  /* 0x000000ff0a00720c */ /* 0x000fe20003f86270 */
[----:B------:R-:W-:Y:S01]  /*e040*/  IMAD.HI.U32 R10, R3, R182, RZ ;  /* 0x000000b6030a7227 */ /* 0x000fe200078e00ff */
[----:B------:R-:W-:Y:S01]  /*e050*/  STL [R1+0x3dc], R7 ;  /* 0x0003dc0701007387 */ /* 0x000fe20000100800 */
[----:B------:R-:W-:-:S02]  /*e060*/  ISETP.GE.AND P2, PT, R15, RZ, PT ;  /* 0x000000ff0f00720c */ /* 0x000fc40003f46270 */
[----:B------:R-:W-:Y:S01]  /*e070*/  ISETP.GT.U32.AND P1, PT, R0, R180, PT ;  /* 0x000000b40000720c */ /* 0x000fe20003f24070 */
[----:B------:R1:W-:Y:S01]  /*e080*/  STL [R1+0x3e0], R2 ;  /* 0x0003e00201007387 */ /* 0x0003e20000100800 */
[----:B------:R-:W-:Y:S01]  /*e090*/  @!P6 IMAD.IADD R14, R14, 0x1, -R0 ;  /* 0x000000010e0ee824 */ /* 0x000fe200078e0a00 */
[----:B------:R-:W-:Y:S01]  /*e0a0*/  ISETP.GT.U32.AND P6, PT, R0, R181, PT ;  /* 0x000000b50000720c */ /* 0x000fe20003fc4070 */
[----:B------:R-:W-:Y:S01]  /*e0b0*/  IMAD.HI.U32 R15, R3, R179, RZ ;  /* 0x000000b3030f7227 */ /* 0x000fe200078e00ff */
[----:B------:R-:W-:-:S03]  /*e0c0*/  ISETP.GE.AND P0, PT, R11, RZ, PT ;  /* 0x000000ff0b00720c */ /* 0x000fc60003f06270 */
[----:B------:R-:W-:Y:S02]  /*e0d0*/  IMAD.MOV R10, RZ, RZ, -R10 ;  /* 0x000000ffff0a7224 */ /* 0x000fe400078e0a0a */
[----:B------:R-:W-:Y:S01]  /*e0e0*/  IMAD.MOV R15, RZ, RZ, -R15 ;  /* 0x000000ffff0f7224 */ /* 0x000fe200078e0a0f */
[----:B-1----:R-:W-:Y:S01]  /*e0f0*/  MOV R2, R5 ;  /* 0x0000000500027202 */ /* 0x002fe20000000f00 */
[----:B------:R-:W-:Y:S01]  /*e100*/  IMAD R182, R0, R10, R182 ;  /* 0x0000000a00b67224 */ /* 0x000fe200078e02b6 */
[----:B------:R-:W-:Y:S01]  /*e110*/  IADD3 R5, R6, 0x12a, RZ ;  /* 0x0000012a06057810 */ /* 0x000fe20007ffe0ff */
[C---:B------:R-:W-:Y:S02]  /*e120*/  IMAD R179, R0.reuse, R15, R179 ;  /* 0x0000000f00b37224 */ /* 0x040fe400078e02b3 */
[----:B------:R-:W-:Y:S01]  /*e130*/  @!P3 IMAD.MOV R2, RZ, RZ, -R2 ;  /* 0x000000ffff02b224 */ /* 0x000fe200078e0a02 */
[----:B------:R-:W-:Y:S01]  /*e140*/  ISETP.GT.U32.AND P3, PT, R0, R14, PT ;  /* 0x0000000e0000720c */ /* 0x000fe20003f64070 */
[C---:B------:R-:W-:Y:S01]  /*e150*/  VIADD R15, R6.reuse, 0x12b ;  /* 0x0000012b060f7836 */ /* 0x040fe20000000000 */
[----:B------:R-:W-:Y:S01]  /*e160*/  @!P6 IADD3 R181, R181, -R0, RZ ;  /* 0x80000000b5b5e210 */ /* 0x000fe20007ffe0ff */
[----:B------:R-:W-:Y:S01]  /*e170*/  VIADD R11, R6, 0x129 ;  /* 0x00000129060b7836 */ /* 0x000fe20000000000 */
[----:B------:R-:W-:Y:S01]  /*e180*/  ISETP.GT.U32.AND P6, PT, R0, R182, PT ;  /* 0x000000b60000720c */ /* 0x000fe20003fc4070 */
[----:B------:R-:W-:Y:S01]  /*e190*/  @!P1 IMAD.IADD R180, R180, 0x1, -R0 ;  /* 0x00000001b4b49824 */ /* 0x000fe200078e0a00 */
[----:B------:R-:W-:Y:S01]  /*e1a0*/  ISETP.GT.U32.AND P1, PT, R0, R179, PT ;  /* 0x000000b30000720c */ /* 0x000fe20003f24070 */
[----:B------:R1:W-:Y:S01]  /*e1b0*/  STL [R1+0x3e4], R2 ;  /* 0x0003e40201007387 */ /* 0x0003e20000100800 */
[----:B------:R-:W-:Y:S01]  /*e1c0*/  IABS R184, R15 ;  /* 0x0000000f00b87213 */ /* 0x000fe20000000000 */
[----:B------:R-:W-:Y:S01]  /*e1d0*/  IMAD.MOV.U32 R7, RZ, RZ, R181 ;  /* 0x000000ffff077224 */ /* 0x000fe200078e00b5 */
[----:B------:R-:W-:-:S02]  /*e1e0*/  IABS R183, R11 ;  /* 0x0000000b00b77213 */ /* 0x000fc40000000000 */
[----:B------:R-:W-:Y:S01]  /*e1f0*/  IABS R10, R5 ;  /* 0x00000005000a7213 */ /* 0x000fe20000000000 */
[----:B------:R-:W-:Y:S01]  /*e200*/  @!P3 IMAD.IADD R14, R14, 0x1, -R0 ;  /* 0x000000010e0eb824 */ /* 0x000fe200078e0a00 */
[----:B------:R-:W-:Y:S01]  /*e210*/  ISETP.GE.AND P3, PT, R178, RZ, PT ;  /* 0x000000ffb200720c */ /* 0x000fe20003f66270 */
[----:B------:R-:W-:Y:S01]  /*e220*/  IMAD.MOV.U32 R178, RZ, RZ, R184 ;  /* 0x000000ffffb27224 */ /* 0x000fe200078e00b8 */
[----:B------:R-:W-:Y:S01]  /*e230*/  @!P2 IADD3 R7, -R7, RZ, RZ ;  /* 0x000000ff0707a210 */ /* 0x000fe20007ffe1ff */
[C---:B------:R-:W-:Y:S01]  /*e240*/  IMAD.HI.U32 R184, R3.reuse, R183, RZ ;  /* 0x000000b703b87227 */ /* 0x040fe200078e00ff */
[----:B-1----:R-:W-:Y:S02]  /*e250*/  MOV R2, R180 ;  /* 0x000000b400027202 */ /* 0x002fe40000000f00 */
[----:B------:R-:W-:Y:S01]  /*e260*/  IADD3 R181, R6, 0x130, RZ ;  /* 0x0000013006b57810 */ /* 0x000fe20007ffe0ff */
[----:B------:R-:W-:Y:S01]  /*e270*/  @!P6 IMAD.IADD R182, R182, 0x1, -R0 ;  /* 0x00000001b6b6e824 */ /* 0x000fe200078e0a00 */
[----:B------:R-:W-:Y:S01]  /*e280*/  @!P5 IADD3 R2, -R2, RZ, RZ ;  /* 0x000000ff0202d210 */ /* 0x000fe20007ffe1ff */
[----:B------:R-:W-:-:S03]  /*e290*/  IMAD.HI.U32 R185, R3, R10, RZ ;  /* 0x0000000a03b97227 */ /* 0x000fc600078e00ff */
[C---:B------:R-:W-:Y:S01]  /*e2a0*/  ISETP.GT.U32.AND P6, PT, R0.reuse, R182, PT ;  /* 0x000000b60000720c */ /* 0x040fe20003fc4070 */
[----:B------:R-:W-:Y:S01]  /*e2b0*/  IMAD.MOV R184, RZ, RZ, -R184 ;  /* 0x000000ffffb87224 */ /* 0x000fe200078e0ab8 */
[----:B------:R1:W-:Y:S01]  /*e2c0*/  STL [R1+0x3d8], R2 ;  /* 0x0003d80201007387 */ /* 0x0003e20000100800 */
[----:B------:R-:W-:Y:S01]  /*e2d0*/  @!P1 IMAD.IADD R179, R179, 0x1, -R0 ;  /* 0x00000001b3b39824 */ /* 0x000fe200078e0a00 */
[----:B------:R-:W-:Y:S01]  /*e2e0*/  ISETP.GE.AND P1, PT, R11, RZ, PT ;  /* 0x000000ff0b00720c */ /* 0x000fe20003f26270 */
[----:B------:R-:W-:Y:S01]  /*e2f0*/  IMAD.HI.U32 R11, R3, R178, RZ ;  /* 0x000000b2030b7227 */ /* 0x000fe200078e00ff */
[----:B------:R2:W-:Y:S02]  /*e300*/  STL [R1+0x3c8], R7 ;  /* 0x0003c80701007387 */ /* 0x0005e40000100800 */
[C---:B------:R-:W-:Y:S01]  /*e310*/  ISETP.GT.U32.AND P5, PT, R0.reuse, R179, PT ;  /* 0x000000b30000720c */ /* 0x040fe20003fa4070 */
[----:B------:R-:W-:Y:S02]  /*e320*/  IMAD.MOV R180, RZ, RZ, -R185 ;  /* 0x000000ffffb47224 */ /* 0x000fe400078e0ab9 */
[----:B------:R-:W-:-:S02]  /*e330*/  IMAD R183, R0, R184, R183 ;  /* 0x000000b800b77224 */ /* 0x000fc400078e02b7 */
[----:B------:R-:W-:Y:S02]  /*e340*/  IMAD.MOV R11, RZ, RZ, -R11 ;  /* 0x000000ffff0b7224 */ /* 0x000fe400078e0a0b */
[C---:B------:R-:W-:Y:S01]  /*e350*/  IMAD R10, R0.reuse, R180, R10 ;  /* 0x000000b4000a7224 */ /* 0x040fe200078e020a */
[C---:B------:R-:W-:Y:S01]  /*e360*/  ISETP.GT.U32.AND P2, PT, R0.reuse, R183, PT ;  /* 0x000000b70000720c */ /* 0x040fe20003f44070 */
[----:B-1----:R-:W-:Y:S02]  /*e370*/  IMAD.MOV.U32 R2, RZ, RZ, R14 ;  /* 0x000000ffff027224 */ /* 0x002fe400078e000e */
[C---:B------:R-:W-:Y:S02]  /*e380*/  IMAD R178, R0.reuse, R11, R178 ;  /* 0x0000000b00b27224 */ /* 0x040fe400078e02b2 */
[----:B------:R-:W-:Y:S01]  /*e390*/  @!P4 IMAD.MOV R2, RZ, RZ, -R2 ;  /* 0x000000ffff02c224 */ /* 0x000fe200078e0a02 */
[----:B------:R-:W-:Y:S01]  /*e3a0*/  ISETP.GT.U32.AND P4, PT, R0, R10, PT ;  /* 0x0000000a0000720c */ /* 0x000fe20003f84070 */
[--C-:B------:R-:W-:Y:S01]  /*e3b0*/  @!P6 IMAD.IADD R182, R182, 0x1, -R0.reuse ;  /* 0x00000001b6b6e824 */ /* 0x100fe200078e0a00 */
[----:B------:R-:W-:Y:S01]  /*e3c0*/  ISETP.GT.U32.AND P6, PT, R0, R178, PT ;  /* 0x000000b20000720c */ /* 0x000fe20003fc4070 */
[C---:B------:R-:W-:Y:S01]  /*e3d0*/  VIADD R184, R6.reuse, 0x12c ;  /* 0x0000012c06b87836 */ /* 0x040fe20000000000 */
[----:B------:R1:W-:Y:S01]  /*e3e0*/  STL [R1+0x3cc], R2 ;  /* 0x0003cc0201007387 */ /* 0x0003e20000100800 */
[--C-:B------:R-:W-:Y:S01]  /*e3f0*/  @!P5 IMAD.IADD R179, R179, 0x1, -R0.reuse ;  /* 0x00000001b3b3d824 */ /* 0x100fe200078e0a00 */
[----:B------:R-:W-:Y:S01]  /*e400*/  ISETP.GE.AND P5, PT, R5, RZ, PT ;  /* 0x000000ff0500720c */ /* 0x000fe20003fa6270 */
[----:B------:R-:W-:Y:S01]  /*e410*/  @!P2 IMAD.IADD R183, R183, 0x1, -R0 ;  /* 0x00000001b7b7a824 */ /* 0x000fe200078e0a00 */
[----:B------:R-:W-:Y:S01]  /*e420*/  IADD3 R5, R6, 0x12d, RZ ;  /* 0x0000012d06057810 */ /* 0x000fe20007ffe0ff */
[----:B--2---:R-:W-:Y:S01]  /*e430*/  IMAD.MOV.U32 R7, RZ, RZ, R182 ;  /* 0x000000ffff077224 */ /* 0x004fe200078e00b6 */
[----:B------:R-:W-:-:S02]  /*e440*/  IABS R11, R184 ;  /* 0x000000b8000b7213 */ /* 0x000fc40000000000 */
[----:B------:R-:W-:Y:S01]  /*e450*/  IABS R14, R5 ;  /* 0x00000005000e7213 */ /* 0x000fe20000000000 */
[----:B------:R-:W-:Y:S01]  /*e460*/  @!P3 IMAD.MOV R7, RZ, RZ, -R7 ;  /* 0x000000ffff07b224 */ /* 0x000fe200078e0a07 */
[----:B------:R-:W-:Y:S01]  /*e470*/  @!P4 IADD3 R10, R10, -R0, RZ ;  /* 0x800000000a0ac210 */ /* 0x000fe20007ffe0ff */
[----:B------:R-:W-:Y:S01]  /*e480*/  IMAD.HI.U32 R180, R3, R11, RZ ;  /* 0x0000000b03b47227 */ /* 0x000fe200078e00ff */
[----:B------:R-:W-:Y:S02]  /*e490*/  ISETP.GT.U32.AND P4, PT, R0, R183, PT ;  /* 0x000000b70000720c */ /* 0x000fe40003f84070 */
[----:B------:R-:W-:Y:S01]  /*e4a0*/  ISETP.GE.AND P2, PT, R15, RZ, PT ;  /* 0x000000ff0f00720c */ /* 0x000fe20003f46270 */
[----:B------:R-:W-:Y:S01]  /*e4b0*/  @!P6 IMAD.IADD R178, R178, 0x1, -R0 ;  /* 0x00000001b2b2e824 */ /* 0x000fe200078e0a00 */
[----:B------:R-:W-:Y:S01]  /*e4c0*/  ISETP.GT.U32.AND P6, PT, R0, R10, PT ;  /* 0x0000000a0000720c */ /* 0x000fe20003fc4070 */
[----:B-1----:R-:W-:Y:S02]  /*e4d0*/  IMAD.MOV.U32 R2, RZ, RZ, R179 ;  /* 0x000000ffff027224 */ /* 0x002fe400078e00b3 */
[----:B------:R-:W-:-:S03]  /*e4e0*/  IMAD.HI.U32 R179, R3, R14, RZ ;  /* 0x0000000e03b37227 */ /* 0x000fc600078e00ff */
[----:B------:R-:W-:Y:S01]  /*e4f0*/  @!P0 IADD3 R2, -R2, RZ, RZ ;  /* 0x000000ff02028210 */ /* 0x000fe20007ffe1ff */
[----:B------:R-:W-:Y:S01]  /*e500*/  IMAD.MOV R180, RZ, RZ, -R180 ;  /* 0x000000ffffb47224 */ /* 0x000fe200078e0ab4 */
[C---:B------:R-:W-:Y:S01]  /*e510*/  ISETP.GT.U32.AND P0, PT, R0.reuse, R178, PT ;  /* 0x000000b20000720c */ /* 0x040fe20003f04070 */
[----:B------:R-:W-:Y:S02]  /*e520*/  IMAD.MOV R179, RZ, RZ, -R179 ;  /* 0x000000ffffb37224 */ /* 0x000fe400078e0ab3 */
[C---:B------:R-:W-:Y:S01]  /*e530*/  IMAD R11, R0.reuse, R180, R11 ;  /* 0x000000b4000b7224 */ /* 0x040fe200078e020b */
[----:B------:R1:W-:Y:S01]  /*e540*/  STL [R1+0x3d0], R2 ;  /* 0x0003d00201007387 */ /* 0x0003e20000100800 */
[C---:B------:R-:W-:Y:S02]  /*e550*/  IMAD R14, R0.reuse, R179, R14 ;  /* 0x000000b3000e7224 */ /* 0x040fe400078e020e */
[--C-:B------:R-:W-:Y:S01]  /*e560*/  @!P4 IMAD.IADD R183, R183, 0x1, -R0.reuse ;  /* 0x00000001b7b7c824 */ /* 0x100fe200078e0a00 */
[----:B------:R-:W-:Y:S01]  /*e570*/  ISETP.GT.U32.AND P4, PT, R0, R11, PT ;  /* 0x0000000b0000720c */ /* 0x000fe20003f84070 */
[--C-:B------:R-:W-:Y:S01]  /*e580*/  @!P6 IMAD.IADD R10, R10, 0x1, -R0.reuse ;  /* 0x000000010a0ae824 */ /* 0x100fe200078e0a00 */
[----:B------:R-:W-:Y:S01]  /*e590*/  ISETP.GT.U32.AND P6, PT, R0, R14, PT ;  /* 0x0000000e0000720c */ /* 0x000fe20003fc4070 */
[C---:B------:R-:W-:Y:S01]  /*e5a0*/  VIADD R15, R6.reuse, 0x12e ;  /* 0x0000012e060f7836 */ /* 0x040fe20000000000 */
[----:B------:R2:W-:Y:S01]  /*e5b0*/  STL [R1+0x3c4], R7 ;  /* 0x0003c40701007387 */ /* 0x0005e20000100800 */
[----:B------:R-:W-:Y:S01]  /*e5c0*/  VIADD R180, R6, 0x12f ;  /* 0x0000012f06b47836 */ /* 0x000fe20000000000 */
[----:B-1----:R-:W-:Y:S01]  /*e5d0*/  MOV R2, R183 ;  /* 0x000000b700027202 */ /* 0x002fe20000000f00 */
[----:B------:R-:W-:Y:S01]  /*e5e0*/  @!P0 IMAD.IADD R178, R178, 0x1, -R0 ;  /* 0x00000001b2b28824 */ /* 0x000fe200078e0a00 */
[----:B------:R-:W-:-:S02]  /*e5f0*/  IABS R186, R15 ;  /* 0x0000000f00ba7213 */ /* 0x000fc40000000000 */
[----:B------:R-:W-:Y:S01]  /*e600*/  IABS R179, R180 ;  /* 0x000000b400b37213 */ /* 0x000fe20000000000 */
[----:B------:R-:W-:Y:S01]  /*e610*/  @!P1 IMAD.MOV R2, RZ, RZ, -R2 ;  /* 0x000000ffff029224 */ /* 0x000fe200078e0a02 */
[----:B------:R-:W-:Y:S01]  /*e620*/  ISETP.GE.AND P0, PT, R184, RZ, PT ;  /* 0x000000ffb800720c */ /* 0x000fe20003f06270 */
[----:B------:R-:W-:Y:S01]  /*e630*/  IMAD.HI.U32 R187, R3, R186, RZ ;  /* 0x000000ba03bb7227 */ /* 0x000fe200078e00ff */
[----:B------:R-:W-:Y:S02]  /*e640*/  @!P4 IADD3 R11, R11, -R0, RZ ;  /* 0x800000000b0bc210 */ /* 0x000fe40007ffe0ff */
[----:B------:R-:W-:Y:S01]  /*e650*/  ISETP.GE.AND P4, PT, R5, RZ, PT ;  /* 0x000000ff0500720c */ /* 0x000fe20003f86270 */
[----:B------:R-:W-:Y:S01]  /*e660*/  @!P6 IMAD.IADD R14, R14, 0x1, -R0 ;  /* 0x000000010e0ee824 */ /* 0x000fe200078e0a00 */
[C---:B------:R-:W-:Y:S01]  /*e670*/  ISETP.GT.U32.AND P6, PT, R0.reuse, R11, PT ;  /* 0x0000000b0000720c */ /* 0x040fe20003fc4070 */
[----:B------:R-:W-:Y:S01]  /*e680*/  IMAD.MOV R187, RZ, RZ, -R187 ;  /* 0x000000ffffbb7224 */ /* 0x000fe200078e0abb */
[----:B------:R1:W-:Y:S01]  /*e690*/  STL [R1+0x3c0], R2 ;  /* 0x0003c00201007387 */ /* 0x0003e20000100800 */
[----:B------:R-:W-:Y:S01]  /*e6a0*/  IMAD.HI.U32 R185, R3, R179, RZ ;  /* 0x000000b303b97227 */ /* 0x000fe200078e00ff */
[----:B------:R-:W-:-:S02]  /*e6b0*/  ISETP.GT.U32.AND P1, PT, R0, R14, PT ;  /* 0x0000000e0000720c */ /* 0x000fc40003f24070 */
[----:B------:R-:W-:Y:S01]  /*e6c0*/  IABS R184, R181 ;  /* 0x000000b500b87213 */ /* 0x000fe20000000000 */
[----:B--2---:R-:W-:Y:S02]  /*e6d0*/  IMAD.MOV.U32 R7, RZ, RZ, R10 ;  /* 0x000000ffff077224 */ /* 0x004fe400078e000a */
[C---:B------:R-:W-:Y:S02]  /*e6e0*/  IMAD R5, R0.reuse, R187, R186 ;  /* 0x000000bb00057224 */ /* 0x040fe400078e02ba */
[----:B------:R-:W-:Y:S01]  /*e6f0*/  IMAD.MOV R185, RZ, RZ, -R185 ;  /* 0x000000ffffb97224 */ /* 0x000fe200078e0ab9 */
[----:B-1----:R-:W-:Y:S01]  /*e700*/  MOV R2, R178 ;  /* 0x000000b200027202 */ /* 0x002fe20000000f00 */
[----:B------:R-:W-:Y:S01]  /*e710*/  @!P5 IMAD.MOV R7, RZ, RZ, -R7 ;  /* 0x000000ffff07d224 */ /* 0x000fe200078e0a07 */
[----:B------:R-:W-:Y:S01]  /*e720*/  ISETP.GE.AND P5, PT, R15, RZ, PT ;  /* 0x000000ff0f00720c */ /* 0x000fe20003fa6270 */
[C---:B------:R-:W-:Y:S01]  /*e730*/  IMAD R15, R0.reuse, R185, R179 ;  /* 0x000000b9000f7224 */ /* 0x040fe200078e02b3 */
[C---:B------:R-:W-:Y:S01]  /*e740*/  ISETP.GT.U32.AND P3, PT, R0.reuse, R5, PT ;  /* 0x000000050000720c */ /* 0x040fe20003f64070 */
[----:B------:R-:W-:Y:S01]  /*e750*/  @!P2 IMAD.MOV R2, RZ, RZ, -R2 ;  /* 0x000000ffff02a224 */ /* 0x000fe200078e0a02 */
[----:B------:R-:W-:Y:S01]  /*e760*/  STL [R1+0x3bc], R7 ;  /* 0x0003bc0701007387 */ /* 0x000fe20000100800 */
[----:B------:R-:W-:Y:S01]  /*e770*/  @!P6 IMAD.IADD R11, R11, 0x1, -R0 ;  /* 0x000000010b0be824 */ /* 0x000fe200078e0a00 */
[----:B------:R-:W-:Y:S01]  /*e780*/  ISETP.GT.U32.AND P6, PT, R0, R15, PT ;  /* 0x0000000f0000720c */ /* 0x000fe20003fc4070 */
[----:B------:R-:W-:Y:S01]  /*e790*/  IMAD.HI.U32 R10, R3, R184, RZ ;  /* 0x000000b8030a7227 */ /* 0x000fe200078e00ff */
[----:B------:R1:W-:Y:S01]  /*e7a0*/  STL [R1+0x3b8], R2 ;  /* 0x0003b80201007387 */ /* 0x0003e20000100800 */
[----:B------:R-:W-:-:S02]  /*e7b0*/  IADD3 R179, R6, 0x132, RZ ;  /* 0x0000013206b37810 */ /* 0x000fc40007ffe0ff */
[----:B------:R-:W-:Y:S01]  /*e7c0*/  VIADD R178, R6, 0x131 ;  /* 0x0000013106b27836 */ /* 0x000fe20000000000 */
[----:B------:R-:W-:Y:S01]  /*e7d0*/  IADD3 R10, -R10, RZ, RZ ;  /* 0x000000ff0a0a7210 */ /* 0x000fe20007ffe1ff */
[--C-:B------:R-:W-:Y:S01]  /*e7e0*/  @!P1 IMAD.IADD R14, R14, 0x1, -R0.reuse ;  /* 0x000000010e0e9824 */ /* 0x100fe200078e0a00 */
[----:B------:R-:W-:Y:S01]  /*e7f0*/  ISETP.GE.AND P1, PT, R181, RZ, PT ;  /* 0x000000ffb500720c */ /* 0x000fe20003f26270 */
[----:B------:R-:W-:Y:S01]  /*e800*/  @!P3 IMAD.IADD R5, R5, 0x1, -R0 ;  /* 0x000000010505b824 */ /* 0x000fe200078e0a00 */
[----:B------:R-:W-:Y:S01]  /*e810*/  IABS R181, R178 ;  /* 0x000000b200b57213 */ /* 0x000fe20000000000 */
[----:B------:R-:W-:Y:S01]  /*e820*/  IMAD R186, R0, R10, R184 ;  /* 0x0000000a00ba7224 */ /* 0x000fe200078e02b8 */
[----:B------:R-:W-:Y:S01]  /*e830*/  ISETP.GE.AND P3, PT, R178, RZ, PT ;  /* 0x000000ffb200720c */ /* 0x000fe20003f66270 */
[----:B-1----:R-:W-:Y:S01]  /*e840*/  IMAD.MOV.U32 R2, RZ, RZ, R11 ;  /* 0x000000ffff027224 */ /* 0x002fe200078e000b */
[----:B------:R-:W-:Y:S01]  /*e850*/  @!P6 IADD3 R15, R15, -R0, RZ ;  /* 0x800000000f0fe210 */ /* 0x000fe20007ffe0ff */
[----:B------:R-:W-:Y:S01]  /*e860*/  IMAD.HI.U32 R11, R3, R181, RZ ;  /* 0x000000b5030b7227 */ /* 0x000fe200078e00ff */
[----:B------:R-:W-:-:S02]  /*e870*/  ISETP.GT.U32.AND P6, PT, R0, R5, PT ;  /* 0x000000050000720c */ /* 0x000fc40003fc4070 */
[----:B------:R-:W-:Y:S01]  /*e880*/  IABS R182, R179 ;  /* 0x000000b300b67213 */ /* 0x000fe20000000000 */
[----:B------:R-:W-:Y:S01]  /*e890*/  @!P0 IMAD.MOV R2, RZ, RZ, -R2 ;  /* 0x000000ffff028224 */ /* 0x000fe200078e0a02 */
[----:B------:R-:W-:Y:S01]  /*e8a0*/  ISETP.GT.U32.AND P0, PT, R0, R15, PT ;  /* 0x0000000f0000720c */ /* 0x000fe20003f04070 */
[----:B------:R-:W-:Y:S01]  /*e8b0*/  IMAD.MOV R11, RZ, RZ, -R11 ;  /* 0x000000ffff0b7224 */ /* 0x000fe200078e0a0b */
[----:B------:R-:W-:Y:S01]  /*e8c0*/  ISETP.GE.AND P2, PT, R180, RZ, PT ;  /* 0x000000ffb400720c */ /* 0x000fe20003f46270 */
[----:B------:R-:W-:Y:S01]  /*e8d0*/  VIADD R178, R6, 0x133 ;  /* 0x0000013306b27836 */ /* 0x000fe20000000000 */
[----:B------:R1:W-:Y:S01]  /*e8e0*/  STL [R1+0x3b0], R2 ;  /* 0x0003b00201007387 */ /* 0x0003e20000100800 */
[----:B------:R-:W-:Y:S02]  /*e8f0*/  IMAD R181, R0, R11, R181 ;  /* 0x0000000b00b57224 */ /* 0x000fe400078e02b5 */
[----:B------:R-:W-:Y:S01]  /*e900*/  IMAD.HI.U32 R11, R3, R182, RZ ;  /* 0x000000b6030b7227 */ /* 0x000fe200078e00ff */
[----:B------:R-:W-:-:S03]  /*e910*/  IABS R184, R178 ;  /* 0x000000b200b87213 */ /* 0x000fc60000000000 */
[--C-:B------:R-:W-:Y:S01]  /*e920*/  @!P6 IMAD.IADD R5, R5, 0x1, -R0.reuse ;  /* 0x000000010505e824 */ /* 0x100fe200078e0a00 */
[----:B------:R-:W-:Y:S01]  /*e930*/  ISETP.GT.U32.AND P6, PT, R0, R181, PT ;  /* 0x000000b50000720c */ /* 0x000fe20003fc4070 */
[----:B------:R-:W-:Y:S01]  /*e940*/  @!P0 IMAD.IADD R15, R15, 0x1, -R0 ;  /* 0x000000010f0f8824 */ /* 0x000fe200078e0a00 */
[----:B------:R-:W-:Y:S01]  /*e950*/  ISETP.GE.AND P0, PT, R179, RZ, PT ;  /* 0x000000ffb300720c */ /* 0x000fe20003f06270 */
[----:B-1----:R-:W-:Y:S02]  /*e960*/  IMAD.MOV.U32 R2, RZ, RZ, R14 ;  /* 0x000000ffff027224 */ /* 0x002fe400078e000e */
[----:B------:R-:W-:-:S03]  /*e970*/  IMAD.HI.U32 R14, R3, R184, RZ ;  /* 0x000000b8030e7227 */ /* 0x000fc600078e00ff */
[----:B------:R-:W-:Y:S01]  /*e980*/  @!P4 IADD3 R2, -R2, RZ, RZ ;  /* 0x000000ff0202c210 */ /* 0x000fe20007ffe1ff */
[----:B------:R-:W-:Y:S01]  /*e990*/  IMAD.MOV R179, RZ, RZ, -R11 ;  /* 0x000000ffffb37224 */ /* 0x000fe200078e0a0b */
[----:B------:R-:W-:Y:S01]  /*e9a0*/  ISETP.GT.U32.AND P4, PT, R0, R186, PT ;  /* 0x000000ba0000720c */ /* 0x000fe20003f84070 */
[----:B------:R-:W-:Y:S01]  /*e9b0*/  VIADD R10, R6, 0x134 ;  /* 0x00000134060a7836 */ /* 0x000fe20000000000 */
[----:B------:R-:W-:Y:S01]  /*e9c0*/  IADD3 R14, -R14, RZ, RZ ;  /* 0x000000ff0e0e7210 */ /* 0x000fe20007ffe1ff */
[----:B------:R1:W-:Y:S01]  /*e9d0*/  STL [R1+0x3ac], R2 ;  /* 0x0003ac0201007387 */ /* 0x0003e20000100800 */
[----:B------:R-:W-:Y:S01]  /*e9e0*/  IMAD R182, R0, R179, R182 ;  /* 0x000000b300b67224 */ /* 0x000fe200078e02b6 */
[----:B------:R-:W-:Y:S01]  /*e9f0*/  @!P6 IADD3 R181, R181, -R0, RZ ;  /* 0x80000000b5b5e210 */ /* 0x000fe20007ffe0ff */
[----:B------:R-:W-:Y:S01]  /*ea00*/  VIADD R179, R6, 0x135 ;  /* 0x0000013506b37836 */ /* 0x000fe20000000000 */
[----:B------:R-:W-:Y:S01]  /*ea10*/  IABS R183, R10 ;  /* 0x0000000a00b77213 */ /* 0x000fe20000000000 */
[C---:B------:R-:W-:Y:S01]  /*ea20*/  IMAD R184, R0.reuse, R14, R184 ;  /* 0x0000000e00b87224 */ /* 0x040fe200078e02b8 */
[----:B------:R-:W-:Y:S01]  /*ea30*/  ISETP.GT.U32.AND P6, PT, R0, R181, PT ;  /* 0x000000b50000720c */ /* 0x000fe20003fc4070 */
[C---:B------:R-:W-:Y:S01]  /*ea40*/  VIADD R180, R6.reuse, 0x138 ;  /* 0x0000013806b47836 */ /* 0x040fe20000000000 */
[----:B------:R-:W-:Y:S01]  /*ea50*/  IABS R185, R179 ;  /* 0x000000b300b97213 */ /* 0x000fe20000000000 */
[----:B------:R-:W-:Y:S01]  /*ea60*/  IMAD.HI.U32 R11, R3, R183, RZ ;  /* 0x000000b7030b7227 */ /* 0x000fe200078e00ff */
[----:B------:R-:W-:-:S03]  /*ea70*/  IADD3 R14, R6, 0x136, RZ ;  /* 0x00000136060e7810 */ /* 0x000fc60007ffe0ff */
[----:B------:R-:W-:Y:S01]  /*ea80*/  @!P4 IMAD.IADD R186, R186, 0x1, -R0 ;  /* 0x00000001babac824 */ /* 0x000fe200078e0a00 */
[----:B------:R-:W-:Y:S01]  /*ea90*/  ISETP.GE.AND P4, PT, R178, RZ, PT ;  /* 0x000000ffb200720c */ /* 0x000fe20003f86270 */
[----:B-1----:R-:W-:Y:S02]  /*eaa0*/  IMAD.MOV.U32 R2, RZ, RZ, R5 ;  /* 0x000000ffff027224 */ /* 0x002fe400078e0005 */
[----:B------:R-:W-:Y:S02]  /*eab0*/  IMAD.MOV R11, RZ, RZ, -R11 ;  /* 0x000000ffff0b7224 */ /* 0x000fe400078e0a0b */
[----:B------:R-:W-:Y:S01]  /*eac0*/  @!P5 IMAD.MOV R2, RZ, RZ, -R2 ;  /* 0x000000ffff02d224 */ /* 0x000fe200078e0a02 */
[C---:B------:R-:W-:Y:S01]  /*ead0*/  ISETP.GT.U32.AND P5, PT, R0.reuse, R186, PT ;  /* 0x000000ba0000720c */ /* 0x040fe20003fa4070 */
[C---:B------:R-:W-:Y:S01]  /*eae0*/  IMAD R183, R0.reuse, R11, R183 ;  /* 0x0000000b00b77224 */ /* 0x040fe200078e02b7 */
[----:B------:R-:W-:Y:S01]  /*eaf0*/  IABS R11, R180 ;  /* 0x000000b4000b7213 */ /* 0x000fe20000000000 */
[----:B------:R-:W-:Y:S01]  /*eb00*/  @!P6 IMAD.IADD R181, R181, 0x1, -R0 ;  /* 0x00000001b5b5e824 */ /* 0x000fe200078e0a00 */
[----:B------:R1:W-:Y:S01]  /*eb10*/  STL [R1+0x3a4], R2 ;  /* 0x0003a40201007387 */ /* 0x0003e20000100800 */
[----:B------:R-:W-:Y:S01]  /*eb20*/  IMAD.HI.U32 R187, R3, R185, RZ ;  /* 0x000000b903bb7227 */ /* 0x000fe200078e00ff */
[----:B------:R-:W-:-:S03]  /*eb30*/  ISETP.GT.U32.AND P6, PT, R0, R183, PT ;  /* 0x000000b70000720c */ /* 0x000fc60003fc4070 */
[----:B------:R-:W-:Y:S02]  /*eb40*/  IMAD.MOV R187, RZ, RZ, -R187 ;  /* 0x000000ffffbb7224 */ /* 0x000fe400078e0abb */
[----:B------:R-:W-:Y:S02]  /*eb50*/  VIADD R5, R6, 0x137 ;  /* 0x0000013706057836 */ /* 0x000fe40000000000 */
[----:B------:R-:W-:Y:S01]  /*eb60*/  @!P5 IADD3 R186, R186, -R0, RZ ;  /* 0x80000000babad210 */ /* 0x000fe20007ffe0ff */
[----:B-1----:R-:W-:Y:S01]  /*eb70*/  IMAD.MOV.U32 R2, RZ, RZ, R15 ;  /* 0x000000ffff027224 */ /* 0x002fe200078e000f */
[C---:B------:R-:W-:Y:S02]  /*eb80*/  ISETP.GT.U32.AND P5, PT, R0.reuse, R184, PT ;  /* 0x000000b80000720c */ /* 0x040fe40003fa4070 */
[----:B------:R-:W-:Y:S01]  /*eb90*/  IABS R15, R14 ;  /* 0x0000000e000f7213 */ /* 0x000fe20000000000 */
[----:B------:R-:W-:Y:S01]  /*eba0*/  @!P2 IMAD.MOV R2, RZ, RZ, -R2 ;  /* 0x000000ffff02a224 */ /* 0x000fe200078e0a02 */
[C---:B------:R-:W-:Y:S01]  /*ebb0*/  ISETP.GT.U32.AND P2, PT, R0.reuse, R182, PT ;  /* 0x000000b60000720c */ /* 0x040fe20003f44070 */
[----:B------:R-:W-:Y:S01]  /*ebc0*/  @!P6 IMAD.IADD R183, R183, 0x1, -R0 ;  /* 0x00000001b7b7e824 */ /* 0x000fe200078e0a00 */
[----:B------:R-:W-:Y:S01]  /*ebd0*/  IABS R178, R5 ;  /* 0x0000000500b27213 */ /* 0x000fe20000000000 */
[----:B------:R-:W-:Y:S01]  /*ebe0*/  IMAD.MOV.U32 R7, RZ, RZ, R186 ;  /* 0x000000ffff077224 */ /* 0x000fe200078e00ba */
[----:B------:R1:W-:Y:S03]  /*ebf0*/  STL [R1+0x3a8], R2 ;  /* 0x0003a80201007387 */ /* 0x0003e60000100800 */
[----:B------:R-:W-:Y:S01]  /*ec00*/  @!P1 IMAD.MOV R7, RZ, RZ, -R7 ;  /* 0x000000ffff079224 */ /* 0x000fe200078e0a07 */
[----:B------:R-:W-:Y:S01]  /*ec10*/  ISETP.GT.U32.AND P1, PT, R0, R183, PT ;  /* 0x000000b70000720c */ /* 0x000fe20003f24070 */
[----:B------:R-:W-:Y:S01]  /*ec20*/  IMAD.HI.U32 R186, R3, R178, RZ ;  /* 0x000000b203ba7227 */ /* 0x000fe200078e00ff */
[----:B------:R-:W-:-:S02]  /*ec30*/  @!P5 IADD3 R184, R184, -R0, RZ ;  /* 0x80000000b8b8d210 */ /* 0x000fc40007ffe0ff */
[----:B------:R-:W-:Y:S01]  /*ec40*/  STL [R1+0x3a0], R7 ;  /* 0x0003a00701007387 */ /* 0x000fe20000100800 */
[----:B------:R-:W-:Y:S01]  /*ec50*/  @!P2 IMAD.IADD R182, R182, 0x1, -R0 ;  /* 0x00000001b6b6a824 */ /* 0x000fe200078e0a00 */
[----:B-1----:R-:W-:Y:S01]  /*ec60*/  MOV R2, R181 ;  /* 0x000000b500027202 */ /* 0x002fe20000000f00 */
[----:B------:R-:W-:Y:S01]  /*ec70*/  IMAD.MOV R186, RZ, RZ, -R186 ;  /* 0x000000ffffba7224 */ /* 0x000fe200078e0aba */
[----:B------:R-:W-:Y:S01]  /*ec80*/  ISETP.GE.AND P2, PT, R10, RZ, PT ;  /* 0x000000ff0a00720c */ /* 0x000fe20003f46270 */
[----:B------:R-:W-:Y:S01]  /*ec90*/  IMAD.HI.U32 R10, R3, R15, RZ ;  /* 0x0000000f030a7227 */ /* 0x000fe200078e00ff */
[C---:B------:R-:W-:Y:S02]  /*eca0*/  ISETP.GT.U32.AND P5, PT, R0.reuse, R182, PT ;  /* 0x000000b60000720c */ /* 0x040fe40003fa4070 */
[C---:B------:R-:W-:Y:S01]  /*ecb0*/  ISETP.GT.U32.AND P6, PT, R0.reuse, R184, PT ;  /* 0x000000b80000720c */ /* 0x040fe20003fc4070 */
[----:B------:R-:W-:Y:S01]  /*ecc0*/  @!P3 IMAD.MOV R2, RZ, RZ, -R2 ;  /* 0x000000ffff02b224 */ /* 0x000fe200078e0a02 */
[----:B------:R-:W-:Y:S01]  /*ecd0*/  ISETP.GE.AND P3, PT, R179, RZ, PT ;  /* 0x000000ffb300720c */ /* 0x000fe20003f66270 */
[----:B------:R-:W-:Y:S01]  /*ece0*/  IMAD R179, R0, R187, R185 ;  /* 0x000000bb00b37224 */ /* 0x000fe200078e02b9 */
[----:B------:R-:W-:Y:S01]  /*ecf0*/  @!P1 IADD3 R183, R183, -R0, RZ ;  /* 0x80000000b7b79210 */ /* 0x000fe20007ffe0ff */
[----:B------:R-:W-:Y:S01]  /*ed00*/  IMAD.MOV R10, RZ, RZ, -R10 ;  /* 0x000000ffff0a7224 */ /* 0x000fe200078e0a0a */
[----:B------:R1:W-:Y:S01]  /*ed10*/  STL [R1+0x39c], R2 ;  /* 0x00039c0201007387 */ /* 0x0003e20000100800 */
[----:B------:R-:W-:Y:S01]  /*ed20*/  IMAD.HI.U32 R185, R3, R11, RZ ;  /* 0x0000000b03b97227 */ /* 0x000fe200078e00ff */
[----:B------:R-:W-:-:S02]  /*ed30*/  ISETP.GE.AND P1, PT, R14, RZ, PT ;  /* 0x000000ff0e00720c */ /* 0x000fc40003f26270 */
[----:B------:R-:W-:Y:S01]  /*ed40*/  IADD3 R187, R6, 0x13f, RZ ;  /* 0x0000013f06bb7810 */ /* 0x000fe20007ffe0ff */
[--C-:B------:R-:W-:Y:S01]  /*ed50*/  @!P5 IMAD.IADD R182, R182, 0x1, -R0.reuse ;  /* 0x00000001b6b6d824 */ /* 0x100fe200078e0a00 */
[C---:B------:R-:W-:Y:S01]  /*ed60*/  ISETP.GT.U32.AND P5, PT, R0.reuse, R179, PT ;  /* 0x000000b30000720c */ /* 0x040fe20003fa4070 */
[----:B------:R-:W-:Y:S01]  /*ed70*/  IMAD R15, R0, R10, R15 ;  /* 0x0000000a000f7224 */ /* 0x000fe200078e020f */
[----:B------:R-:W-:Y:S01]  /*ed80*/  IADD3 R10, R6, 0x139, RZ ;  /* 0x00000139060a7810 */ /* 0x000fe20007ffe0ff */
[----:B------:R-:W-:Y:S02]  /*ed90*/  @!P6 IMAD.IADD R184, R184, 0x1, -R0 ;  /* 0x00000001b8b8e824 */ /* 0x000fe400078e0a00 */
[----:B-1----:R-:W-:Y:S01]  /*eda0*/  IMAD.MOV.U32 R2, RZ, RZ, R182 ;  /* 0x000000ffff027224 */ /* 0x002fe200078e00b6 */
[----:B------:R-:W-:Y:S01]  /*edb0*/  ISETP.GT.U32.AND P6, PT, R0, R15, PT ;  /* 0x0000000f0000720c */ /* 0x000fe20003fc4070 */
[----:B------:R-:W-:Y:S01]  /*edc0*/  IMAD.MOV R185, RZ, RZ, -R185 ;  /* 0x000000ffffb97224 */ /* 0x000fe200078e0ab9 */
[----:B------:R-:W-:Y:S01]  /*edd0*/  IABS R181, R10 ;  /* 0x0000000a00b57213 */ /* 0x000fe20000000000 */
[----:B------:R-:W-:-:S02]  /*ede0*/  @!P0 IMAD.MOV R2, RZ, RZ, -R2 ;  /* 0x000000ffff028224 */ /* 0x000fc400078e0a02 */
[C---:B------:R-:W-:Y:S02]  /*edf0*/  IMAD R11, R0.reuse, R185, R11 ;  /* 0x000000b9000b7224 */ /* 0x040fe400078e020b */
[----:B------:R-:W-:Y:S01]  /*ee00*/  @!P5 IMAD.IADD R179, R179, 0x1, -R0 ;  /* 0x00000001b3b3d824 */ /* 0x000fe200078e0a00 */
[----:B------:R1:W-:Y:S01]  /*ee10*/  STL [R1+0x360], R2 ;  /* 0x0003600201007387 */ /* 0x0003e20000100800 */
[----:B------:R-:W-:Y:S02]  /*ee20*/  IMAD.MOV.U32 R7, RZ, RZ, R184 ;  /* 0x000000ffff077224 */ /* 0x000fe400078e00b8 */
[C---:B------:R-:W-:Y:S01]  /*ee30*/  IMAD R14, R0.reuse, R186, R178 ;  /* 0x000000ba000e7224 */ /* 0x040fe200078e02b2 */
[C---:B------:R-:W-:Y:S01]  /*ee40*/  ISETP.GT.U32.AND P0, PT, R0.reuse, R179, PT ;  /* 0x000000b30000720c */ /* 0x040fe20003f04070 */
[----:B------:R-:W-:Y:S01]  /*ee50*/  @!P4 IMAD.MOV R7, RZ, RZ, -R7 ;  /* 0x000000ffff07c224 */ /* 0x000fe200078e0a07 */
[----:B------:R-:W-:Y:S01]  /*ee60*/  ISETP.GT.U32.AND P4, PT, R0, R11, PT ;  /* 0x0000000b0000720c */ /* 0x000fe20003f84070 */
[----:B------:R-:W-:Y:S01]  /*ee70*/  VIADD R178, R6, 0x13a ;  /* 0x0000013a06b27836 */ /* 0x000fe20000000000 */
[----:B------:R-:W-:Y:S01]  /*ee80*/  @!P6 IADD3 R15, R15, -R0, RZ ;  /* 0x800000000f0fe210 */ /* 0x000fe20007ffe0ff */
[----:B------:R-:W-:Y:S01]  /*ee90*/  IMAD.HI.U32 R185, R3, R181, RZ ;  /* 0x000000b503b97227 */ /* 0x000fe200078e00ff */
[----:B-1----:R-:W-:Y:S01]  /*eea0*/  MOV R2, R183 ;  /* 0x000000b700027202 */ /* 0x002fe20000000f00 */
[----:B------:R-:W-:Y:S01]  /*eeb0*/  STL [R1+0x36c], R7 ;  /* 0x00036c0701007387 */ /* 0x000fe20000100800 */
[C---:B------:R-:W-:Y:S01]  /*eec0*/  ISETP.GT.U32.AND P6, PT, R0.reuse, R15, PT ;  /* 0x0000000f0000720c */ /* 0x040fe20003fc4070 */
[----:B------:R-:W-:Y:S01]  /*eed0*/  IMAD.MOV R184, RZ, RZ, -R185 ;  /* 0x000000ffffb87224 */ /* 0x000fe200078e0ab9 */
[----:B------:R-:W-:Y:S01]  /*eee0*/  ISETP.GT.U32.AND P5, PT, R0, R14, PT ;  /* 0x0000000e0000720c */ /* 0x000fe20003fa4070 */
[----:B------:R-:W-:Y:S01]  /*eef0*/  @!P2 IMAD.MOV R2, RZ, RZ, -R2 ;  /* 0x000000ffff02a224 */ /* 0x000fe200078e0a02 */
[----:B------:R-:W-:Y:S01]  /*ef00*/  IABS R182, R178 ;  /* 0x000000b200b67213 */ /* 0x000fe20000000000 */
[----:B------:R-:W-:Y:S01]  /*ef10*/  VIADD R183, R6, 0x140 ;  /* 0x0000014006b77836 */ /* 0x000fe20000000000 */
[----:B------:R-:W-:Y:S01]  /*ef20*/  @!P0 IADD3 R179, R179, -R0, RZ ;  /* 0x80000000b3b38210 */ /* 0x000fe20007ffe0ff */
[----:B------:R-:W-:Y:S01]  /*ef30*/  @!P4 IMAD.IADD R11, R11, 0x1, -R0 ;  /* 0x000000010b0bc824 */ /* 0x000fe200078e0a00 */
[----:B------:R1:W-:Y:S01]  /*ef40*/  STL [R1+0x374], R2 ;  /* 0x0003740201007387 */ /* 0x0003e20000100800 */
[----:B------:R-:W-:Y:S01]  /*ef50*/  ISETP.GE.AND P2, PT, R5, RZ, PT ;  /* 0x000000ff0500720c */ /* 0x000fe20003f46270 */
[----:B------:R-:W-:Y:S01]  /*ef60*/  IMAD R5, R0, R184, R181 ;  /* 0x000000b800057224 */ /* 0x000fe200078e02b5 */
[----:B------:R-:W-:Y:S01]  /*ef70*/  ISETP.GE.AND P0, PT, R180, RZ, PT ;  /* 0x000000ffb400720c */ /* 0x000fe20003f06270 */
[----:B------:R-:W-:Y:S01]  /*ef80*/  IMAD.HI.U32 R180, R3, R182, RZ ;  /* 0x000000b603b47227 */ /* 0x000fe200078e00ff */
[----:B------:R-:W-:-:S02]  /*ef90*/  ISETP.GE.AND P4, PT, R10, RZ, PT ;  /* 0x000000ff0a00720c */ /* 0x000fc40003f86270 */
[----:B------:R-:W-:Y:S01]  /*efa0*/  IABS R185, R183 ;  /* 0x000000b700b97213 */ /* 0x000fe20000000000 */
[--C-:B------:R-:W-:Y:S01]  /*efb0*/  @!P6 IMAD.IADD R15, R15, 0x1, -R0.reuse ;  /* 0x000000010f0fe824 */ /* 0x100fe200078e0a00 */
[----:B------:R-:W-:Y:S01]  /*efc0*/  ISETP.GT.U32.AND P6, PT, R0, R5, PT ;  /* 0x000000050000720c */ /* 0x000fe20003fc4070 */
[----:B-1----:R-:W-:Y:S01]  /*efd0*/  IMAD.MOV.U32 R2, RZ, RZ, R179 ;  /* 0x000000ffff027224 */ /* 0x002fe200078e00b3 */
[----:B------:R-:W-:Y:S01]  /*efe0*/  IADD3 R180, -R180, RZ, RZ ;  /* 0x000000ffb4b47210 */ /* 0x000fe20007ffe1ff */
[----:B------:R-:W-:Y:S02]  /*eff0*/  @!P5 IMAD.IADD R14, R14, 0x1, -R0 ;  /* 0x000000010e0ed824 */ /* 0x000fe400078e0a00 */
[----:B------:R-:W-:Y:S01]  /*f000*/  @!P3 IMAD.MOV R2, RZ, RZ, -R2 ;  /* 0x000000ffff02b224 */ /* 0x000fe200078e0a02 */
[C---:B------:R-:W-:Y:S01]  /*f010*/  ISETP.GT.U32.AND P3, PT, R0.reuse, R11, PT ;  /* 0x0000000b0000720c */ /* 0x040fe20003f64070 */
[C---:B------:R-:W-:Y:S01]  /*f020*/  IMAD R10, R0.reuse, R180, R182 ;  /* 0x000000b4000a7224 */ /* 0x040fe200078e02b6 */
[----:B------:R-:W-:Y:S01]  /*f030*/  ISETP.GT.U32.AND P5, PT, R0, R14, PT ;  /* 0x0000000e0000720c */ /* 0x000fe20003fa4070 */
[C---:B------:R-:W-:Y:S01]  /*f040*/  VIADD R181, R6.reuse, 0x13b ;  /* 0x0000013b06b57836 */ /* 0x040fe20000000000 */
[----:B------:R1:W-:Y:S01]  /*f050*/  STL [R1+0x378], R2 ;  /* 0x0003780201007387 */ /* 0x0003e20000100800 */
[C---:B------:R-:W-:Y:S01]  /*f060*/  VIADD R179, R6.reuse, 0x13d ;  /* 0x0000013d06b37836 */ /* 0x040fe20000000000 */
[----:B------:R-:W-:Y:S01]  /*f070*/  IADD3 R180, R6, 0x13c, RZ ;  /* 0x0000013c06b47810 */ /* 0x000fe20007ffe0ff */
[----:B------:R-:W-:Y:S01]  /*f080*/  @!P6 IMAD.IADD R5, R5, 0x1, -R0 ;  /* 0x000000010505e824 */ /* 0x000fe200078e0a00 */
[----:B------:R-:W-:-:S04]  /*f090*/  IABS R186, R181 ;  /* 0x000000b500ba7213 */ /* 0x000fc80000000000 */
[C---:B------:R-:W-:Y:S01]  /*f0a0*/  ISETP.GT.U32.AND P6, PT, R0.reuse, R5, PT ;  /* 0x000000050000720c */ /* 0x040fe20003fc4070 */
[--C-:B------:R-:W-:Y:S01]  /*f0b0*/  @!P3 IMAD.IADD R11, R11, 0x1, -R0.reuse ;  /* 0x000000010b0bb824 */ /* 0x100fe200078e0a00 */
[----:B------:R-:W-:Y:S01]  /*f0c0*/  ISETP.GT.U32.AND P3, PT, R0, R10, PT ;  /* 0x0000000a0000720c */ /* 0x000fe20003f64070 */
[----:B-1----:R-:W-:Y:S02]  /*f0d0*/  IMAD.MOV.U32 R2, RZ, RZ, R15 ;  /* 0x000000ffff027224 */ /* 0x002fe400078e000f */
[----:B------:R-:W-:Y:S01]  /*f0e0*/  @!P5 IMAD.IADD R14, R14, 0x1, -R0 ;  /* 0x000000010e0ed824 */ /* 0x000fe200078e0a00 */
[----:B------:R-:W-:Y:S01]  /*f0f0*/  ISETP.GE.AND P5, PT, R178, RZ, PT ;  /* 0x000000ffb200720c */ /* 0x000fe20003fa6270 */
[----:B------:R-:W-:Y:S01]  /*f100*/  @!P1 IMAD.MOV R2, RZ, RZ, -R2 ;  /* 0x000000ffff029224 */ /* 0x000fe200078e0a02 */
[----:B------:R-:W-:Y:S01]  /*f110*/  IADD3 R178, R6, 0x13e, RZ ;  /* 0x0000013e06b27810 */ /* 0x000fe20007ffe0ff */
[----:B------:R-:W-:Y:S01]  /*f120*/  IMAD.MOV.U32 R7, RZ, RZ, R14 ;  /* 0x000000ffff077224 */ /* 0x000fe200078e000e */
[----:B------:R-:W-:Y:S01]  /*f130*/  ISETP.GE.AND P1, PT, R181, RZ, PT ;  /* 0x000000ffb500720c */ /* 0x000fe20003f26270 */
[----:B------:R-:W-:Y:S01]  /*f140*/  IMAD.HI.U32 R15, R3, R186, RZ ;  /* 0x000000ba030f7227 */ /* 0x000fe200078e00ff */
[----:B------:R1:W-:Y:S03]  /*f150*/  STL [R1+0x37c], R2 ;  /* 0x00037c0201007387 */ /* 0x0003e60000100800 */
[----:B------:R-:W-:Y:S01]  /*f160*/  @!P3 IADD3 R10, R10, -R0, RZ ;  /* 0x800000000a0ab210 */ /* 0x000fe20007ffe0ff */
[----:B------:R-:W-:Y:S01]  /*f170*/  @!P2 IMAD.MOV R7, RZ, RZ, -R7 ;  /* 0x000000ffff07a224 */ /* 0x000fe200078e0a07 */
[----:B------:R-:W-:Y:S01]  /*f180*/  ISETP.GE.AND P2, PT, R180, RZ, PT ;  /* 0x000000ffb400720c */ /* 0x000fe20003f46270 */
[----:B------:R-:W-:Y:S01]  /*f190*/  @!P6 IMAD.IADD R5, R5, 0x1, -R0 ;  /* 0x000000010505e824 */ /* 0x000fe200078e0a00 */
[C---:B------:R-:W-:Y:S01]  /*f1a0*/  ISETP.GT.U32.AND P3, PT, R0.reuse, R10, PT ;  /* 0x0000000a0000720c */ /* 0x040fe20003f64070 */
[----:B------:R-:W-:Y:S01]  /*f1b0*/  IMAD.MOV R15, RZ, RZ, -R15 ;  /* 0x000000ffff0f7224 */ /* 0x000fe200078e0a0f */
[----:B------:R-:W-:Y:S01]  /*f1c0*/  IABS R180, R180 ;  /* 0x000000b400b47213 */ /* 0x000fe20000000000 */
[----:B------:R-:W-:Y:S01]  /*f1d0*/  STL [R1+0x380], R7 ;  /* 0x0003800701007387 */ /* 0x000fe20000100800 */
[----:B-1----:R-:W-:Y:S01]  /*f1e0*/  MOV R2, R11 ;  /* 0x0000000b00027202 */ /* 0x002fe20000000f00 */
[----:B------:R-:W-:Y:S01]  /*f1f0*/  IMAD R186, R0, R15, R186 ;  /* 0x0000000f00ba7224 */ /* 0x000fe200078e02ba */
[----:B------:R-:W-:Y:S01]  /*f200*/  ISETP.GE.AND P6, PT, R178, RZ, PT ;  /* 0x000000ffb200720c */ /* 0x000fe20003fc6270 */
[----:B------:R-:W-:Y:S01]  /*f210*/  IMAD.HI.U32 R14, R3, R180, RZ ;  /* 0x000000b4030e7227 */ /* 0x000fe200078e00ff */
[----:B------:R-:W-:-:S03]  /*f220*/  IABS R178, R178 ;  /* 0x000000b200b27213 */ /* 0x000fc60000000000 */
[----:B------:R-:W-:Y:S01]  /*f230*/  @!P0 IMAD.MOV R2, RZ, RZ, -R2 ;  /* 0x000000ffff028224 */ /* 0x000fe200078e0a02 */
[----:B------:R-:W-:Y:S01]  /*f240*/  ISETP.GE.AND P0, PT, R179, RZ, PT ;  /* 0x000000ffb300720c */ /* 0x000fe20003f06270 */
[----:B------:R-:W-:Y:S01]  /*f250*/  IMAD.MOV R14, RZ, RZ, -R14 ;  /* 0x000000ffff0e7224 */ /* 0x000fe200078e0a0e */
[----:B------:R-:W-:Y:S01]  /*f260*/  IABS R179, R179 ;  /* 0x000000b300b37213 */ /* 0x000fe20000000000 */
[----:B------:R-:W-:Y:S01]  /*f270*/  @!P3 IMAD.IADD R10, R10, 0x1, -R0 ;  /* 0x000000010a0ab824 */ /* 0x000fe200078e0a00 */
[----:B------:R1:W-:Y:S01]  /*f280*/  STL [R1+0x38c], R2 ;  /* 0x00038c0201007387 */ /* 0x0003e20000100800 */
[----:B------:R-:W-:Y:S02]  /*f290*/  IMAD R180, R0, R14, R180 ;  /* 0x0000000e00b47224 */ /* 0x000fe400078e02b4 */
[----:B------:R-:W-:-:S03]  /*f2a0*/  IMAD.HI.U32 R11, R3, R179, RZ ;  /* 0x000000b3030b7227 */ /* 0x000fc600078e00ff */
[----:B------:R-:W-:Y:S01]  /*f2b0*/  ISETP.GT.U32.AND P3, PT, R0, R180, PT ;  /* 0x000000b40000720c */ /* 0x000fe20003f64070 */
[----:B------:R-:W-:Y:S01]  /*f2c0*/  IMAD.HI.U32 R14, R3, R185, RZ ;  /* 0x000000b9030e7227 */ /* 0x000fe200078e00ff */
[----:B------:R-:W-:-:S03]  /*f2d0*/  IADD3 R11, -R11, RZ, RZ ;  /* 0x000000ff0b0b7210 */ /* 0x000fc60007ffe1ff */
[----:B-1----:R-:W-:Y:S02]  /*f2e0*/  IMAD.MOV.U32 R2, RZ, RZ, R5 ;  /* 0x000000ffff027224 */ /* 0x002fe400078e0005 */
[C---:B------:R-:W-:Y:S02]  /*f2f0*/  IMAD R179, R0.reuse, R11, R179 ;  /* 0x0000000b00b37224 */ /* 0x040fe400078e02b3 */
[----:B------:R-:W-:Y:S01]  /*f300*/  @!P4 IMAD.MOV R2, RZ, RZ, -R2 ;  /* 0x000000ffff02c224 */ /* 0x000fe200078e0a02 */
[----:B------:R-:W-:Y:S01]  /*f310*/  ISETP.GT.U32.AND P4, PT, R0, R186, PT ;  /* 0x000000ba0000720c */ /* 0x000fe20003f84070 */
[----:B------:R-:W-:-:S03]  /*f320*/  IMAD.HI.U32 R5, R3, R178, RZ ;  /* 0x000000b203057227 */ /* 0x000fc600078e00ff */
[----:B------:R1:W-:Y:S01]  /*f330*/  STL [R1+0x384], R2 ;  /* 0x0003840201007387 */ /* 0x0003e20000100800 */
[----:B------:R-:W-:Y:S02]  /*f340*/  @!P3 IMAD.IADD R180, R180, 0x1, -R0 ;  /* 0x00000001b4b4b824 */ /* 0x000fe400078e0a00 */
[----:B------:R-:W-:Y:S02]  /*f350*/  IMAD.MOV R5, RZ, RZ, -R5 ;  /* 0x000000ffff057224 */ /* 0x000fe400078e0a05 */
[----:B------:R-:W-:Y:S01]  /*f360*/  IMAD.MOV R14, RZ, RZ, -R14 ;  /* 0x000000ffff0e7224 */ /* 0x000fe200078e0a0e */
[C---:B------:R-:W-:Y:S01]  /*f370*/  ISETP.GT.U32.AND P3, PT, R0.reuse, R180, PT ;  /* 0x000000b40000720c */ /* 0x040fe20003f64070 */
[----:B------:R-:W-:Y:S02]  /*f380*/  IMAD R178, R0, R5, R178 ;  /* 0x0000000500b27224 */ /* 0x000fe400078e02b2 */
[----:B------:R-:W-:Y:S01]  /*f390*/  @!P4 IADD3 R186, R186, -R0, RZ ;  /* 0x80000000babac210 */ /* 0x000fe20007ffe0ff */
[----:B-1----:R-:W-:Y:S01]  /*f3a0*/  IMAD.MOV.U32 R2, RZ, RZ, R10 ;  /* 0x000000ffff027224 */ /* 0x002fe200078e000a */
[----:B------:R-:W-:Y:S01]  /*f3b0*/  IABS R10, R187 ;  /* 0x000000bb000a7213 */ /* 0x000fe20000000000 */
[C---:B------:R-:W-:Y:S01]  /*f3c0*/  IMAD R185, R0.reuse, R14, R185 ;  /* 0x0000000e00b97224 */ /* 0x040fe200078e02b9 */
[C---:B------:R-:W-:Y:S01]  /*f3d0*/  ISETP.GT.U32.AND P4, PT, R0.reuse, R186, PT ;  /* 0x000000ba0000720c */ /* 0x040fe20003f84070 */
[----:B------:R-:W-:Y:S01]  /*f3e0*/  @!P5 IMAD.MOV R2, RZ, RZ, -R2 ;  /* 0x000000ffff02d224 */ /* 0x000fe200078e0a02 */
[----:B------:R-:W-:Y:S01]  /*f3f0*/  ISETP.GT.U32.AND P5, PT, R0, R179, PT ;  /* 0x000000b30000720c */ /* 0x000fe20003fa4070 */
[----:B------:R-:W-:Y:S01]  /*f400*/  IMAD.HI.U32 R181, R3, R10, RZ ;  /* 0x0000000a03b57227 */ /* 0x000fe200078e00ff */
[----:B------:R-:W-:-:S02]  /*f410*/  IADD3 R14, R6, 0x143, RZ ;  /* 0x00000143060e7810 */ /* 0x000fc40007ffe0ff */
[----:B------:R1:W-:Y:S01]  /*f420*/  STL [R1+0x388], R2 ;  /* 0x0003880201007387 */ /* 0x0003e20000100800 */
[----:B------:R-:W-:Y:S02]  /*f430*/  IMAD.MOV R181, RZ, RZ, -R181 ;  /* 0x000000ffffb57224 */ /* 0x000fe400078e0ab5 */
[----:B------:R-:W-:Y:S02]  /*f440*/  @!P3 IMAD.IADD R180, R180, 0x1, -R0 ;  /* 0x00000001b4b4b824 */ /* 0x000fe400078e0a00 */
[----:B------:R-:W-:Y:S02]  /*f450*/  IMAD R10, R0, R181, R10 ;  /* 0x000000b5000a7224 */ /* 0x000fe400078e020a */
[----:B------:R-:W-:Y:S01]  /*f460*/  @!P4 IMAD.IADD R186, R186, 0x1, -R0 ;  /* 0x00000001babac824 */ /* 0x000fe200078e0a00 */
[----:B------:R-:W-:Y:S01]  /*f470*/  ISETP.GT.U32.AND P4, PT, R0, R178, PT ;  /* 0x000000b20000720c */ /* 0x000fe20003f84070 */
[----:B------:R-:W-:Y:S01]  /*f480*/  VIADD R5, R6, 0x141 ;  /* 0x0000014106057836 */ /* 0x000fe20000000000 */
[----:B------:R-:W-:Y:S01]  /*f490*/  @!P5 IADD3 R179, R179, -R0, RZ ;  /* 0x80000000b3b3d210 */ /* 0x000fe20007ffe0ff */
[----:B-1----:R-:W-:Y:S01]  /*f4a0*/  IMAD.MOV.U32 R2, RZ, RZ, R186 ;  /* 0x000000ffff027224 */ /* 0x002fe200078e00ba */
[----:B------:R-:W-:Y:S01]  /*f4b0*/  ISETP.GT.U32.AND P3, PT, R0, R10, PT ;  /* 0x0000000a0000720c */ /* 0x000fe20003f64070 */
[----:B------:R-:W-:Y:S01]  /*f4c0*/  VIADD R15, R6, 0x142 ;  /* 0x00000142060f7836 */ /* 0x000fe20000000000 */
[----:B------:R-:W-:Y:S01]  /*f4d0*/  ISETP.GT.U32.AND P5, PT, R0, R179, PT ;  /* 0x000000b30000720c */ /* 0x000fe20003fa4070 */
[----:B------:R-:W-:Y:S01]  /*f4e0*/  @!P1 IMAD.MOV R2, RZ, RZ, -R2 ;  /* 0x000000ffff029224 */ /* 0x000fe200078e0a02 */
[----:B------:R-:W-:-:S02]  /*f4f0*/  IABS R11, R5 ;  /* 0x00000005000b7213 */ /* 0x000fc40000000000 */
[----:B------:R-:W-:Y:S02]  /*f500*/  IABS R186, R14 ;  /* 0x0000000e00ba7213 */ /* 0x000fe40000000000 */
[----:B------:R1:W-:Y:S01]  /*f510*/  STL [R1+0x368], R2 ;  /* 0x0003680201007387 */ /* 0x0003e20000100800 */
[----:B------:R-:W-:Y:S01]  /*f520*/  @!P4 IADD3 R178, R178, -R0, RZ ;  /* 0x80000000b2b2c210 */ /* 0x000fe20007ffe0ff */
[----:B------:R-:W-:Y:S01]  /*f530*/  IMAD.HI.U32 R182, R3, R11, RZ ;  /* 0x0000000b03b67227 */ /* 0x000fe200078e00ff */
[----:B------:R-:W-:Y:S02]  /*f540*/  IABS R184, R15 ;  /* 0x0000000f00b87213 */ /* 0x000fe40000000000 */
[----:B------:R-:W-:Y:S01]  /*f550*/  ISETP.GT.U32.AND P1, PT, R0, R178, PT ;  /* 0x000000b20000720c */ /* 0x000fe20003f24070 */
[----:B------:R-:W-:Y:S01]  /*f560*/  IMAD.MOV R182, RZ, RZ, -R182 ;  /* 0x000000ffffb67224 */ /* 0x000fe200078e0ab6 */
[----:B------:R-:W-:Y:S01]  /*f570*/  @!P3 IADD3 R10, R10, -R0, RZ ;  /* 0x800000000a0ab210 */ /* 0x000fe20007ffe0ff */
[----:B------:R-:W-:Y:S01]  /*f580*/  @!P5 IMAD.IADD R179, R179, 0x1, -R0 ;  /* 0x00000001b3b3d824 */ /* 0x000fe200078e0a00 */
[----:B------:R-:W-:Y:S01]  /*f590*/  ISETP.GT.U32.AND P5, PT, R0, R185, PT ;  /* 0x000000b90000720c */ /* 0x000fe20003fa4070 */
[----:B-1----:R-:W-:Y:S01]  /*f5a0*/  IMAD.MOV.U32 R2, RZ, RZ, R180 ;  /* 0x000000ffff027224 */ /* 0x002fe200078e00b4 */
[----:B------:R-:W-:Y:S01]  /*f5b0*/  ISETP.GE.AND P3, PT, R183, RZ, PT ;  /* 0x000000ffb700720c */ /* 0x000fe20003f66270 */
[----:B------:R-:W-:Y:S01]  /*f5c0*/  IMAD.MOV.U32 R183, RZ, RZ, R186 ;  /* 0x000000ffffb77224 */ /* 0x000fe200078e00ba */
[----:B------:R-:W-:Y:S01]  /*f5d0*/  ISETP.GE.AND P4, PT, R187, RZ, PT ;  /* 0x000000ffbb00720c */ /* 0x000fe20003f86270 */
[----:B------:R-:W-:Y:S01]  /*f5e0*/  IMAD.HI.U32 R181, R3, R184, RZ ;  /* 0x000000b803b57227 */ /* 0x000fe200078e00ff */
[----:B------:R-:W-:-:S02]  /*f5f0*/  @!P2 IADD3 R2, -R2, RZ, RZ ;  /* 0x000000ff0202a210 */ /* 0x000fc40007ffe1ff */
[C---:B------:R-:W-:Y:S01]  /*f600*/  ISETP.GT.U32.AND P2, PT, R0.reuse, R10, PT ;  /* 0x0000000a0000720c */ /* 0x040fe20003f44070 */
[----:B------:R-:W-:Y:S02]  /*f610*/  IMAD.HI.U32 R180, R3, R183, RZ ;  /* 0x000000b703b47227 */ /* 0x000fe400078e00ff */
[----:B------:R1:W-:Y:S02]  /*f620*/  STL [R1+0x364], R2 ;  /* 0x0003640201007387 */ /* 0x0003e40000100800 */
[--C-:B------:R-:W-:Y:S02]  /*f630*/  @!P5 IMAD.IADD R185, R185, 0x1, -R0.reuse ;  /* 0x00000001b9b9d824 */ /* 0x100fe400078e0a00 */
[----:B------:R-:W-:Y:S01]  /*f640*/  IMAD R11, R0, R182, R11 ;  /* 0x000000b6000b7224 */ /* 0x000fe200078e020b */
[----:B------:R-:W-:Y:S01]  /*f650*/  IADD3 R182, R6, 0x146, RZ ;  /* 0x0000014606b67810 */ /* 0x000fe20007ffe0ff */
[----:B------:R-:W-:Y:S01]  /*f660*/  @!P1 IMAD.IADD R178, R178, 0x1, -R0 ;  /* 0x00000001b2b29824 */ /* 0x000fe200078e0a00 */
[C---:B------:R-:W-:Y:S01]  /*f670*/  ISETP.GT.U32.AND P5, PT, R0.reuse, R185, PT ;  /* 0x000000b90000720c */ /* 0x040fe20003fa4070 */
[----:B------:R-:W-:Y:S01]  /*f680*/  IMAD.MOV R181, RZ, RZ, -R181 ;  /* 0x000000ffffb57224 */ /* 0x000fe200078e0ab5 */
[C---:B------:R-:W-:Y:S01]  /*f690*/  ISETP.GT.U32.AND P1, PT, R0.reuse, R11, PT ;  /* 0x0000000b0000720c */ /* 0x040fe20003f24070 */
[----:B------:R-:W-:Y:S01]  /*f6a0*/  IMAD.MOV R180, RZ, RZ, -R180 ;  /* 0x000000ffffb47224 */ /* 0x000fe200078e0ab4 */
[----:B-1----:R-:W-:Y:S01]  /*f6b0*/  MOV R2, R178 ;  /* 0x000000b200027202 */ /* 0x002fe20000000f00 */
[----:B------:R-:W-:Y:S01]  /*f6c0*/  IMAD R184, R0, R181, R184 ;  /* 0x000000b500b87224 */ /* 0x000fe200078e02b8 */
[----:B------:R-:W-:Y:S01]  /*f6d0*/  @!P2 IADD3 R10, R10, -R0, RZ ;  /* 0x800000000a0aa210 */ /* 0x000fe20007ffe0ff */
[C---:B------:R-:W-:Y:S01]  /*f6e0*/  IMAD R183, R0.reuse, R180, R183 ;  /* 0x000000b400b77224 */ /* 0x040fe200078e02b7 */
[----:B------:R-:W-:Y:S01]  /*f6f0*/  ISETP.GE.AND P2, PT, R15, RZ, PT ;  /* 0x000000ff0f00720c */ /* 0x000fe20003f46270 */
[----:B------:R-:W-:Y:S01]  /*f700*/  IMAD.MOV.U32 R7, RZ, RZ, R179 ;  /* 0x000000ffff077224 */ /* 0x000fe200078e00b3 */
[----:B------:R-:W-:Y:S01]  /*f710*/  IABS R181, R182 ;  /* 0x000000b600b57213 */ /* 0x000fe20000000000 */
[----:B------:R-:W-:Y:S01]  /*f720*/  @!P6 IMAD.MOV R2, RZ, RZ, -R2 ;  /* 0x000000ffff02e224 */ /* 0x000fe200078e0a02 */
[C---:B------:R-:W-:Y:S01]  /*f730*/  ISETP.GT.U32.AND P6, PT, R0.reuse, R184, PT ;  /* 0x000000b80000720c */ /* 0x040fe20003fc4070 */
[----:B------:R-:W-:Y:S01]  /*f740*/  @!P5 IMAD.IADD R185, R185, 0x1, -R0 ;  /* 0x00000001b9b9d824 */ /* 0x000fe200078e0a00 */
[----:B------:R-:W-:Y:S01]  /*f750*/  ISETP.GT.U32.AND P5, PT, R0, R183, PT ;  /* 0x000000b70000720c */ /* 0x000fe20003fa4070 */
[----:B------:R-:W-:Y:S01]  /*f760*/  @!P0 IMAD.MOV R7, RZ, RZ, -R7 ;  /* 0x000000ffff078224 */ /* 0x000fe200078e0a07 */
[----:B------:R-:W-:Y:S01]  /*f770*/  ISETP.GE.AND P0, PT, R5, RZ, PT ;  /* 0x000000ff0500720c */ /* 0x000fe20003f06270 */
[----:B------:R-:W-:-:S02]  /*f780*/  VIADD R5, R6, 0x144 ;  /* 0x0000014406057836 */ /* 0x000fc40000000000 */
[----:B------:R-:W-:Y:S01]  /*f790*/  VIADD R15, R6, 0x145 ;  /* 0x00000145060f7836 */ /* 0x000fe20000000000 */
[----:B------:R-:W-:Y:S01]  /*f7a0*/  STL [R1+0x324], R7 ;  /* 0x0003240701007387 */ /* 0x000fe20000100800 */
[--C-:B------:R-:W-:Y:S01]  /*f7b0*/  @!P1 IMAD.IADD R11, R11, 0x1, -R0.reuse ;  /* 0x000000010b0b9824 */ /* 0x100fe200078e0a00 */
[----:B------:R-:W-:Y:S01]  /*f7c0*/  ISETP.GE.AND P1, PT, R14, RZ, PT ;  /* 0x000000ff0e00720c */ /* 0x000fe20003f26270 */
[----:B------:R-:W-:Y:S01]  /*f7d0*/  VIADD R180, R6, 0x147 ;  /* 0x0000014706b47836 */ /* 0x000fe20000000000 */
[----:B------:R-:W-:Y:S01]  /*f7e0*/  IABS R178, R5 ;  /* 0x0000000500b27213 */ /* 0x000fe20000000000 */
[----:B------:R1:W-:Y:S01]  /*f7f0*/  STL [R1+0x354], R2 ;  /* 0x0003540201007387 */ /* 0x0003e20000100800 */
[----:B------:R-:W-:Y:S01]  /*f800*/  IABS R14, R15 ;  /* 0x0000000f000e7213 */ /* 0x000fe20000000000 */
[----:B------:R-:W-:Y:S01]  /*f810*/  @!P6 IMAD.IADD R184, R184, 0x1, -R0 ;  /* 0x00000001b8b8e824 */ /* 0x000fe200078e0a00 */
[----:B------:R-:W-:Y:S01]  /*f820*/  ISETP.GT.U32.AND P6, PT, R0, R11, PT ;  /* 0x0000000b0000720c */ /* 0x000fe20003fc4070 */
[----:B------:R-:W-:Y:S01]  /*f830*/  IMAD.HI.U32 R179, R3, R178, RZ ;  /* 0x000000b203b37227 */ /* 0x000fe200078e00ff */
[----:B------:R-:W-:-:S03]  /*f840*/  IABS R187, R180 ;  /* 0x000000b400bb7213 */ /* 0x000fc60000000000 */
[----:B------:R-:W-:Y:S01]  /*f850*/  @!P5 IMAD.IADD R183, R183, 0x1, -R0 ;  /* 0x00000001b7b7d824 */ /* 0x000fe200078e0a00 */
[----:B------:R-:W-:Y:S01]  /*f860*/  IADD3 R179, -R179, RZ, RZ ;  /* 0x000000ffb3b37210 */ /* 0x000fe20007ffe1ff */
[----:B-1----:R-:W-:Y:S01]  /*f870*/  IMAD.MOV.U32 R2, RZ, RZ, R10 ;  /* 0x000000ffff027224 */ /* 0x002fe200078e000a */
[C---:B------:R-:W-:Y:S01]  /*f880*/  ISETP.GT.U32.AND P5, PT, R0.reuse, R184, PT ;  /* 0x000000b80000720c */ /* 0x040fe20003fa4070 */
[----:B------:R-:W-:Y:S02]  /*f890*/  IMAD.MOV.U32 R10, RZ, RZ, R14 ;  /* 0x000000ffff0a7224 */ /* 0x000fe400078e000e */
[----:B------:R-:W-:Y:S01]  /*f8a0*/  @!P4 IMAD.MOV R2, RZ, RZ, -R2 ;  /* 0x000000ffff02c224 */ /* 0x000fe200078e0a02 */
[----:B------:R-:W-:Y:S01]  /*f8b0*/  ISETP.GT.U32.AND P4, PT, R0, R183, PT ;  /* 0x000000b70000720c */ /* 0x000fe20003f84070 */
[----:B------:R-:W-:-:S03]  /*f8c0*/  IMAD.HI.U32 R14, R3, R10, RZ ;  /* 0x0000000a030e7227 */ /* 0x000fc600078e00ff */
[----:B------:R1:W-:Y:S01]  /*f8d0*/  STL [R1+0x35c], R2 ;  /* 0x00035c0201007387 */ /* 0x0003e20000100800 */
[----:B------:R-:W-:Y:S01]  /*f8e0*/  IMAD R178, R0, R179, R178 ;  /* 0x000000b300b27224 */ /* 0x000fe200078e02b2 */
[----:B------:R-:W-:Y:S01]  /*f8f0*/  IADD3 R14, -R14, RZ, RZ ;  /* 0x000000ff0e0e7210 */ /* 0x000fe20007ffe1ff */
[----:B------:R-:W-:Y:S02]  /*f900*/  @!P6 IMAD.IADD R11, R11, 0x1, -R0 ;  /* 0x000000010b0be824 */ /* 0x000fe400078e0a00 */
[----:B------:R-:W-:Y:S01]  /*f910*/  IMAD.MOV.U32 R7, RZ, RZ, R185 ;  /* 0x000000ffff077224 */ /* 0x000fe200078e00b9 */
[C---:B------:R-:W-:Y:S01]  /*f920*/  ISETP.GT.U32.AND P6, PT, R0.reuse, R178, PT ;  /* 0x000000b20000720c */ /* 0x040fe20003fc4070 */
[C---:B------:R-:W-:Y:S02]  /*f930*/  IMAD R10, R0.reuse, R14, R10 ;  /* 0x0000000e000a7224 */ /* 0x040fe400078e020a */
[----:B------:R-:W-:Y:S01]  /*f940*/  @!P4 IMAD.IADD R183, R183, 0x1, -R0 ;  /* 0x00000001b7b7c824 */ /* 0x000fe200078e0a00 */
[----:B------:R-:W-:Y:S01]  /*f950*/  @!P3 IADD3 R7, -R7, RZ, RZ ;  /* 0x000000ff0707b210 */ /* 0x000fe20007ffe1ff */
[----:B------:R-:W-:Y:S01]  /*f960*/  IMAD.HI.U32 R14, R3, R181, RZ ;  /* 0x000000b5030e7227 */ /* 0x000fe200078e00ff */
[----:B------:R-:W-:-:S03]  /*f970*/  ISETP.GT.U32.AND P4, PT, R0, R10, PT ;  /* 0x0000000a0000720c */ /* 0x000fc60003f84070 */
[--C-:B------:R-:W-:Y:S01]  /*f980*/  @!P5 IMAD.IADD R184, R184, 0x1, -R0.reuse ;  /* 0x00000001b8b8d824 */ /* 0x100fe200078e0a00 */
[----:B------:R-:W-:Y:S01]  /*f990*/  ISETP.GE.AND P5, PT, R5, RZ, PT ;  /* 0x000000ff0500720c */ /* 0x000fe20003fa6270 */
[----:B------:R-:W-:Y:S01]  /*f9a0*/  IMAD.HI.U32 R179, R3, R187, RZ ;  /* 0x000000bb03b37227 */ /* 0x000fe200078e00ff */
[----:B------:R-:W-:Y:S01]  /*f9b0*/  IADD3 R5, R6, 0x148, RZ ;  /* 0x0000014806057810 */ /* 0x000fe20007ffe0ff */
[----:B------:R2:W-:Y:S02]  /*f9c0*/  STL [R1+0x32c], R7 ;  /* 0x00032c0701007387 */ /* 0x0005e40000100800 */
[----:B------:R-:W-:Y:S01]  /*f9d0*/  @!P6 IMAD.IADD R178, R178, 0x1, -R0 ;  /* 0x00000001b2b2e824 */ /* 0x000fe200078e0a00 */
[----:B------:R-:W-:Y:S01]  /*f9e0*/  ISETP.GE.AND P6, PT, R15, RZ, PT ;  /* 0x000000ff0f00720c */ /* 0x000fe20003fc6270 */
[----:B------:R-:W-:Y:S01]  /*f9f0*/  IMAD.MOV R14, RZ, RZ, -R14 ;  /* 0x000000ffff0e7224 */ /* 0x000fe200078e0a0e */
[----:B------:R-:W-:Y:S01]  /*fa00*/  IADD3 R15, R6, 0x149, RZ ;  /* 0x00000149060f7810 */ /* 0x000fe20007ffe0ff */
[----:B------:R-:W-:Y:S01]  /*fa10*/  @!P4 IMAD.IADD R10, R10, 0x1, -R0 ;  /* 0x000000010a0ac824 */ /* 0x000fe200078e0a00 */
[----:B------:R-:W-:Y:S01]  /*fa20*/  ISETP.GT.U32.AND P4, PT, R0, R178, PT ;  /* 0x000000b20000720c */ /* 0x000fe20003f84070 */
[----:B-1----:R-:W-:-:S02]  /*fa30*/  IMAD.MOV.U32 R2, RZ, RZ, R11 ;  /* 0x000000ffff027224 */ /* 0x002fc400078e000b */
[----:B------:R-:W-:Y:S01]  /*fa40*/  IMAD.MOV R179, RZ, RZ, -R179 ;  /* 0x000000ffffb37224 */ /* 0x000fe200078e0ab3 */
[C---:B------:R-:W-:Y:S01]  /*fa50*/  ISETP.GT.U32.AND P3, PT, R0.reuse, R10, PT ;  /* 0x0000000a0000720c */ /* 0x040fe20003f64070 */
[C---:B------:R-:W-:Y:S01]  /*fa60*/  IMAD R181, R0.reuse, R14, R181 ;  /* 0x0000000e00b57224 */ /* 0x040fe200078e02b5 */
[----:B------:R-:W-:Y:S01]  /*fa70*/  IABS R14, R5 ;  /* 0x00000005000e7213 */ /* 0x000fe20000000000 */
[----:B------:R-:W-:Y:S02]  /*fa80*/  @!P0 IMAD.MOV R2, RZ, RZ, -R2 ;  /* 0x000000ffff028224 */ /* 0x000fe400078e0a02 */
[----:B--2---:R-:W-:Y:S01]  /*fa90*/  IMAD.MOV.U32 R7, RZ, RZ, R184 ;  /* 0x000000ffff077224 */ /* 0x004fe200078e00b8 */
[C---:B------:R-:W-:Y:S01]  /*faa0*/  ISETP.GT.U32.AND P0, PT, R0.reuse, R181, PT ;  /* 0x000000b50000720c */ /* 0x040fe20003f04070 */
[----:B------:R-:W-:Y:S01]  /*fab0*/  IMAD R187, R0, R179, R187 ;  /* 0x000000b300bb7224 */ /* 0x000fe200078e02bb */
[----:B------:R-:W-:Y:S01]  /*fac0*/  IABS R179, R15 ;  /* 0x0000000f00b37213 */ /* 0x000fe20000000000 */
[----:B------:R-:W-:Y:S01]  /*fad0*/  IMAD.HI.U32 R11, R3, R14, RZ ;  /* 0x0000000e030b7227 */ /* 0x000fe200078e00ff */
[----:B------:R1:W-:Y:S01]  /*fae0*/  STL [R1+0x350], R2 ;  /* 0x0003500201007387 */ /* 0x0003e20000100800 */
[----:B------:R-:W-:-:S02]  /*faf0*/  @!P2 IADD3 R7, -R7, RZ, RZ ;  /* 0x000000ff0707a210 */ /* 0x000fc40007ffe1ff */
[--C-:B------:R-:W-:Y:S01]  /*fb00*/  @!P4 IMAD.IADD R178, R178, 0x1, -R0.reuse ;  /* 0x00000001b2b2c824 */ /* 0x100fe200078e0a00 */
[----:B------:R-:W-:Y:S01]  /*fb10*/  ISETP.GT.U32.AND P2, PT, R0, R187, PT ;  /* 0x000000bb0000720c */ /* 0x000fe20003f44070 */
[----:B------:R-:W-:Y:S01]  /*fb20*/  IMAD.MOV R11, RZ, RZ, -R11 ;  /* 0x000000ffff0b7224 */ /* 0x000fe200078e0a0b */
[----:B------:R2:W-:Y:S01]  /*fb30*/  STL [R1+0x338], R7 ;  /* 0x0003380701007387 */ /* 0x0005e20000100800 */
[----:B------:R-:W-:Y:S01]  /*fb40*/  @!P3 IMAD.IADD R10, R10, 0x1, -R0 ;  /* 0x000000010a0ab824 */ /* 0x000fe200078e0a00 */
[----:B------:R-:W-:Y:S01]  /*fb50*/  ISETP.GE.AND P3, PT, R5, RZ, PT ;  /* 0x000000ff0500720c */ /* 0x000fe20003f66270 */
[----:B------:R-:W-:Y:S01]  /*fb60*/  IMAD R14, R0, R11, R14 ;  /* 0x0000000b000e7224 */ /* 0x000fe200078e020e */
[----:B------:R-:W-:Y:S01]  /*fb70*/  ISETP.GE.AND P4, PT, R180, RZ, PT ;  /* 0x000000ffb400720c */ /* 0x000fe20003f86270 */
[----:B-1----:R-:W-:Y:S02]  /*fb80*/  IMAD.MOV.U32 R2, RZ, RZ, R183 ;  /* 0x000000ffff027224 */ /* 0x002fe400078e00b7 */
[----:B------:R-:W-:-:S04]  /*fb90*/  IMAD.HI.U32 R183, R3, R179, RZ ;  /* 0x000000b303b77227 */ /* 0x000fc800078e00ff */
[----:B------:R-:W-:Y:S01]  /*fba0*/  @!P1 IMAD.MOV R2, RZ, RZ, -R2 ;  /* 0x000000ffff029224 */ /* 0x000fe200078e0a02 */
[----:B------:R-:W-:Y:S01]  /*fbb0*/  IADD3 R183, -R183, RZ, RZ ;  /* 0x000000ffb7b77210 */ /* 0x000fe20007ffe1ff */
[----:B--2---:R-:W-:Y:S01]  /*fbc0*/  IMAD.MOV.U32 R7, RZ, RZ, R178 ;  /* 0x000000ffff077224 */ /* 0x004fe200078e00b2 */
[----:B------:R-:W-:Y:S01]  /*fbd0*/  @!P2 IADD3 R187, R187, -R0, RZ ;  /* 0x80000000bbbba210 */ /* 0x000fe20007ffe0ff */
[----:B------:R-:W-:Y:S01]  /*fbe0*/  VIADD R5, R6, 0x14a ;  /* 0x0000014a06057836 */ /* 0x000fe20000000000 */
[----:B------:R1:W-:Y:S01]  /*fbf0*/  STL [R1+0x34c], R2 ;  /* 0x00034c0201007387 */ /* 0x0003e20000100800 */
[----:B------:R-:W-:Y:S01]  /*fc00*/  IMAD R179, R0, R183, R179 ;  /* 0x000000b700b37224 */ /* 0x000fe200078e02b3 */
[----:B------:R-:W-:Y:S01]  /*fc10*/  @!P5 IADD3 R7, -R7, RZ, RZ ;  /* 0x000000ff0707d210 */ /* 0x000fe20007ffe1ff */
[----:B------:R-:W-:Y:S01]  /*fc20*/  VIADD R11, R6, 0x14b ;  /* 0x0000014b060b7836 */ /* 0x000fe20000000000 */
[C---:B------:R-:W-:Y:S01]  /*fc30*/  ISETP.GT.U32.AND P5, PT, R0.reuse, R14, PT ;  /* 0x0000000e0000720c */ /* 0x040fe20003fa4070 */
[----:B------:R-:W-:Y:S01]  /*fc40*/  @!P0 IMAD.IADD R181, R181, 0x1, -R0 ;  /* 0x00000001b5b58824 */ /* 0x000fe200078e0a00 */
[----:B------:R-:W-:Y:S01]  /*fc50*/  ISETP.GT.U32.AND P2, PT, R0, R187, PT ;  /* 0x000000bb0000720c */ /* 0x000fe20003f44070 */
[----:B------:R-:W-:Y:S01]  /*fc60*/  STL [R1+0x33c], R7 ;  /* 0x00033c0701007387 */ /* 0x000fe20000100800 */
[----:B------:R-:W-:Y:S01]  /*fc70*/  IABS R180, R5 ;  /* 0x0000000500b47213 */ /* 0x000fe20000000000 */
[----:B-1----:R-:W-:Y:S01]  /*fc80*/  IMAD.MOV.U32 R2, RZ, RZ, R10 ;  /* 0x000000ffff027224 */ /* 0x002fe200078e000a */
[----:B------:R-:W-:-:S03]  /*fc90*/  IABS R10, R11 ;  /* 0x0000000b000a7213 */ /* 0x000fc60000000000 */
[----:B------:R-:W-:Y:S01]  /*fca0*/  IMAD.HI.U32 R178, R3, R180, RZ ;  /* 0x000000b403b27227 */ /* 0x000fe200078e00ff */
[----:B------:R-:W-:Y:S02]  /*fcb0*/  ISETP.GT.U32.AND P0, PT, R0, R181, PT ;  /* 0x000000b50000720c */ /* 0x000fe40003f04070 */
[----:B------:R-:W-:Y:S01]  /*fcc0*/  ISETP.GE.AND P1, PT, R182, RZ, PT ;  /* 0x000000ffb600720c */ /* 0x000fe20003f26270 */
[----:B------:R-:W-:Y:S01]  /*fcd0*/  @!P6 IMAD.MOV R2, RZ, RZ, -R2 ;  /* 0x000000ffff02e224 */ /* 0x000fe200078e0a02 */
[----:B------:R-:W-:Y:S01]  /*fce0*/  ISETP.GT.U32.AND P6, PT, R0, R179, PT ;  /* 0x000000b30000720c */ /* 0x000fe20003fc4070 */
[----:B------:R-:W-:Y:S01]  /*fcf0*/  @!P5 IMAD.IADD R14, R14, 0x1, -R0 ;  /* 0x000000010e0ed824 */ /* 0x000fe200078e0a00 */
[----:B------:R-:W-:Y:S01]  /*fd00*/  @!P2 IADD3 R187, R187, -R0, RZ ;  /* 0x80000000bbbba210 */ /* 0x000fe20007ffe0ff */
[----:B------:R-:W-:Y:S01]  /*fd10*/  IMAD.MOV R178, RZ, RZ, -R178 ;  /* 0x000000ffffb27224 */ /* 0x000fe200078e0ab2 */
[----:B------:R-:W-:Y:S01]  /*fd20*/  ISETP.GE.AND P2, PT, R5, RZ, PT ;  /* 0x000000ff0500720c */ /* 0x000fe20003f46270 */
[----:B------:R-:W-:Y:S01]  /*fd30*/  IMAD.HI.U32 R5, R3, R10, RZ ;  /* 0x0000000a03057227 */ /* 0x000fe200078e00ff */
[----:B------:R-:W-:Y:S01]  /*fd40*/  ISETP.GT.U32.AND P5, PT, R0, R14, PT ;  /* 0x0000000e0000720c */ /* 0x000fe20003fa4070 */
[----:B------:R1:W-:Y:S01]  /*fd50*/  STL [R1+0x344], R2 ;  /* 0x0003440201007387 */ /* 0x0003e20000100800 */
[----:B------:R-:W-:Y:S01]  /*fd60*/  IADD3 R183, R6, 0x14e, RZ ;  /* 0x0000014e06b77810 */ /* 0x000fe20007ffe0ff */
[----:B------:R-:W-:-:S02]  /*fd70*/  IMAD.MOV R5, RZ, RZ, -R5 ;  /* 0x000000ffff057224 */ /* 0x000fc400078e0a05 */
[C---:B------:R-:W-:Y:S01]  /*fd80*/  IMAD R180, R0.reuse, R178, R180 ;  /* 0x000000b200b47224 */ /* 0x040fe200078e02b4 */
[----:B------:R-:W-:Y:S01]  /*fd90*/  IABS R184, R183 ;  /* 0x000000b700b87213 */ /* 0x000fe20000000000 */
[----:B------:R-:W-:Y:S01]  /*fda0*/  IMAD R10, R0, R5, R10 ;  /* 0x00000005000a7224 */ /* 0x000fe200078e020a */
[----:B------:R-:W-:Y:S01]  /*fdb0*/  @!P6 IADD3 R179, R179, -R0, RZ ;  /* 0x80000000b3b3e210 */ /* 0x000fe20007ffe0ff */
[--C-:B------:R-:W-:Y:S01]  /*fdc0*/  @!P0 IMAD.IADD R181, R181, 0x1, -R0.reuse ;  /* 0x00000001b5b58824 */ /* 0x100fe200078e0a00 */
[----:B------:R-:W-:Y:S01]  /*fdd0*/  ISETP.GE.AND P0, PT, R15, RZ, PT ;  /* 0x000000ff0f00720c */ /* 0x000fe20003f06270 */
[----:B------:R-:W-:Y:S01]  /*fde0*/  VIADD R182, R6, 0x14c ;  /* 0x0000014c06b67836 */ /* 0x000fe20000000000 */
[----:B------:R-:W-:Y:S01]  /*fdf0*/  ISETP.GT.U32.AND P6, PT, R0, R179, PT ;  /* 0x000000b30000720c */ /* 0x000fe20003fc4070 */
[----:B------:R-:W-:Y:S01]  /*fe00*/  @!P5 IMAD.IADD R14, R14, 0x1, -R0 ;  /* 0x000000010e0ed824 */ /* 0x000fe200078e0a00 */
[----:B------:R-:W-:Y:S01]  /*fe10*/  ISETP.GT.U32.AND P5, PT, R0, R180, PT ;  /* 0x000000b40000720c */ /* 0x000fe20003fa4070 */
[----:B-1----:R-:W-:Y:S01]  /*fe20*/  IMAD.MOV.U32 R2, RZ, RZ, R181 ;  /* 0x000000ffff027224 */ /* 0x002fe200078e00b5 */
[----:B------:R-:W-:Y:S01]  /*fe30*/  IABS R15, R182 ;  /* 0x000000b6000f7213 */ /* 0x000fe20000000000 */
[----:B------:R-:W-:-:S02]  /*fe40*/  VIADD R181, R6, 0x14d ;  /* 0x0000014d06b57836 */ /* 0x000fc40000000000 */
[----:B------:R-:W-:Y:S01]  /*fe50*/  @!P1 IMAD.MOV R2, RZ, RZ, -R2 ;  /* 0x000000ffff029224 */ /* 0x000fe200078e0a02 */
[----:B------:R-:W-:Y:S01]  /*fe60*/  ISETP.GE.AND P1, PT, R11, RZ, PT ;  /* 0x000000ff0b00720c */ /* 0x000fe20003f26270 */
[----:B------:R-:W-:Y:S01]  /*fe70*/  IMAD.HI.U32 R11, R3, R15, RZ ;  /* 0x0000000f030b7227 */ /* 0x000fe200078e00ff */
[----:B------:R-:W-:Y:S02]  /*fe80*/  IABS R185, R181 ;  /* 0x000000b500b97213 */ /* 0x000fe40000000000 */
[----:B------:R1:W-:Y:S01]  /*fe90*/  STL [R1+0x340], R2 ;  /* 0x0003400201007387 */ /* 0x0003e20000100800 */
[----:B------:R-:W-:Y:S01]  /*fea0*/  @!P6 IADD3 R179, R179, -R0, RZ ;  /* 0x80000000b3b3e210 */ /* 0x000fe20007ffe0ff */
[----:B------:R-:W-:Y:S01]  /*feb0*/  VIADD R5, R6, 0x14f ;  /* 0x0000014f06057836 */ /* 0x000fe20000000000 */
[----:B------:R-:W-:Y:S01]  /*fec0*/  ISETP.GT.U32.AND P6, PT, R0, R10, PT ;  /* 0x0000000a0000720c */ /* 0x000fe20003fc4070 */
[----:B------:R-:W-:Y:S02]  /*fed0*/  @!P5 IMAD.IADD R180, R180, 0x1, -R0 ;  /* 0x00000001b4b4d824 */ /* 0x000fe400078e0a00 */
[----:B------:R-:W-:Y:S01]  /*fee0*/  IMAD.MOV R11, RZ, RZ, -R11 ;  /* 0x000000ffff0b7224 */ /* 0x000fe200078e0a0b */
[----:B------:R-:W-:Y:S01]  /*fef0*/  IABS R178, R5 ;  /* 0x0000000500b27213 */ /* 0x000fe20000000000 */
[----:B------:R-:W-:-:S04]  /*ff00*/  IMAD.HI.U32 R188, R3, R185, RZ ;  /* 0x000000b903bc7227 */ /* 0x000fc800078e00ff */
[----:B-1----:R-:W-:Y:S01]  /*ff10*/  IMAD.MOV.U32 R2, RZ, RZ, R187 ;  /* 0x000000ffff027224 */ /* 0x002fe200078e00bb */
[----:B------:R-:W-:Y:S01]  /*ff20*/  IADD3 R188, -R188, RZ, RZ ;  /* 0x000000ffbcbc7210 */ /* 0x000fe20007ffe1ff */
[----:B------:R-:W-:Y:S01]  /*ff30*/  IMAD R15, R0, R11, R15 ;  /* 0x0000000b000f7224 */ /* 0x000fe200078e020f */
[----:B------:R-:W-:Y:S01]  /*ff40*/  MOV R187, R178 ;  /* 0x000000b200bb7202 */ /* 0x000fe20000000f00 */
[----:B------:R-:W-:Y:S01]  /*ff50*/  @!P6 IMAD.IADD R10, R10, 0x1, -R0 ;  /* 0x000000010a0ae824 */ /* 0x000fe200078e0a00 */
[C---:B------:R-:W-:Y:S01]  /*ff60*/  ISETP.GT.U32.AND P6, PT, R0.reuse, R180, PT ;  /* 0x000000b40000720c */ /* 0x040fe20003fc4070 */
[----:B------:R-:W-:Y:S01]  /*ff70*/  @!P4 IMAD.MOV R2, RZ, RZ, -R2 ;  /* 0x000000ffff02c224 */ /* 0x000fe200078e0a02 */
[----:B------:R-:W-:Y:S01]  /*ff80*/  ISETP.GT.U32.AND P5, PT, R0, R15, PT ;  /* 0x0000000f0000720c */ /* 0x000fe20003fa4070 */
[----:B------:R-:W-:Y:S01]  /*ff90*/  IMAD.HI.U32 R186, R3, R184, RZ ;  /* 0x000000b803ba7227 */ /* 0x000fe200078e00ff */
[----:B------:R-:W-:Y:S02]  /*ffa0*/  ISETP.GE.AND P4, PT, R182, RZ, PT ;  /* 0x000000ffb600720c */ /* 0x000fe40003f86270 */
[----:B------:R1:W-:Y:S01]  /*ffb0*/  STL [R1+0x334], R2 ;  /* 0x0003340201007387 */ /* 0x0003e20000100800 */
[----:B------:R-:W-:-:S02]  /*ffc0*/  IMAD R182, R0, R188, R185 ;  /* 0x000000bc00b67224 */ /* 0x000fc400078e02b9 */
[----:B------:R-:W-:Y:S02]  /*ffd0*/  IMAD.MOV R186, RZ, RZ, -R186 ;  /* 0x000000ffffba7224 */ /* 0x000fe400078e0aba */
[----:B------:R-:W-:Y:S02]  /*ffe0*/  VIADD R11, R6, 0x150 ;  /* 0x00000150060b7836 */ /* 0x000fe40000000000 */
[----:B------:R-:W-:Y:S01]  /*fff0*/  @!P6 IADD3 R180, R180, -R0, RZ ;  /* 0x80000000b4b4e210 */ /* 0x000fe20007ffe0ff */
[C---:B------:R-:W-:Y:S01]  /*10000*/  IMAD R178, R0.reuse, R186, R184 ;  /* 0x000000ba00b27224 */ /* 0x040fe200078e02b8 */
[----:B------:R-:W-:Y:S01]  /*10010*/  ISETP.GT.U32.AND P6, PT, R0, R182, PT ;  /* 0x000000b60000720c */ /* 0x000fe20003fc4070 */
[----:B-1----:R-:W-:Y:S01]  /*10020*/  IMAD.MOV.U32 R2, RZ, RZ, R14 ;  /* 0x000000ffff027224 */ /* 0x002fe200078e000e */
[----:B------:R-:W-:Y:S01]  /*10030*/  IABS R185, R11 ;  /* 0x0000000b00b97213 */ /* 0x000fe20000000000 */
[----:B------:R-:W-:-:S04]  /*10040*/  IMAD.HI.U32 R14, R3, R187, RZ ;  /* 0x000000bb030e7227 */ /* 0x000fc800078e00ff */
[----:B------:R-:W-:Y:S01]  /*10050*/  @!P3 IMAD.MOV R2, RZ, RZ, -R2 ;  /* 0x000000ffff02b224 */ /* 0x000fe200078e0a02 */
[----:B------:R-:W-:Y:S01]  /*10060*/  ISETP.GT.U32.AND P3, PT, R0, R10, PT ;  /* 0x0000000a0000720c */ /* 0x000fe20003f64070 */
[--C-:B------:R-:W-:Y:S01]  /*10070*/  @!P5 IMAD.IADD R15, R15, 0x1, -R0.reuse ;  /* 0x000000010f0fd824 */ /* 0x100fe200078e0a00 */
[----:B------:R-:W-:Y:S01]  /*10080*/  IADD3 R14, -R14, RZ, RZ ;  /* 0x000000ff0e0e7210 */ /* 0x000fe20007ffe1ff */
[----:B------:R-:W-:Y:S01]  /*10090*/  IMAD.MOV.U32 R7, RZ, RZ, R179 ;  /* 0x000000ffff077224 */ /* 0x000fe200078e00b3 */
[----:B------:R1:W-:Y:S01]  /*100a0*/  STL [R1+0x328], R2 ;  /* 0x0003280201007387 */ /* 0x0003e20000100800 */
[----:B------:R-:W-:Y:S01]  /*100b0*/  @!P6 IMAD.IADD R182, R182, 0x1, -R0 ;  /* 0x00000001b6b6e824 */ /* 0x000fe200078e0a00 */
[C---:B------:R-:W-:Y:S01]  /*100c0*/  ISETP.GT.U32.AND P5, PT, R0.reuse, R15, PT ;  /* 0x0000000f0000720c */ /* 0x040fe20003fa4070 */
[C---:B------:R-:W-:Y:S02]  /*100d0*/  IMAD R184, R0.reuse, R14, R187 ;  /* 0x0000000e00b87224 */ /* 0x040fe400078e02bb */
[----:B------:R-:W-:Y:S01]  /*100e0*/  @!P0 IMAD.MOV R7, RZ, RZ, -R7 ;  /* 0x000000ffff078224 */ /* 0x000fe200078e0a07 */
[----:B------:R-:W-:Y:S01]  /*100f0*/  ISETP.GE.AND P0, PT, R181, RZ, PT ;  /* 0x000000ffb500720c */ /* 0x000fe20003f06270 */
[----:B------:R-:W-:Y:S01]  /*10100*/  IMAD.HI.U32 R179, R3, R185, RZ ;  /* 0x000000b903b37227 */ /* 0x000fe200078e00ff */
[----:B------:R-:W-:-:S02]  /*10110*/  ISETP.GT.U32.AND P6, PT, R0, R184, PT ;  /* 0x000000b80000720c */ /* 0x000fc40003fc4070 */
[----:B------:R2:W-:Y:S01]  /*10120*/  STL [R1+0x320], R7 ;  /* 0x0003200701007387 */ /* 0x0005e20000100800 */
[----:B-1----:R-:W-:Y:S02]  /*10130*/  IMAD.MOV.U32 R2, RZ, RZ, R180 ;  /* 0x000000ffff027224 */ /* 0x002fe400078e00b4 */
[----:B------:R-:W-:Y:S01]  /*10140*/  @!P3 IMAD.IADD R10, R10, 0x1, -R0 ;  /* 0x000000010a0ab824 */ /* 0x000fe200078e0a00 */
[----:B------:R-:W-:Y:S01]  /*10150*/  ISETP.GE.AND P3, PT, R183, RZ, PT ;  /* 0x000000ffb700720c */ /* 0x000fe20003f66270 */
[----:B------:R-:W-:Y:S01]  /*10160*/  @!P2 IMAD.MOV R2, RZ, RZ, -R2 ;  /* 0x000000ffff02a224 */ /* 0x000fe200078e0a02 */
[----:B------:R-:W-:Y:S01]  /*10170*/  ISETP.GT.U32.AND P2, PT, R0, R178, PT ;  /* 0x000000b20000720c */ /* 0x000fe20003f44070 */
[----:B------:R-:W-:Y:S01]  /*10180*/  IMAD.MOV R179, RZ, RZ, -R179 ;  /* 0x000000ffffb37224 */ /* 0x000fe200078e0ab3 */
[----:B------:R-:W-:Y:S01]  /*10190*/  @!P5 IADD3 R15, R15, -R0, RZ ;  /* 0x800000000f0fd210 */ /* 0x000fe20007ffe0ff */
[----:B------:R-:W-:Y:S01]  /*101a0*/  VIADD R183, R6, 0x151 ;  /* 0x0000015106b77836 */ /* 0x000fe20000000000 */
[----:B------:R1:W-:Y:S01]  /*101b0*/  STL [R1+0x31c], R2 ;  /* 0x00031c0201007387 */ /* 0x0003e20000100800 */
[----:B------:R-:W-:Y:S01]  /*101c0*/  ISETP.GE.AND P5, PT, R5, RZ, PT ;  /* 0x000000ff0500720c */ /* 0x000fe20003fa6270 */
[----:B------:R-:W-:Y:S01]  /*101d0*/  IMAD R5, R0, R179, R185 ;  /* 0x000000b300057224 */ /* 0x000fe200078e02b9 */
[----:B--2---:R-:W-:Y:S01]  /*101e0*/  MOV R7, R15 ;  /* 0x0000000f00077202 */ /* 0x004fe20000000f00 */
[--C-:B------:R-:W-:Y:S01]  /*101f0*/  @!P6 IMAD.IADD R184, R184, 0x1, -R0.reuse ;  /* 0x00000001b8b8e824 */ /* 0x100fe200078e0a00 */
[----:B------:R-:W-:Y:S01]  /*10200*/  IABS R185, R183 ;  /* 0x000000b700b97213 */ /* 0x000fe20000000000 */
[C---:B------:R-:W-:Y:S01]  /*10210*/  VIADD R14, R6.reuse, 0x152 ;  /* 0x00000152060e7836 */ /* 0x040fe20000000000 */
[----:B------:R-:W-:Y:S01]  /*10220*/  IADD3 R179, R6, 0x154, RZ ;  /* 0x0000015406b37810 */ /* 0x000fe20007ffe0ff */
[----:B------:R-:W-:Y:S01]  /*10230*/  @!P4 IMAD.MOV R7, RZ, RZ, -R7 ;  /* 0x000000ffff07c224 */ /* 0x000fe200078e0a07 */
[----:B------:R-:W-:Y:S01]  /*10240*/  ISETP.GT.U32.AND P6, PT, R0, R184, PT ;  /* 0x000000b80000720c */ /* 0x000fe20003fc4070 */
[----:B------:R-:W-:Y:S01]  /*10250*/  @!P2 IMAD.IADD R178, R178, 0x1, -R0 ;  /* 0x00000001b2b2a824 */ /* 0x000fe200078e0a00 */
[----:B-1----:R-:W-:Y:S01]  /*10260*/  MOV R2, R10 ;  /* 0x0000000a00027202 */ /* 0x002fe20000000f00 */
[----:B------:R-:W-:Y:S01]  /*10270*/  IMAD.HI.U32 R187, R3, R185, RZ ;  /* 0x000000b903bb7227 */ /* 0x000fe200078e00ff */
[----:B------:R-:W-:-:S02]  /*10280*/  IABS R186, R14 ;  /* 0x0000000e00ba7213 */ /* 0x000fc40000000000 */
[C---:B------:R-:W-:Y:S01]  /*10290*/  ISETP.GT.U32.AND P2, PT, R0.reuse, R178, PT ;  /* 0x000000b20000720c */ /* 0x040fe20003f44070 */
[----:B------:R-:W-:Y:S01]  /*102a0*/  @!P1 IMAD.MOV R2, RZ, RZ, -R2 ;  /* 0x000000ffff029224 */ /* 0x000fe200078e0a02 */
[----:B------:R-:W-:Y:S01]  /*102b0*/  ISETP.GT.U32.AND P1, PT, R0, R182, PT ;  /* 0x000000b60000720c */ /* 0x000fe20003f24070 */
[----:B------:R-:W-:Y:S01]  /*102c0*/  IMAD.MOV R187, RZ, RZ, -R187 ;  /* 0x000000ffffbb7224 */ /* 0x000fe200078e0abb */
[----:B------:R-:W-:Y:S01]  /*102d0*/  IABS R180, R179 ;  /* 0x000000b300b47213 */ /* 0x000fe20000000000 */
[----:B------:R-:W-:Y:S01]  /*102e0*/  VIADD R10, R6, 0x153 ;  /* 0x00000153060a7836 */ /* 0x000fe20000000000 */
[----:B------:R1:W-:Y:S01]  /*102f0*/  STL [R1+0x318], R2 ;  /* 0x0003180201007387 */ /* 0x0003e20000100800 */
[----:B------:R-:W-:-:S03]  /*10300*/  @!P6 IMAD.IADD R184, R184, 0x1, -R0 ;  /* 0x00000001b8b8e824 */ /* 0x000fc600078e0a00 */
[----:B------:R-:W-:Y:S01]  /*10310*/  IABS R181, R10 ;  /* 0x0000000a00b57213 */ /* 0x000fe20000000000 */
[----:B------:R2:W-:Y:S02]  /*10320*/  STL [R1+0x310], R7 ;  /* 0x0003100701007387 */ /* 0x0005e40000100800 */
[----:B------:R-:W-:Y:S02]  /*10330*/  @!P2 IADD3 R178, R178, -R0, RZ ;  /* 0x80000000b2b2a210 */ /* 0x000fe40007ffe0ff */
[----:B------:R-:W-:Y:S01]  /*10340*/  ISETP.GE.AND P2, PT, R11, RZ, PT ;  /* 0x000000ff0b00720c */ /* 0x000fe20003f46270 */
[----:B------:R-:W-:Y:S01]  /*10350*/  @!P1 IMAD.IADD R182, R182, 0x1, -R0 ;  /* 0x00000001b6b69824 */ /* 0x000fe200078e0a00 */
[C---:B------:R-:W-:Y:S01]  /*10360*/  ISETP.GT.U32.AND P1, PT, R0.reuse, R5, PT ;  /* 0x000000050000720c */ /* 0x040fe20003f24070 */
[----:B------:R-:W-:Y:S02]  /*10370*/  IMAD R11, R0, R187, R185 ;  /* 0x000000bb000b7224 */ /* 0x000fe400078e02b9 */
[----:B-1----:R-:W-:-:S02]  /*10380*/  IMAD.MOV.U32 R2, RZ, RZ, R182 ;  /* 0x000000ffff027224 */ /* 0x002fc400078e00b6 */
[C---:B------:R-:W-:Y:S01]  /*10390*/  IMAD.HI.U32 R185, R3.reuse, R186, RZ ;  /* 0x000000ba03b97227 */ /* 0x040fe200078e00ff */
[----:B------:R-:W-:Y:S02]  /*103a0*/  ISETP.GT.U32.AND P6, PT, R0, R11, PT ;  /* 0x0000000b0000720c */ /* 0x000fe40003fc4070 */
[----:B------:R-:W-:Y:S01]  /*103b0*/  @!P0 IADD3 R2, -R2, RZ, RZ ;  /* 0x000000ff02028210 */ /* 0x000fe20007ffe1ff */
[----:B------:R-:W-:-:S04]  /*103c0*/  IMAD.HI.U32 R188, R3, R181, RZ ;  /* 0x000000b503bc7227 */ /* 0x000fc800078e00ff */
[----:B------:R-:W-:Y:S01]  /*103d0*/  @!P1 IMAD.IADD R5, R5, 0x1, -R0 ;  /* 0x0000000105059824 */ /* 0x000fe200078e0a00 */
[----:B------:R1:W-:Y:S01]  /*103e0*/  STL [R1+0x30c], R2 ;  /* 0x00030c0201007387 */ /* 0x0003e20000100800 */
[----:B------:R-:W-:Y:S01]  /*103f0*/  IMAD.MOV R185, RZ, RZ, -R185 ;  /* 0x000000ffffb97224 */ /* 0x000fe200078e0ab9 */
[----:B------:R-:W-:Y:S01]  /*10400*/  ISETP.GE.AND P1, PT, R183, RZ, PT ;  /* 0x000000ffb700720c */ /* 0x000fe20003f26270 */
[----:B------:R-:W-:Y:S02]  /*10410*/  IMAD.MOV R188, RZ, RZ, -R188 ;  /* 0x000000ffffbc7224 */ /* 0x000fe400078e0abc */
[----:B------:R-:W-:Y:S01]  /*10420*/  @!P6 IMAD.IADD R11, R11, 0x1, -R0 ;  /* 0x000000010b0be824 */ /* 0x000fe200078e0a00 */
[C---:B------:R-:W-:Y:S01]  /*10430*/  ISETP.GT.U32.AND P6, PT, R0.reuse, R5, PT ;  /* 0x000000050000720c */ /* 0x040fe20003fc4070 */
[C---:B------:R-:W-:Y:S02]  /*10440*/  IMAD R185, R0.reuse, R185, R186 ;  /* 0x000000b900b97224 */ /* 0x040fe400078e02ba */
[----:B------:R-:W-:Y:S01]  /*10450*/  IMAD.HI.U32 R187, R3, R180, RZ ;  /* 0x000000b403bb7227 */ /* 0x000fe200078e00ff */
[----:B------:R-:W-:-:S02]  /*10460*/  ISETP.GT.U32.AND P0, PT, R0, R11, PT ;  /* 0x0000000b0000720c */ /* 0x000fc40003f04070 */
[C---:B------:R-:W-:Y:S01]  /*10470*/  ISETP.GT.U32.AND P4, PT, R0.reuse, R185, PT ;  /* 0x000000b90000720c */ /* 0x040fe20003f84070 */
[----:B--2---:R-:W-:Y:S01]  /*10480*/  IMAD.MOV.U32 R7, RZ, RZ, R178 ;  /* 0x000000ffff077224 */ /* 0x004fe200078e00b2 */
[----:B------:R-:W-:Y:S01]  /*10490*/  IADD3 R187, -R187, RZ, RZ ;  /* 0x000000ffbbbb7210 */ /* 0x000fe20007ffe1ff */
[----:B-1----:R-:W-:Y:S02]  /*104a0*/  IMAD.MOV.U32 R2, RZ, RZ, R184 ;  /* 0x000000ffff027224 */ /* 0x002fe400078e00b8 */
[----:B------:R-:W-:Y:S02]  /*104b0*/  IMAD R181, R0, R188, R181 ;  /* 0x000000bc00b57224 */ /* 0x000fe400078e02b5 */
[----:B------:R-:W-:Y:S01]  /*104c0*/  VIADD R183, R6, 0x155 ;  /* 0x0000015506b77836 */ /* 0x000fe20000000000 */
[----:B------:R-:W-:Y:S01]  /*104d0*/  @!P5 IADD3 R2, -R2, RZ, RZ ;  /* 0x000000ff0202d210 */ /* 0x000fe20007ffe1ff */
[----:B------:R-:W-:Y:S01]  /*104e0*/  @!P3 IMAD.MOV R7, RZ, RZ, -R7 ;  /* 0x000000ffff07b224 */ /* 0x000fe200078e0a07 */
[C---:B------:R-:W-:Y:S01]  /*104f0*/  ISETP.GT.U32.AND P3, PT, R0.reuse, R181, PT ;  /* 0x000000b50000720c */ /* 0x040fe20003f64070 */
[----:B------:R-:W-:Y:S01]  /*10500*/  @!P6 IMAD.IADD R5, R5, 0x1, -R0 ;  /* 0x000000010505e824 */ /* 0x000fe200078e0a00 */
[----:B------:R-:W-:Y:S01]  /*10510*/  IABS R15, R183 ;  /* 0x000000b7000f7213 */ /* 0x000fe20000000000 */
[----:B------:R-:W-:Y:S01]  /*10520*/  IMAD R180, R0, R187, R180 ;  /* 0x000000bb00b47224 */ /* 0x000fe200078e02b4 */
[----:B------:R-:W-:Y:S01]  /*10530*/  STL [R1+0x304], R7 ;  /* 0x0003040701007387 */ /* 0x000fe20000100800 */
[----:B------:R-:W-:Y:S01]  /*10540*/  VIADD R186, R6, 0x156 ;  /* 0x0000015606ba7836 */ /* 0x000fe20000000000 */
[----:B------:R-:W-:Y:S01]  /*10550*/  @!P0 IADD3 R11, R11, -R0, RZ ;  /* 0x800000000b0b8210 */ /* 0x000fe20007ffe0ff */
[----:B------:R-:W-:Y:S01]  /*10560*/  IMAD.HI.U32 R178, R3, R15, RZ ;  /* 0x0000000f03b27227 */ /* 0x000fe200078e00ff */
[----:B------:R1:W-:Y:S01]  /*10570*/  STL [R1+0x2fc], R2 ;  /* 0x0002fc0201007387 */ /* 0x0003e20000100800 */
[----:B------:R-:W-:-:S02]  /*10580*/  ISETP.GT.U32.AND P6, PT, R0, R180, PT ;  /* 0x000000b40000720c */ /* 0x000fc40003fc4070 */
[----:B------:R-:W-:Y:S01]  /*10590*/  @!P4 IMAD.IADD R185, R185, 0x1, -R0 ;  /* 0x00000001b9b9c824 */ /* 0x000fe200078e0a00 */
[----:B------:R-:W-:Y:S01]  /*105a0*/  IABS R182, R186 ;  /* 0x000000ba00b67213 */ /* 0x000fe20000000000 */
[----:B------:R-:W-:Y:S01]  /*105b0*/  IMAD.MOV R178, RZ, RZ, -R178 ;  /* 0x000000ffffb27224 */ /* 0x000fe200078e0ab2 */
[----:B------:R-:W-:Y:S01]  /*105c0*/  ISETP.GE.AND P5, PT, R14, RZ, PT ;  /* 0x000000ff0e00720c */ /* 0x000fe20003fa6270 */
[----:B------:R-:W-:Y:S01]  /*105d0*/  @!P3 IMAD.IADD R181, R181, 0x1, -R0 ;  /* 0x00000001b5b5b824 */ /* 0x000fe200078e0a00 */
[C---:B------:R-:W-:Y:S01]  /*105e0*/  ISETP.GT.U32.AND P3, PT, R0.reuse, R185, PT ;  /* 0x000000b90000720c */ /* 0x040fe20003f64070 */
[----:B------:R-:W-:Y:S01]  /*105f0*/  IMAD R15, R0, R178, R15 ;  /* 0x000000b2000f7224 */ /* 0x000fe200078e020f */
[----:B------:R-:W-:Y:S01]  /*10600*/  ISETP.GE.AND P0, PT, R10, RZ, PT ;  /* 0x000000ff0a00720c */ /* 0x000fe20003f06270 */
[----:B-1----:R-:W-:Y:S01]  /*10610*/  IMAD.MOV.U32 R2, RZ, RZ, R5 ;  /* 0x000000ffff027224 */ /* 0x002fe200078e0005 */
[----:B------:R-:W-:Y:S01]  /*10620*/  ISETP.GE.AND P4, PT, R179, RZ, PT ;  /* 0x000000ffb300720c */ /* 0x000fe20003f86270 */
[----:B------:R-:W-:-:S02]  /*10630*/  IMAD.MOV.U32 R14, RZ, RZ, R182 ;  /* 0x000000ffff0e7224 */ /* 0x000fc400078e00b6 */
[----:B------:R-:W-:Y:S02]  /*10640*/  @!P2 IMAD.MOV R2, RZ, RZ, -R2 ;  /* 0x000000ffff02a224 */ /* 0x000fe400078e0a02 */
[----:B------:R-:W-:-:S03]  /*10650*/  IMAD.HI.U32 R10, R3, R14, RZ ;  /* 0x0000000e030a7227 */ /* 0x000fc600078e00ff */
[----:B------:R1:W-:Y:S01]  /*10660*/  STL [R1+0x2f8], R2 ;  /* 0x0002f80201007387 */ /* 0x0003e20000100800 */
[--C-:B------:R-:W-:Y:S01]  /*10670*/  @!P6 IMAD.IADD R180, R180, 0x1, -R0.reuse ;  /* 0x00000001b4b4e824 */ /* 0x100fe200078e0a00 */
[----:B------:R-:W-:Y:S01]  /*10680*/  ISETP.GT.U32.AND P6, PT, R0, R181, PT ;  /* 0x000000b50000720c */ /* 0x000fe20003fc4070 */
[----:B------:R-:W-:Y:S01]  /*10690*/  @!P3 IMAD.IADD R185, R185, 0x1, -R0 ;  /* 0x00000001b9b9b824 */ /* 0x000fe200078e0a00 */
[----:B------:R-:W-:Y:S01]  /*106a0*/  IADD3 R10, -R10, RZ, RZ ;  /* 0x000000ff0a0a7210 */ /* 0x000fe20007ffe1ff */
[----:B------:R-:W-:Y:S01]  /*106b0*/  VIADD R178, R6, 0x157 ;  /* 0x0000015706b27836 */ /* 0x000fe20000000000 */
[----:B------:R-:W-:Y:S01]  /*106c0*/  ISETP.GT.U32.AND P2, PT, R0, R180, PT ;  /* 0x000000b40000720c */ /* 0x000fe20003f44070 */
[----:B------:R-:W-:Y:S01]  /*106d0*/  VIADD R179, R6, 0x159 ;  /* 0x0000015906b37836 */ /* 0x000fe20000000000 */
[----:B------:R-:W-:Y:S02]  /*106e0*/  ISETP.GE.AND P3, PT, R183, RZ, PT ;  /* 0x000000ffb700720c */ /* 0x000fe40003f66270 */
[----:B-1----:R-:W-:Y:S01]  /*106f0*/  MOV R2, R11 ;  /* 0x0000000b00027202 */ /* 0x002fe20000000f00 */
[----:B------:R-:W-:Y:S01]  /*10700*/  IMAD R11, R0, R10, R14 ;  /* 0x0000000a000b7224 */ /* 0x000fe200078e020e */
[----:B------:R-:W-:Y:S01]  /*10710*/  IABS R10, R178 ;  /* 0x000000b2000a7213 */ /* 0x000fe20000000000 */
[----:B------:R-:W-:-:S02]  /*10720*/  VIADD R14, R6, 0x158 ;  /* 0x00000158060e7836 */ /* 0x000fc40000000000 */
[----:B------:R-:W-:Y:S01]  /*10730*/  @!P1 IMAD.MOV R2, RZ, RZ, -R2 ;  /* 0x000000ffff029224 */ /* 0x000fe200078e0a02 */
[C---:B------:R-:W-:Y:S01]  /*10740*/  ISETP.GT.U32.AND P1, PT, R0.reuse, R15, PT ;  /* 0x0000000f0000720c */ /* 0x040fe20003f24070 */
[----:B------:R-:W-:Y:S01]  /*10750*/  IMAD.HI.U32 R183, R3, R10, RZ ;  /* 0x0000000a03b77227 */ /* 0x000fe200078e00ff */
[----:B------:R-:W-:Y:S02]  /*10760*/  @!P6 IADD3 R181, R181, -R0, RZ ;  /* 0x80000000b5b5e210 */ /* 0x000fe40007ffe0ff */
[----:B------:R1:W-:Y:S01]  /*10770*/  STL [R1+0x2f0], R2 ;  /* 0x0002f00201007387 */ /* 0x0003e20000100800 */
[----:B------:R-:W-:Y:S01]  /*10780*/  ISETP.GT.U32.AND P6, PT, R0, R11, PT ;  /* 0x0000000b0000720c */ /* 0x000fe20003fc4070 */
[----:B------:R-:W-:Y:S01]  /*10790*/  @!P2 IMAD.IADD R180, R180, 0x1, -R0 ;  /* 0x00000001b4b4a824 */ /* 0x000fe200078e0a00 */
[----:B------:R-:W-:Y:S01]  /*107a0*/  IABS R5, R14 ;  /* 0x0000000e00057213 */ /* 0x000fe20000000000 */
[----:B------:R-:W-:Y:S01]  /*107b0*/  IMAD.MOV.U32 R7, RZ, RZ, R181 ;  /* 0x000000ffff077224 */ /* 0x000fe200078e00b5 */
[----:B------:R-:W-:Y:S01]  /*107c0*/  ISETP.GE.AND P2, PT, R186, RZ, PT ;  /* 0x000000ffba00720c */ /* 0x000fe20003f46270 */
[----:B------:R-:W-:Y:S01]  /*107d0*/  IMAD.MOV R183, RZ, RZ, -R183 ;  /* 0x000000ffffb77224 */ /* 0x000fe200078e0ab7 */
[----:B------:R-:W-:Y:S01]  /*107e0*/  IADD3 R181, R6, 0x15a, RZ ;  /* 0x0000015a06b57810 */ /* 0x000fe20007ffe0ff */
[----:B------:R-:W-:Y:S01]  /*107f0*/  IMAD.HI.U32 R182, R3, R5, RZ ;  /* 0x0000000503b67227 */ /* 0x000fe200078e00ff */
[----:B-1----:R-:W-:-:S03]  /*10800*/  MOV R2, R185 ;  /* 0x000000b900027202 */ /* 0x002fc60000000f00 */
[--C-:B------:R-:W-:Y:S01]  /*10810*/  @!P1 IMAD.IADD R15, R15, 0x1, -R0.reuse ;  /* 0x000000010f0f9824 */ /* 0x100fe200078e0a00 */
[----:B------:R-:W-:Y:S01]  /*10820*/  ISETP.GE.AND P1, PT, R178, RZ, PT ;  /* 0x000000ffb200720c */ /* 0x000fe20003f26270 */
[----:B------:R-:W-:Y:S01]  /*10830*/  @!P6 IMAD.IADD R11, R11, 0x1, -R0 ;  /* 0x000000010b0be824 */ /* 0x000fe200078e0a00 */
[----:B------:R-:W-:Y:S01]  /*10840*/  @!P5 IADD3 R2, -R2, RZ, RZ ;  /* 0x000000ff0202d210 */ /* 0x000fe20007ffe1ff */
[----:B------:R-:W-:Y:S01]  /*10850*/  @!P0 IMAD.MOV R7, RZ, RZ, -R7 ;  /* 0x000000ffff078224 */ /* 0x000fe200078e0a07 */
[C---:B------:R-:W-:Y:S01]  /*10860*/  ISETP.GT.U32.AND P5, PT, R0.reuse, R15, PT ;  /* 0x0000000f0000720c */ /* 0x040fe20003fa4070 */
[----:B------:R-:W-:Y:S01]  /*10870*/  IMAD.MOV R182, RZ, RZ, -R182 ;  /* 0x000000ffffb67224 */ /* 0x000fe200078e0ab6 */
[----:B------:R-:W-:Y:S01]  /*10880*/  IABS R178, R179 ;  /* 0x000000b300b27213 */ /* 0x000fe20000000000 */
[----:B------:R1:W-:Y:S01]  /*10890*/  STL [R1+0x2ec], R2 ;  /* 0x0002ec0201007387 */ /* 0x0003e20000100800 */
[C---:B------:R-:W-:Y:S01]  /*108a0*/  IMAD R10, R0.reuse, R183, R10 ;  /* 0x000000b7000a7224 */ /* 0x040fe200078e020a */
[C---:B------:R-:W-:Y:S01]  /*108b0*/  ISETP.GT.U32.AND P6, PT, R0.reuse, R11, PT ;  /* 0x0000000b0000720c */ /* 0x040fe20003fc4070 */
[----:B------:R-:W-:Y:S01]  /*108c0*/  IMAD R5, R0, R182, R5 ;  /* 0x000000b600057224 */ /* 0x000fe200078e0205 */
[----:B------:R2:W-:Y:S01]  /*108d0*/  STL [R1+0x2c8], R7 ;  /* 0x0002c80701007387 */ /* 0x0005e20000100800 */
[----:B------:R-:W-:-:S02]  /*108e0*/  IABS R189, R181 ;  /* 0x000000b500bd7213 */ /* 0x000fc40000000000 */
[----:B------:R-:W-:Y:S02]  /*108f0*/  ISETP.GT.U32.AND P0, PT, R0, R10, PT ;  /* 0x0000000a0000720c */ /* 0x000fe40003f04070 */
[----:B------:R-:W-:Y:S01]  /*10900*/  IADD3 R185, R6, 0x15f, RZ ;  /* 0x0000015f06b97810 */ /* 0x000fe20007ffe0ff */
[----:B-1----:R-:W-:Y:S02]  /*10910*/  IMAD.MOV.U32 R2, RZ, RZ, R180 ;  /* 0x000000ffff027224 */ /* 0x002fe400078e00b4 */
[----:B------:R-:W-:-:S03]  /*10920*/  IMAD.HI.U32 R180, R3, R178, RZ ;  /* 0x000000b203b47227 */ /* 0x000fc600078e00ff */
[----:B------:R-:W-:Y:S01]  /*10930*/  @!P4 IADD3 R2, -R2, RZ, RZ ;  /* 0x000000ff0202c210 */ /* 0x000fe20007ffe1ff */
[----:B------:R-:W-:Y:S01]  /*10940*/  @!P5 IMAD.IADD R15, R15, 0x1, -R0 ;  /* 0x000000010f0fd824 */ /* 0x000fe200078e0a00 */
[----:B------:R-:W-:Y:S01]  /*10950*/  ISETP.GE.AND P4, PT, R14, RZ, PT ;  /* 0x000000ff0e00720c */ /* 0x000fe20003f86270 */
[----:B------:R-:W-:Y:S01]  /*10960*/  IMAD.MOV R14, RZ, RZ, -R180 ;  /* 0x000000ffff0e7224 */ /* 0x000fe200078e0ab4 */
[C---:B------:R-:W-:Y:S01]  /*10970*/  ISETP.GT.U32.AND P5, PT, R0.reuse, R5, PT ;  /* 0x000000050000720c */ /* 0x040fe20003fa4070 */
[----:B--2---:R-:W-:Y:S01]  /*10980*/  IMAD.MOV.U32 R7, RZ, RZ, R15 ;  /* 0x000000ffff077224 */ /* 0x004fe200078e000f */
[----:B------:R1:W-:Y:S01]  /*10990*/  STL [R1+0x2cc], R2 ;  /* 0x0002cc0201007387 */ /* 0x0003e20000100800 */
[C---:B------:R-:W-:Y:S02]  /*109a0*/  IMAD R14, R0.reuse, R14, R178 ;  /* 0x0000000e000e7224 */ /* 0x040fe400078e02b2 */
[----:B------:R-:W-:Y:S02]  /*109b0*/  @!P3 IMAD.MOV R7, RZ, RZ, -R7 ;  /* 0x000000ffff07b224 */ /* 0x000fe400078e0a07 */
[--C-:B------:R-:W-:Y:S01]  /*109c0*/  @!P6 IMAD.IADD R11, R11, 0x1, -R0.reuse ;  /* 0x000000010b0be824 */ /* 0x100fe200078e0a00 */
[----:B------:R-:W-:Y:S01]  /*109d0*/  ISETP.GT.U32.AND P3, PT, R0, R14, PT ;  /* 0x0000000e0000720c */ /* 0x000fe20003f64070 */
[----:B------:R-:W-:Y:S01]  /*109e0*/  @!P0 IMAD.IADD R10, R10, 0x1, -R0 ;  /* 0x000000010a0a8824 */ /* 0x000fe200078e0a00 */
[----:B------:R-:W-:Y:S01]  /*109f0*/  ISETP.GE.AND P6, PT, R179, RZ, PT ;  /* 0x000000ffb300720c */ /* 0x000fe20003fc6270 */
[----:B------:R-:W-:Y:S01]  /*10a00*/  VIADD R179, R6, 0x15b ;  /* 0x0000015b06b37836 */ /* 0x000fe20000000000 */
[----:B------:R2:W-:Y:S01]  /*10a10*/  STL [R1+0x2d0], R7 ;  /* 0x0002d00701007387 */ /* 0x0005e20000100800 */
[----:B------:R-:W-:Y:S01]  /*10a20*/  @!P5 IADD3 R5, R5, -R0, RZ ;  /* 0x800000000505d210 */ /* 0x000fe20007ffe0ff */
[----:B-1----:R-:W-:Y:S01]  /*10a30*/  IMAD.MOV.U32 R2, RZ, RZ, R11 ;  /* 0x000000ffff027224 */ /* 0x002fe200078e000b */
[----:B------:R-:W-:Y:S01]  /*10a40*/  ISETP.GT.U32.AND P0, PT, R0, R10, PT ;  /* 0x0000000a0000720c */ /* 0x000fe20003f04070 */
[----:B------:R-:W-:Y:S01]  /*10a50*/  VIADD R178, R6, 0x15c ;  /* 0x0000015c06b27836 */ /* 0x000fe20000000000 */
[----:B------:R-:W-:-:S02]  /*10a60*/  IABS R188, R179 ;  /* 0x000000b300bc7213 */ /* 0x000fc40000000000 */
[----:B------:R-:W-:Y:S02]  /*10a70*/  ISETP.GT.U32.AND P5, PT, R0, R5, PT ;  /* 0x000000050000720c */ /* 0x000fe40003fa4070 */
[--C-:B------:R-:W-:Y:S01]  /*10a80*/  @!P3 IMAD.IADD R14, R14, 0x1, -R0.reuse ;  /* 0x000000010e0eb824 */ /* 0x100fe200078e0a00 */
[----:B------:R-:W-:Y:S01]  /*10a90*/  @!P2 IADD3 R2, -R2, RZ, RZ ;  /* 0x000000ff0202a210 */ /* 0x000fe20007ffe1ff */
[----:B------:R-:W-:Y:S01]  /*10aa0*/  IMAD.HI.U32 R15, R3, R188, RZ ;  /* 0x000000bc030f7227 */ /* 0x000fe200078e00ff */
[----:B------:R-:W-:Y:S02]  /*10ab0*/  ISETP.GE.AND P2, PT, R181, RZ, PT ;  /* 0x000000ffb500720c */ /* 0x000fe40003f46270 */
[----:B------:R-:W-:Y:S01]  /*10ac0*/  ISETP.GT.U32.AND P3, PT, R0, R14, PT ;  /* 0x0000000e0000720c */ /* 0x000fe20003f64070 */
[----:B------:R-:W-:Y:S01]  /*10ad0*/  IMAD.MOV R15, RZ, RZ, -R15 ;  /* 0x000000ffff0f7224 */ /* 0x000fe200078e0a0f */
[----:B------:R-:W-:Y:S01]  /*10ae0*/  IABS R180, R178 ;  /* 0x000000b200b47213 */ /* 0x000fe20000000000 */
[----:B------:R-:W-:Y:S01]  /*10af0*/  @!P0 IMAD.IADD R10, R10, 0x1, -R0 ;  /* 0x000000010a0a8824 */ /* 0x000fe200078e0a00 */
[----:B------:R1:W-:Y:S01]  /*10b00*/  STL [R1+0x2d8], R2 ;  /* 0x0002d80201007387 */ /* 0x0003e20000100800 */
[----:B------:R-:W-:Y:S01]  /*10b10*/  IMAD R188, R0, R15, R188 ;  /* 0x0000000f00bc7224 */ /* 0x000fe200078e02bc */
[----:B------:R-:W-:Y:S01]  /*10b20*/  ISETP.GE.AND P0, PT, R179, RZ, PT ;  /* 0x000000ffb300720c */ /* 0x000fe20003f06270 */
[----:B------:R-:W-:Y:S01]  /*10b30*/  IMAD.HI.U32 R181, R3, R189, RZ ;  /* 0x000000bd03b57227 */ /* 0x000fe200078e00ff */
[----:B------:R-:W-:-:S03]  /*10b40*/  IABS R15, R185 ;  /* 0x000000b9000f7213 */ /* 0x000fc60000000000 */
[--C-:B------:R-:W-:Y:S01]  /*10b50*/  @!P5 IMAD.IADD R5, R5, 0x1, -R0.reuse ;  /* 0x000000010505d824 */ /* 0x100fe200078e0a00 */
[----:B------:R-:W-:Y:S01]  /*10b60*/  ISETP.GE.AND P5, PT, R178, RZ, PT ;  /* 0x000000ffb200720c */ /* 0x000fe20003fa6270 */
[----:B------:R-:W-:Y:S01]  /*10b70*/  @!P3 IMAD.IADD R14, R14, 0x1, -R0 ;  /* 0x000000010e0eb824 */ /* 0x000fe200078e0a00 */
[----:B------:R-:W-:Y:S01]  /*10b80*/  ISETP.GT.U32.AND P3, PT, R0, R188, PT ;  /* 0x000000bc0000720c */ /* 0x000fe20003f64070 */
[----:B--2---:R-:W-:Y:S02]  /*10b90*/  IMAD.MOV.U32 R7, RZ, RZ, R10 ;  /* 0x000000ffff077224 */ /* 0x004fe400078e000a */
[----:B------:R-:W-:Y:S01]  /*10ba0*/  IMAD.MOV R179, RZ, RZ, -R181 ;  /* 0x000000ffffb37224 */ /* 0x000fe200078e0ab5 */
[----:B------:R-:W-:Y:S01]  /*10bb0*/  IADD3 R181, R6, 0x15d, RZ ;  /* 0x0000015d06b57810 */ /* 0x000fe20007ffe0ff */
[----:B-1----:R-:W-:Y:S02]  /*10bc0*/  IMAD.MOV.U32 R2, RZ, RZ, R5 ;  /* 0x000000ffff027224 */ /* 0x002fe400078e0005 */
[----:B------:R-:W-:-:S04]  /*10bd0*/  IMAD.HI.U32 R11, R3, R180, RZ ;  /* 0x000000b4030b7227 */ /* 0x000fc800078e00ff */
[----:B------:R-:W-:Y:S01]  /*10be0*/  @!P1 IMAD.MOV R7, RZ, RZ, -R7 ;  /* 0x000000ffff079224 */ /* 0x000fe200078e0a07 */
[----:B------:R-:W-:Y:S01]  /*10bf0*/  IADD3 R11, -R11, RZ, RZ ;  /* 0x000000ff0b0b7210 */ /* 0x000fe20007ffe1ff */
[----:B------:R-:W-:Y:S02]  /*10c00*/  IMAD R189, R0, R179, R189 ;  /* 0x000000b300bd7224 */ /* 0x000fe400078e02bd */
[----:B------:R-:W-:Y:S01]  /*10c10*/  @!P4 IMAD.MOV R2, RZ, RZ, -R2 ;  /* 0x000000ffff02c224 */ /* 0x000fe200078e0a02 */
[----:B------:R-:W-:Y:S01]  /*10c20*/  STL [R1+0x2dc], R7 ;  /* 0x0002dc0701007387 */ /* 0x000fe20000100800 */
[----:B------:R-:W-:Y:S01]  /*10c30*/  VIADD R179, R6, 0x15e ;  /* 0x0000015e06b37836 */ /* 0x000fe20000000000 */
[C---:B------:R-:W-:Y:S01]  /*10c40*/  ISETP.GT.U32.AND P1, PT, R0.reuse, R189, PT ;  /* 0x000000bd0000720c */ /* 0x040fe20003f24070 */
[----:B------:R-:W-:Y:S01]  /*10c50*/  IMAD R180, R0, R11, R180 ;  /* 0x0000000b00b47224 */ /* 0x000fe200078e02b4 */
[----:B------:R1:W-:Y:S01]  /*10c60*/  STL [R1+0x2e0], R2 ;  /* 0x0002e00201007387 */ /* 0x0003e20000100800 */
[----:B------:R-:W-:Y:S01]  /*10c70*/  ISETP.GE.AND P4, PT, R181, RZ, PT ;  /* 0x000000ffb500720c */ /* 0x000fe20003f86270 */
[----:B------:R-:W-:Y:S01]  /*10c80*/  @!P3 IMAD.IADD R188, R188, 0x1, -R0 ;  /* 0x00000001bcbcb824 */ /* 0x000fe200078e0a00 */
[----:B------:R-:W-:Y:S01]  /*10c90*/  IABS R181, R181 ;  /* 0x000000b500b57213 */ /* 0x000fe20000000000 */
[----:B------:R-:W-:Y:S01]  /*10ca0*/  VIADD R10, R6, 0x160 ;  /* 0x00000160060a7836 */ /* 0x000fe20000000000 */
[----:B------:R-:W-:Y:S01]  /*10cb0*/  IABS R5, R179 ;  /* 0x000000b300057213 */ /* 0x000fe20000000000 */
[----:B------:R-:W-:Y:S01]  /*10cc0*/  IMAD.HI.U32 R183, R3, R15, RZ ;  /* 0x0000000f03b77227 */ /* 0x000fe200078e00ff */
[----:B------:R-:W-:-:S02]  /*10cd0*/  ISETP.GT.U32.AND P3, PT, R0, R188, PT ;  /* 0x000000bc0000720c */ /* 0x000fc40003f64070 */
[----:B------:R-:W-:Y:S01]  /*10ce0*/  IABS R184, R10 ;  /* 0x0000000a00b87213 */ /* 0x000fe20000000000 */
[----:B------:R-:W-:Y:S01]  /*10cf0*/  IMAD.HI.U32 R182, R3, R181, RZ ;  /* 0x000000b503b67227 */ /* 0x000fe200078e00ff */
[----:B-1----:R-:W-:Y:S02]  /*10d00*/  MOV R2, R14 ;  /* 0x0000000e00027202 */ /* 0x002fe40000000f00 */
[----:B------:R-:W-:Y:S01]  /*10d10*/  @!P1 IADD3 R189, R189, -R0, RZ ;  /* 0x80000000bdbd9210 */ /* 0x000fe20007ffe0ff */
[----:B------:R-:W-:-:S03]  /*10d20*/  IMAD.HI.U32 R178, R3, R5, RZ ;  /* 0x0000000503b27227 */ /* 0x000fc600078e00ff */
[C---:B------:R-:W-:Y:S01]  /*10d30*/  ISETP.GT.U32.AND P1, PT, R0.reuse, R189, PT ;  /* 0x000000bd0000720c */ /* 0x040fe20003f24070 */
[----:B------:R-:W-:Y:S01]  /*10d40*/  @!P6 IMAD.MOV R2, RZ, RZ, -R2 ;  /* 0x000000ffff02e224 */ /* 0x000fe200078e0a02 */
[C---:B------:R-:W-:Y:S01]  /*10d50*/  ISETP.GT.U32.AND P6, PT, R0.reuse, R180, PT ;  /* 0x000000b40000720c */ /* 0x040fe20003fc4070 */
[----:B------:R-:W-:Y:S02]  /*10d60*/  IMAD.MOV R182, RZ, RZ, -R182 ;  /* 0x000000ffffb67224 */ /* 0x000fe400078e0ab6 */
[----:B------:R-:W-:Y:S01]  /*10d70*/  IMAD.MOV R178, RZ, RZ, -R178 ;  /* 0x000000ffffb27224 */ /* 0x000fe200078e0ab2 */
[----:B------:R1:W-:Y:S01]  /*10d80*/  STL [R1+0x2d4], R2 ;  /* 0x0002d40201007387 */ /* 0x0003e20000100800 */
[C---:B------:R-:W-:Y:S02]  /*10d90*/  IMAD R181, R0.reuse, R182, R181 ;  /* 0x000000b600b57224 */ /* 0x040fe400078e02b5 */
[----:B------:R-:W-:Y:S02]  /*10da0*/  IMAD R5, R0, R178, R5 ;  /* 0x000000b200057224 */ /* 0x000fe400078e0205 */
[----:B------:R-:W-:-:S02]  /*10db0*/  IMAD.HI.U32 R11, R3, R184, RZ ;  /* 0x000000b8030b7227 */ /* 0x000fc400078e00ff */
[----:B------:R-:W-:Y:S02]  /*10dc0*/  @!P1 IADD3 R189, R189, -R0, RZ ;  /* 0x80000000bdbd9210 */ /* 0x000fe40007ffe0ff */
[--C-:B------:R-:W-:Y:S01]  /*10dd0*/  @!P3 IMAD.IADD R188, R188, 0x1, -R0.reuse ;  /* 0x00000001bcbcb824 */ /* 0x100fe200078e0a00 */
[----:B------:R-:W-:Y:S01]  /*10de0*/  ISETP.GT.U32.AND P3, PT, R0, R181, PT ;  /* 0x000000b50000720c */ /* 0x000fe20003f64070 */
[----:B------:R-:W-:Y:S01]  /*10df0*/  @!P6 IMAD.IADD R180, R180, 0x1, -R0 ;  /* 0x00000001b4b4e824 */ /* 0x000fe200078e0a00 */
[C---:B------:R-:W-:Y:S01]  /*10e00*/  ISETP.GT.U32.AND P6, PT, R0.reuse, R5, PT ;  /* 0x000000050000720c */ /* 0x040fe20003fc4070 */
[----:B------:R-:W-:Y:S01]  /*10e10*/  IMAD.MOV R11, RZ, RZ, -R11 ;  /* 0x000000ffff0b7224 */ /* 0x000fe200078e0a0b */
[----:B------:R-:W-:Y:S01]  /*10e20*/  ISETP.GE.AND P1, PT, R179, RZ, PT ;  /* 0x000000ffb300720c */ /* 0x000fe20003f26270 */
[----:B------:R-:W-:Y:S01]  /*10e30*/  IMAD.MOV R14, RZ, RZ, -R183 ;  /* 0x000000ffff0e7224 */ /* 0x000fe200078e0ab7 */
[----:B-1----:R-:W-:Y:S01]  /*10e40*/  MOV R2, R189 ;  /* 0x000000bd00027202 */ /* 0x002fe20000000f00 */
[----:B------:R-:W-:Y:S01]  /*10e50*/  IMAD R184, R0, R11, R184 ;  /* 0x0000000b00b87224 */ /* 0x000fe200078e02b8 */
[----:B------:R-:W-:Y:S01]  /*10e60*/  IADD3 R183, R6, 0x163, RZ ;  /* 0x0000016306b77810 */ /* 0x000fe20007ffe0ff */
[----:B------:R-:W-:-:S02]  /*10e70*/  IMAD R15, R0, R14, R15 ;  /* 0x0000000e000f7224 */ /* 0x000fc400078e020f */
[C---:B------:R-:W-:Y:S01]  /*10e80*/  VIADD R11, R6.reuse, 0x161 ;  /* 0x00000161060b7836 */ /* 0x040fe20000000000 */
[----:B------:R-:W-:Y:S01]  /*10e90*/  IABS R187, R183 ;  /* 0x000000b700bb7213 */ /* 0x000fe20000000000 */
[----:B------:R-:W-:Y:S02]  /*10ea0*/  VIADD R14, R6, 0x162 ;  /* 0x00000162060e7836 */ /* 0x000fe40000000000 */
[--C-:B------:R-:W-:Y:S01]  /*10eb0*/  @!P3 IMAD.IADD R181, R181, 0x1, -R0.reuse ;  /* 0x00000001b5b5b824 */ /* 0x100fe200078e0a00 */
[----:B------:R-:W-:Y:S01]  /*10ec0*/  IABS R179, R11 ;  /* 0x0000000b00b37213 */ /* 0x000fe20000000000 */
[----:B------:R-:W-:Y:S01]  /*10ed0*/  @!P6 IMAD.IADD R5, R5, 0x1, -R0 ;  /* 0x000000010505e824 */ /* 0x000fe200078e0a00 */
[----:B------:R-:W-:Y:S01]  /*10ee0*/  IABS R186, R14 ;  /* 0x0000000e00ba7213 */ /* 0x000fe20000000000 */
[----:B------:R-:W-:Y:S01]  /*10ef0*/  @!P2 IMAD.MOV R2, RZ, RZ, -R2 ;  /* 0x000000ffff02a224 */ /* 0x000fe200078e0a02 */
[C---:B------:R-:W-:Y:S01]  /*10f00*/  ISETP.GT.U32.AND P3, PT, R0.reuse, R180, PT ;  /* 0x000000b40000720c */ /* 0x040fe20003f64070 */
[----:B------:R-:W-:Y:S01]  /*10f10*/  IMAD.HI.U32 R190, R3, R179, RZ ;  /* 0x000000b303be7227 */ /* 0x000fe200078e00ff */
[----:B------:R-:W-:-:S02]  /*10f20*/  ISETP.GT.U32.AND P6, PT, R0, R5, PT ;  /* 0x000000050000720c */ /* 0x000fc40003fc4070 */
[----:B------:R-:W-:Y:S01]  /*10f30*/  ISETP.GT.U32.AND P2, PT, R0, R181, PT ;  /* 0x000000b50000720c */ /* 0x000fe20003f44070 */
[----:B------:R-:W-:Y:S01]  /*10f40*/  IMAD.HI.U32 R189, R3, R186, RZ ;  /* 0x000000ba03bd7227 */ /* 0x000fe200078e00ff */
[----:B------:R-:W-:Y:S01]  /*10f50*/  IADD3 R190, -R190, RZ, RZ ;  /* 0x000000ffbebe7210 */ /* 0x000fe20007ffe1ff */
[----:B------:R1:W-:Y:S02]  /*10f60*/  STL [R1+0x2c0], R2 ;  /* 0x0002c00201007387 */ /* 0x0003e40000100800 */
[----:B------:R-:W-:Y:S02]  /*10f70*/  IMAD.MOV R191, RZ, RZ, -R189 ;  /* 0x000000ffffbf7224 */ /* 0x000fe400078e0abd */
[----:B------:R-:W-:Y:S02]  /*10f80*/  IMAD R179, R0, R190, R179 ;  /* 0x000000be00b37224 */ /* 0x000fe400078e02b3 */
[----:B------:R-:W-:Y:S01]  /*10f90*/  @!P3 IMAD.IADD R180, R180, 0x1, -R0 ;  /* 0x00000001b4b4b824 */ /* 0x000fe200078e0a00 */
[C---:B------:R-:W-:Y:S01]  /*10fa0*/  ISETP.GT.U32.AND P3, PT, R0.reuse, R184, PT ;  /* 0x000000b80000720c */ /* 0x040fe20003f64070 */
[----:B------:R-:W-:-:S02]  /*10fb0*/  IMAD R186, R0, R191, R186 ;  /* 0x000000bf00ba7224 */ /* 0x000fc400078e02ba */
[----:B-1----:R-:W-:Y:S01]  /*10fc0*/  IMAD.MOV.U32 R2, RZ, RZ, R188 ;  /* 0x000000ffff027224 */ /* 0x002fe200078e00bc */
[----:B------:R-:W-:Y:S01]  /*10fd0*/  @!P2 IADD3 R181, R181, -R0, RZ ;  /* 0x80000000b5b5a210 */ /* 0x000fe20007ffe0ff */
[----:B------:R-:W-:Y:S01]  /*10fe0*/  @!P6 IMAD.IADD R5, R5, 0x1, -R0 ;  /* 0x000000010505e824 */ /* 0x000fe200078e0a00 */
[C---:B------:R-:W-:Y:S01]  /*10ff0*/  ISETP.GT.U32.AND P6, PT, R0.reuse, R186, PT ;  /* 0x000000ba0000720c */ /* 0x040fe20003fc4070 */
[----:B------:R-:W-:Y:S01]  /*11000*/  @!P0 IMAD.MOV R2, RZ, RZ, -R2 ;  /* 0x000000ffff028224 */ /* 0x000fe200078e0a02 */
[----:B------:R-:W-:Y:S01]  /*11010*/  ISETP.GT.U32.AND P0, PT, R0, R15, PT ;  /* 0x0000000f0000720c */ /* 0x000fe20003f04070 */
[----:B------:R-:W-:Y:S01]  /*11020*/  VIADD R178, R6, 0x164 ;  /* 0x0000016406b27836 */ /* 0x000fe20000000000 */
[----:B------:R-:W-:Y:S01]  /*11030*/  ISETP.GT.U32.AND P2, PT, R0, R179, PT ;  /* 0x000000b30000720c */ /* 0x000fe20003f44070 */
[----:B------:R-:W-:Y:S01]  /*11040*/  IMAD.MOV.U32 R7, RZ, RZ, R180 ;  /* 0x000000ffff077224 */ /* 0x000fe200078e00b4 */
[----:B------:R1:W-:Y:S01]  /*11050*/  STL [R1+0x2bc], R2 ;  /* 0x0002bc0201007387 */ /* 0x0003e20000100800 */
[----:B------:R-:W-:Y:S01]  /*11060*/  @!P3 IMAD.IADD R184, R184, 0x1, -R0 ;  /* 0x00000001b8b8b824 */ /* 0x000fe200078e0a00 */
[----:B------:R-:W-:Y:S01]  /*11070*/  IABS R182, R178 ;  /* 0x000000b200b67213 */ /* 0x000fe20000000000 */
[----:B------:R-:W-:Y:S01]  /*11080*/  IMAD.HI.U32 R188, R3, R187, RZ ;  /* 0x000000bb03bc7227 */ /* 0x000fe200078e00ff */
[----:B------:R-:W-:-:S02]  /*11090*/  @!P5 IADD3 R7, -R7, RZ, RZ ;  /* 0x000000ff0707d210 */ /* 0x000fc40007ffe1ff */
[----:B------:R-:W-:Y:S01]  /*110a0*/  ISETP.GE.AND P3, PT, R10, RZ, PT ;  /* 0x000000ff0a00720c */ /* 0x000fe20003f66270 */
[----:B------:R-:W-:Y:S01]  /*110b0*/  @!P6 IMAD.IADD R186, R186, 0x1, -R0 ;  /* 0x00000001babae824 */ /* 0x000fe200078e0a00 */
[C---:B------:R-:W-:Y:S01]  /*110c0*/  ISETP.GT.U32.AND P6, PT, R0.reuse, R184, PT ;  /* 0x000000b80000720c */ /* 0x040fe20003fc4070 */
[----:B------:R-:W-:Y:S01]  /*110d0*/  IMAD.MOV R188, RZ, RZ, -R188 ;  /* 0x000000ffffbc7224 */ /* 0x000fe200078e0abc */
[-C--:B------:R-:W-:Y:S01]  /*110e0*/  @!P0 IADD3 R15, R15, -R0.reuse, RZ ;  /* 0x800000000f0f8210 */ /* 0x080fe20007ffe0ff */
[----:B-1----:R-:W-:Y:S01]  /*110f0*/  IMAD.MOV.U32 R2, RZ, RZ, R181 ;  /* 0x000000ffff027224 */ /* 0x002fe200078e00b5 */
[----:B------:R-:W-:Y:S01]  /*11100*/  @!P2 IADD3 R179, R179, -R0, RZ ;  /* 0x80000000b3b3a210 */ /* 0x000fe20007ffe0ff */
[----:B------:R-:W-:Y:S01]  /*11110*/  IMAD.HI.U32 R189, R3, R182, RZ ;  /* 0x000000b603bd7227 */ /* 0x000fe200078e00ff */
[C---:B------:R-:W-:Y:S01]  /*11120*/  ISETP.GT.U32.AND P2, PT, R0.reuse, R15, PT ;  /* 0x0000000f0000720c */ /* 0x040fe20003f44070 */
[----:B------:R-:W-:Y:S01]  /*11130*/  STL [R1+0x2b4], R7 ;  /* 0x0002b40701007387 */ /* 0x000fe20000100800 */
[----:B------:R-:W-:Y:S01]  /*11140*/  ISETP.GE.AND P0, PT, R185, RZ, PT ;  /* 0x000000ffb900720c */ /* 0x000fe20003f06270 */
[----:B------:R-:W-:Y:S01]  /*11150*/  @!P4 IMAD.MOV R2, RZ, RZ, -R2 ;  /* 0x000000ffff02c224 */ /* 0x000fe200078e0a02 */
[C---:B------:R-:W-:Y:S01]  /*11160*/  ISETP.GT.U32.AND P5, PT, R0.reuse, R179, PT ;  /* 0x000000b30000720c */ /* 0x040fe20003fa4070 */
[C---:B------:R-:W-:Y:S01]  /*11170*/  IMAD R187, R0.reuse, R188, R187 ;  /* 0x000000bc00bb7224 */ /* 0x040fe200078e02bb */
[----:B------:R-:W-:Y:S01]  /*11180*/  ISETP.GT.U32.AND P4, PT, R0, R186, PT ;  /* 0x000000ba0000720c */ /* 0x000fe20003f84070 */
[----:B------:R-:W-:Y:S01]  /*11190*/  IMAD.MOV R189, RZ, RZ, -R189 ;  /* 0x000000ffffbd7224 */ /* 0x000fe200078e0abd */
[----:B------:R1:W-:Y:S01]  /*111a0*/  STL [R1+0x2b0], R2 ;  /* 0x0002b00201007387 */ /* 0x0003e20000100800 */
[----:B------:R-:W-:-:S02]  /*111b0*/  VIADD R185, R6, 0x165 ;  /* 0x0000016506b97836 */ /* 0x000fc40000000000 */
[----:B------:R-:W-:Y:S02]  /*111c0*/  IMAD R182, R0, R189, R182 ;  /* 0x000000bd00b67224 */ /* 0x000fe400078e02b6 */
[----:B------:R-:W-:Y:S01]  /*111d0*/  VIADD R10, R6, 0x166 ;  /* 0x00000166060a7836 */ /* 0x000fe20000000000 */
[----:B------:R-:W-:Y:S01]  /*111e0*/  IABS R180, R185 ;  /* 0x000000b900b47213 */ /* 0x000fe20000000000 */
[--C-:B------:R-:W-:Y:S01]  /*111f0*/  @!P6 IMAD.IADD R184, R184, 0x1, -R0.reuse ;  /* 0x00000001b8b8e824 */ /* 0x100fe200078e0a00 */
[----:B------:R-:W-:Y:S01]  /*11200*/  @!P2 IADD3 R15, R15, -R0, RZ ;  /* 0x800000000f0fa210 */ /* 0x000fe20007ffe0ff */
[----:B------:R-:W-:Y:S01]  /*11210*/  @!P5 IMAD.IADD R179, R179, 0x1, -R0 ;  /* 0x00000001b3b3d824 */ /* 0x000fe200078e0a00 */
[C---:B------:R-:W-:Y:S01]  /*11220*/  ISETP.GT.U32.AND P6, PT, R0.reuse, R182, PT ;  /* 0x000000b60000720c */ /* 0x040fe20003fc4070 */
[----:B-1----:R-:W-:Y:S01]  /*11230*/  IMAD.MOV.U32 R2, RZ, RZ, R5 ;  /* 0x000000ffff027224 */ /* 0x002fe200078e0005 */
[----:B------:R-:W-:Y:S01]  /*11240*/  ISETP.GE.AND P2, PT, R11, RZ, PT ;  /* 0x000000ff0b00720c */ /* 0x000fe20003f46270 */
[----:B------:R-:W-:Y:S01]  /*11250*/  IMAD.MOV.U32 R11, RZ, RZ, R180 ;  /* 0x000000ffff0b7224 */ /* 0x000fe200078e00b4 */
[----:B------:R-:W-:Y:S01]  /*11260*/  IABS R5, R10 ;  /* 0x0000000a00057213 */ /* 0x000fe20000000000 */
[----:B------:R-:W-:Y:S01]  /*11270*/  @!P1 IMAD.MOV R2, RZ, RZ, -R2 ;  /* 0x000000ffff029224 */ /* 0x000fe200078e0a02 */
[----:B------:R-:W-:Y:S01]  /*11280*/  ISETP.GT.U32.AND P1, PT, R0, R187, PT ;  /* 0x000000bb0000720c */ /* 0x000fe20003f24070 */
[----:B------:R-:W-:Y:S01]  /*11290*/  IMAD.MOV.U32 R7, RZ, RZ, R15 ;  /* 0x000000ffff077224 */ /* 0x000fe200078e000f */
[----:B------:R-:W-:Y:S01]  /*112a0*/  ISETP.GE.AND P5, PT, R14, RZ, PT ;  /* 0x000000ff0e00720c */ /* 0x000fe20003fa6270 */
[----:B------:R-:W-:Y:S01]  /*112b0*/  IMAD.HI.U32 R180, R3, R11, RZ ;  /* 0x0000000b03b47227 */ /* 0x000fe200078e00ff */
[----:B------:R1:W-:Y:S01]  /*112c0*/  STL [R1+0x2a8], R2 ;  /* 0x0002a80201007387 */ /* 0x0003e20000100800 */
[----:B------:R-:W-:-:S02]  /*112d0*/  @!P4 IADD3 R186, R186, -R0, RZ ;  /* 0x80000000babac210 */ /* 0x000fc40007ffe0ff */
[----:B------:R-:W-:Y:S01]  /*112e0*/  IMAD.HI.U32 R14, R3, R5, RZ ;  /* 0x00000005030e7227 */ /* 0x000fe200078e00ff */
[----:B------:R-:W-:-:S03]  /*112f0*/  ISETP.GE.AND P4, PT, R183, RZ, PT ;  /* 0x000000ffb700720c */ /* 0x000fc60003f86270 */
[----:B------:R-:W-:Y:S01]  /*11300*/  @!P0 IMAD.MOV R7, RZ, RZ, -R7 ;  /* 0x000000ffff078224 */ /* 0x000fe200078e0a07 */
[----:B------:R-:W-:Y:S01]  /*11310*/  IADD3 R14, -R14, RZ, RZ ;  /* 0x000000ff0e0e7210 */ /* 0x000fe20007ffe1ff */
[----:B------:R-:W-:Y:S01]  /*11320*/  @!P1 IMAD.IADD R187, R187, 0x1, -R0 ;  /* 0x00000001bbbb9824 */ /* 0x000fe200078e0a00 */
[----:B------:R-:W-:Y:S01]  /*11330*/  ISETP.GE.AND P1, PT, R178, RZ, PT ;  /* 0x000000ffb200720c */ /* 0x000fe20003f26270 */
[----:B-1----:R-:W-:Y:S01]  /*11340*/  IMAD.MOV.U32 R2, RZ, RZ, R184 ;  /* 0x000000ffff027224 */ /* 0x002fe200078e00b8 */
[----:B------:R1:W-:Y:S01]  /*11350*/  STL [R1+0x2a4], R7 ;  /* 0x0002a40701007387 */ /* 0x0003e20000100800 */
[----:B------:R-:W-:Y:S01]  /*11360*/  IMAD.MOV R178, RZ, RZ, -R180 ;  /* 0x000000ffffb27224 */ /* 0x000fe200078e0ab4 */
[----:B------:R-:W-:Y:S01]  /*11370*/  ISETP.GT.U32.AND P0, PT, R0, R187, PT ;  /* 0x000000bb0000720c */ /* 0x000fe20003f04070 */
[--C-:B------:R-:W-:Y:S01]  /*11380*/  @!P6 IMAD.IADD R182, R182, 0x1, -R0.reuse ;  /* 0x00000001b6b6e824 */ /* 0x100fe200078e0a00 */
[----:B------:R-:W-:Y:S01]  /*11390*/  @!P3 IADD3 R2, -R2, RZ, RZ ;  /* 0x000000ff0202b210 */ /* 0x000fe20007ffe1ff */
[C---:B------:R-:W-:Y:S01]  /*113a0*/  IMAD R15, R0.reuse, R178, R11 ;  /* 0x000000b2000f7224 */ /* 0x040fe200078e020b */
[----:B------:R-:W-:Y:S01]  /*113b0*/  ISETP.GE.AND P6, PT, R185, RZ, PT ;  /* 0x000000ffb900720c */ /* 0x000fe20003fc6270 */
[C---:B------:R-:W-:Y:S01]  /*113c0*/  IMAD R14, R0.reuse, R14, R5 ;  /* 0x0000000e000e7224 */ /* 0x040fe200078e0205 */
[----:B------:R-:W-:Y:S01]  /*113d0*/  ISETP.GT.U32.AND P3, PT, R0, R182, PT ;  /* 0x000000b60000720c */ /* 0x000fe20003f64070 */
[----:B------:R2:W-:Y:S01]  /*113e0*/  STL [R1+0x2a0], R2 ;  /* 0x0002a00201007387 */ /* 0x0005e20000100800 */
[----:B-1----:R-:W-:Y:S01]  /*113f0*/  IMAD.MOV.U32 R7, RZ, RZ, R179 ;  /* 0x000000ffff077224 */ /* 0x002fe200078e00b3 */
[C---:B------:R-:W-:Y:S01]  /*11400*/  IADD3 R5, R6.reuse, 0x167, RZ ;  /* 0x0000016706057810 */ /* 0x040fe20007ffe0ff */
[C---:B------:R-:W-:Y:S01]  /*11410*/  VIADD R178, R6.reuse, 0x168 ;  /* 0x0000016806b27836 */ /* 0x040fe20000000000 */
[----:B------:R-:W-:Y:S01]  /*11420*/  IADD3 R184, R6, 0x16e, RZ ;  /* 0x0000016e06b87810 */ /* 0x000fe20007ffe0ff */
[----:B------:R-:W-:Y:S01]  /*11430*/  @!P2 IMAD.MOV R7, RZ, RZ, -R7 ;  /* 0x000000ffff07a224 */ /* 0x000fe200078e0a07 */
[----:B------:R-:W-:Y:S01]  /*11440*/  ISETP.GT.U32.AND P2, PT, R0, R15, PT ;  /* 0x0000000f0000720c */ /* 0x000fe20003f44070 */
[----:B------:R-:W-:Y:S01]  /*11450*/  @!P0 IMAD.IADD R187, R187, 0x1, -R0 ;  /* 0x00000001bbbb8824 */ /* 0x000fe200078e0a00 */
[----:B------:R-:W-:Y:S01]  /*11460*/  ISETP.GE.AND P0, PT, R10, RZ, PT ;  /* 0x000000ff0a00720c */ /* 0x000fe20003f06270 */
[----:B------:R-:W-:Y:S01]  /*11470*/  VIADD R181, R6, 0x169 ;  /* 0x0000016906b57836 */ /* 0x000fe20000000000 */
[----:B------:R-:W-:Y:S01]  /*11480*/  IABS R10, R5 ;  /* 0x00000005000a7213 */ /* 0x000fe20000000000 */
[----:B--2---:R-:W-:Y:S01]  /*11490*/  IMAD.MOV.U32 R2, RZ, RZ, R186 ;  /* 0x000000ffff027224 */ /* 0x004fe200078e00ba */
[----:B------:R-:W-:Y:S01]  /*114a0*/  STL [R1+0x29c], R7 ;  /* 0x00029c0701007387 */ /* 0x000fe20000100800 */
[----:B------:R-:W-:Y:S01]  /*114b0*/  @!P3 IADD3 R182, R182, -R0, RZ ;  /* 0x80000000b6b6b210 */ /* 0x000fe20007ffe0ff */
[----:B------:R-:W-:Y:S01]  /*114c0*/  VIADD R180, R6, 0x16b ;  /* 0x0000016b06b47836 */ /* 0x000fe20000000000 */
[----:B------:R-:W-:Y:S01]  /*114d0*/  ISETP.GE.AND P3, PT, R5, RZ, PT ;  /* 0x000000ff0500720c */ /* 0x000fe20003f66270 */
[----:B------:R-:W-:Y:S01]  /*114e0*/  @!P5 IMAD.MOV R2, RZ, RZ, -R2 ;  /* 0x000000ffff02d224 */ /* 0x000fe200078e0a02 */
[----:B------:R-:W-:Y:S01]  /*114f0*/  ISETP.GT.U32.AND P5, PT, R0, R14, PT ;  /* 0x0000000e0000720c */ /* 0x000fe20003fa4070 */
[----:B------:R-:W-:Y:S01]  /*11500*/  IMAD.MOV.U32 R5, RZ, RZ, R10 ;  /* 0x000000ffff057224 */ /* 0x000fe200078e000a */
[----:B------:R-:W-:Y:S01]  /*11510*/  IABS R11, R178 ;  /* 0x000000b2000b7213 */ /* 0x000fe20000000000 */
[----:B------:R-:W-:Y:S01]  /*11520*/  @!P2 IMAD.IADD R15, R15, 0x1, -R0 ;  /* 0x000000010f0fa824 */ /* 0x000fe200078e0a00 */
[----:B------:R1:W-:Y:S01]  /*11530*/  STL [R1+0x278], R2 ;  /* 0x0002780201007387 */ /* 0x0003e20000100800 */
[----:B------:R-:W-:Y:S01]  /*11540*/  ISETP.GE.AND P2, PT, R178, RZ, PT ;  /* 0x000000ffb200720c */ /* 0x000fe20003f46270 */
[----:B------:R-:W-:Y:S01]  /*11550*/  IMAD.HI.U32 R178, R3, R5, RZ ;  /* 0x0000000503b27227 */ /* 0x000fe200078e00ff */
[----:B------:R-:W-:-:S03]  /*11560*/  IABS R183, R184 ;  /* 0x000000b800b77213 */ /* 0x000fc60000000000 */
[----:B------:R-:W-:-:S03]  /*11570*/  IMAD.HI.U32 R10, R3, R11, RZ ;  /* 0x0000000b030a7227 */ /* 0x000fc600078e00ff */
[----:B------:R-:W-:Y:S01]  /*11580*/  @!P5 IADD3 R14, R14, -R0, RZ ;  /* 0x800000000e0ed210 */ /* 0x000fe20007ffe0ff */
[----:B-1----:R-:W-:Y:S01]  /*11590*/  IMAD.MOV.U32 R2, RZ, RZ, R187 ;  /* 0x000000ffff027224 */ /* 0x002fe200078e00bb */
[C---:B------:R-:W-:Y:S01]  /*115a0*/  ISETP.GT.U32.AND P5, PT, R0.reuse, R15, PT ;  /* 0x0000000f0000720c */ /* 0x040fe20003fa4070 */
[----:B------:R-:W-:Y:S02]  /*115b0*/  IMAD.MOV R10, RZ, RZ, -R10 ;  /* 0x000000ffff0a7224 */ /* 0x000fe400078e0a0a */
[----:B------:R-:W-:Y:S01]  /*115c0*/  @!P4 IMAD.MOV R2, RZ, RZ, -R2 ;  /* 0x000000ffff02c224 */ /* 0x000fe200078e0a02 */
[C---:B------:R-:W-:Y:S01]  /*115d0*/  ISETP.GT.U32.AND P4, PT, R0.reuse, R14, PT ;  /* 0x0000000e0000720c */ /* 0x040fe20003f84070 */
[----:B------:R-:W-:Y:S02]  /*115e0*/  IMAD R11, R0, R10, R11 ;  /* 0x0000000a000b7224 */ /* 0x000fe400078e020b */
[----:B------:R-:W-:Y:S01]  /*115f0*/  VIADD R187, R6, 0x16d ;  /* 0x0000016d06bb7836 */ /* 0x000fe20000000000 */
[----:B------:R1:W-:Y:S05]  /*11600*/  STL [R1+0x280], R2 ;  /* 0x0002800201007387 */ /* 0x0003ea0000100800 */
[----:B------:R-:W-:-:S04]  /*11610*/  @!P5 IADD3 R15, R15, -R0, RZ ;  /* 0x800000000f0fd210 */ /* 0x000fc80007ffe0ff */
[----:B------:R-:W-:Y:S01]  /*11620*/  MOV R7, R15 ;  /* 0x0000000f00077202 */ /* 0x000fe20000000f00 */
[----:B-1----:R-:W-:Y:S01]  /*11630*/  IMAD.MOV.U32 R2, RZ, RZ, R182 ;  /* 0x000000ffff027224 */ /* 0x002fe200078e00b6 */
[----:B------:R-:W-:Y:S01]  /*11640*/  IADD3 R182, -R178, RZ, RZ ;  /* 0x000000ffb2b67210 */ /* 0x000fe20007ffe1ff */
[----:B------:R-:W-:Y:S02]  /*11650*/  @!P4 IMAD.IADD R14, R14, 0x1, -R0 ;  /* 0x000000010e0ec824 */ /* 0x000fe400078e0a00 */
[----:B------:R-:W-:Y:S01]  /*11660*/  @!P6 IMAD.MOV R7, RZ, RZ, -R7 ;  /* 0x000000ffff07e224 */ /* 0x000fe200078e0a07 */
[C---:B------:R-:W-:Y:S01]  /*11670*/  ISETP.GT.U32.AND P6, PT, R0.reuse, R11, PT ;  /* 0x0000000b0000720c */ /* 0x040fe20003fc4070 */
[----:B------:R-:W-:Y:S02]  /*11680*/  IMAD R182, R0, R182, R5 ;  /* 0x000000b600b67224 */ /* 0x000fe400078e0205 */
[----:B------:R-:W-:Y:S01]  /*11690*/  @!P1 IMAD.MOV R2, RZ, RZ, -R2 ;  /* 0x000000ffff029224 */ /* 0x000fe200078e0a02 */
[----:B------:R-:W-:Y:S01]  /*116a0*/  ISETP.GE.AND P1, PT, R181, RZ, PT ;  /* 0x000000ffb500720c */ /* 0x000fe20003f26270 */
[----:B------:R-:W-:Y:S01]  /*116b0*/  VIADD R178, R6, 0x16a ;  /* 0x0000016a06b27836 */ /* 0x000fe20000000000 */
[----:B------:R-:W-:Y:S01]  /*116c0*/  ISETP.GT.U32.AND P5, PT, R0, R182, PT ;  /* 0x000000b60000720c */ /* 0x000fe20003fa4070 */
[----:B------:R-:W-:Y:S01]  /*116d0*/  VIADD R5, R6, 0x16c ;  /* 0x0000016c06057836 */ /* 0x000fe20000000000 */
[----:B------:R-:W-:Y:S01]  /*116e0*/  IABS R181, R181 ;  /* 0x000000b500b57213 */ /* 0x000fe20000000000 */
[----:B------:R1:W-:Y:S01]  /*116f0*/  STL [R1+0x284], R2 ;  /* 0x0002840201007387 */ /* 0x0003e20000100800 */
[----:B------:R-:W-:-:S02]  /*11700*/  ISETP.GE.AND P4, PT, R178, RZ, PT ;  /* 0x000000ffb200720c */ /* 0x000fc40003f86270 */
[----:B------:R-:W-:Y:S01]  /*11710*/  IABS R178, R178 ;  /* 0x000000b200b27213 */ /* 0x000fe20000000000 */
[----:B------:R-:W-:Y:S01]  /*11720*/  IMAD.HI.U32 R10, R3, R181, RZ ;  /* 0x000000b5030a7227 */ /* 0x000fe200078e00ff */
[-C--:B------:R-:W-:Y:S01]  /*11730*/  @!P6 IADD3 R11, R11, -R0.reuse, RZ ;  /* 0x800000000b0be210 */ /* 0x080fe20007ffe0ff */
[----:B------:R-:W-:Y:S01]  /*11740*/  STL [R1+0x288], R7 ;  /* 0x0002880701007387 */ /* 0x000fe20000100800 */
[----:B------:R-:W-:Y:S01]  /*11750*/  IABS R179, R5 ;  /* 0x0000000500b37213 */ /* 0x000fe20000000000 */
[----:B------:R-:W-:Y:S01]  /*11760*/  IMAD.MOV R15, RZ, RZ, -R10 ;  /* 0x000000ffff0f7224 */ /* 0x000fe200078e0a0a */
[----:B------:R-:W-:Y:S01]  /*11770*/  ISETP.GT.U32.AND P6, PT, R0, R11, PT ;  /* 0x0000000b0000720c */ /* 0x000fe20003fc4070 */
[----:B-1----:R-:W-:Y:S01]  /*11780*/  IMAD.MOV.U32 R2, RZ, RZ, R14 ;  /* 0x000000ffff027224 */ /* 0x002fe200078e000e */
[----:B------:R-:W-:Y:S01]  /*11790*/  @!P5 IADD3 R182, R182, -R0, RZ ;  /* 0x80000000b6b6d210 */ /* 0x000fe20007ffe0ff */
[C---:B------:R-:W-:Y:S02]  /*117a0*/  IMAD R181, R0.reuse, R15, R181 ;  /* 0x0000000f00b57224 */ /* 0x040fe400078e02b5 */
[----:B------:R-:W-:Y:S01]  /*117b0*/  @!P0 IMAD.MOV R2, RZ, RZ, -R2 ;  /* 0x000000ffff028224 */ /* 0x000fe200078e0a02 */
[----:B------:R-:W-:Y:S01]  /*117c0*/  ISETP.GT.U32.AND P5, PT, R0, R182, PT ;  /* 0x000000b60000720c */ /* 0x000fe20003fa4070 */
[----:B------:R-:W-:Y:S01]  /*117d0*/  IMAD.HI.U32 R10, R3, R178, RZ ;  /* 0x000000b2030a7227 */ /* 0x000fe200078e00ff */
[----:B------:R-:W-:-:S02]  /*117e0*/  ISETP.GE.AND P0, PT, R180, RZ, PT ;  /* 0x000000ffb400720c */ /* 0x000fc40003f06270 */
[----:B------:R-:W-:Y:S01]  /*117f0*/  IABS R180, R180 ;  /* 0x000000b400b47213 */ /* 0x000fe20000000000 */
[C---:B------:R-:W-:Y:S01]  /*11800*/  IMAD.HI.U32 R15, R3.reuse, R179, RZ ;  /* 0x000000b3030f7227 */ /* 0x040fe200078e00ff */
[----:B------:R1:W-:Y:S03]  /*11810*/  STL [R1+0x298], R2 ;  /* 0x0002980201007387 */ /* 0x0003e60000100800 */
[----:B------:R-:W-:Y:S01]  /*11820*/  IMAD.HI.U32 R14, R3, R180, RZ ;  /* 0x000000b4030e7227 */ /* 0x000fe200078e00ff */
[----:B------:R-:W-:-:S03]  /*11830*/  IADD3 R15, -R15, RZ, RZ ;  /* 0x000000ff0f0f7210 */ /* 0x000fc60007ffe1ff */
[----:B------:R-:W-:Y:S01]  /*11840*/  @!P5 IMAD.IADD R182, R182, 0x1, -R0 ;  /* 0x00000001b6b6d824 */ /* 0x000fe200078e0a00 */
[C---:B------:R-:W-:Y:S01]  /*11850*/  ISETP.GT.U32.AND P5, PT, R0.reuse, R181, PT ;  /* 0x000000b50000720c */ /* 0x040fe20003fa4070 */
[----:B------:R-:W-:Y:S02]  /*11860*/  IMAD.MOV R14, RZ, RZ, -R14 ;  /* 0x000000ffff0e7224 */ /* 0x000fe400078e0a0e */
[----:B------:R-:W-:Y:S02]  /*11870*/  IMAD.MOV R10, RZ, RZ, -R10 ;  /* 0x000000ffff0a7224 */ /* 0x000fe400078e0a0a */
[C---:B------:R-:W-:Y:S02]  /*11880*/  IMAD R180, R0.reuse, R14, R180 ;  /* 0x0000000e00b47224 */ /* 0x040fe400078e02b4 */
[----:B------:R-:W-:Y:S01]  /*11890*/  IMAD R178, R0, R10, R178 ;  /* 0x0000000a00b27224 */ /* 0x000fe200078e02b2 */
[----:B------:R-:W-:Y:S01]  /*118a0*/  IABS R10, R187 ;  /* 0x000000bb000a7213 */ /* 0x000fe20000000000 */
[----:B-1----:R-:W-:-:S02]  /*118b0*/  IMAD.MOV.U32 R2, RZ, RZ, R182 ;  /* 0x000000ffff027224 */ /* 0x002fc400078e00b6 */
[C---:B------:R-:W-:Y:S02]  /*118c0*/  IMAD R179, R0.reuse, R15, R179 ;  /* 0x0000000f00b37224 */ /* 0x040fe400078e02b3 */
[----:B------:R-:W-:Y:S01]  /*118d0*/  @!P6 IMAD.IADD R11, R11, 0x1, -R0 ;  /* 0x000000010b0be824 */ /* 0x000fe200078e0a00 */
[C---:B------:R-:W-:Y:S01]  /*118e0*/  ISETP.GT.U32.AND P6, PT, R0.reuse, R180, PT ;  /* 0x000000b40000720c */ /* 0x040fe20003fc4070 */
[----:B------:R-:W-:Y:S01]  /*118f0*/  @!P3 IMAD.MOV R2, RZ, RZ, -R2 ;  /* 0x000000ffff02b224 */ /* 0x000fe200078e0a02 */
[C---:B------:R-:W-:Y:S01]  /*11900*/  ISETP.GT.U32.AND P3, PT, R0.reuse, R178, PT ;  /* 0x000000b20000720c */ /* 0x040fe20003f64070 */
[----:B------:R-:W-:Y:S01]  /*11910*/  @!P5 IMAD.IADD R181, R181, 0x1, -R0 ;  /* 0x00000001b5b5d824 */ /* 0x000fe200078e0a00 */
[----:B------:R-:W-:Y:S01]  /*11920*/  ISETP.GT.U32.AND P5, PT, R0, R179, PT ;  /* 0x000000b30000720c */ /* 0x000fe20003fa4070 */
[----:B------:R-:W-:Y:S01]  /*11930*/  IMAD.HI.U32 R14, R3, R10, RZ ;  /* 0x0000000a030e7227 */ /* 0x000fe200078e00ff */
[----:B------:R1:W-:Y:S03]  /*11940*/  STL [R1+0x290], R2 ;  /* 0x0002900201007387 */ /* 0x0003e60000100800 */
[----:B------:R-:W-:-:S02]  /*11950*/  IMAD.MOV R14, RZ, RZ, -R14 ;  /* 0x000000ffff0e7224 */ /* 0x000fc400078e0a0e */
[----:B------:R-:W-:Y:S02]  /*11960*/  VIADD R15, R6, 0x16f ;  /* 0x0000016f060f7836 */ /* 0x000fe40000000000 */
[--C-:B------:R-:W-:Y:S02]  /*11970*/  @!P6 IMAD.IADD R180, R180, 0x1, -R0.reuse ;  /* 0x00000001b4b4e824 */ /* 0x100fe400078e0a00 */
[----:B------:R-:W-:Y:S01]  /*11980*/  @!P3 IADD3 R178, R178, -R0, RZ ;  /* 0x80000000b2b2b210 */ /* 0x000fe20007ffe0ff */
[----:B-1----:R-:W-:Y:S01]  /*11990*/  IMAD.MOV.U32 R2, RZ, RZ, R11 ;  /* 0x000000ffff027224 */ /* 0x002fe200078e000b */
[C---:B------:R-:W-:Y:S01]  /*119a0*/  ISETP.GT.U32.AND P3, PT, R0.reuse, R181, PT ;  /* 0x000000b50000720c */ /* 0x040fe20003f64070 */
[----:B------:R-:W-:Y:S01]  /*119b0*/  @!P5 IMAD.IADD R179, R179, 0x1, -R0 ;  /* 0x00000001b3b3d824 */ /* 0x000fe200078e0a00 */
[----:B------:R-:W-:Y:S01]  /*119c0*/  ISETP.GT.U32.AND P5, PT, R0, R180, PT ;  /* 0x000000b40000720c */ /* 0x000fe20003fa4070 */
[----:B------:R-:W-:Y:S01]  /*119d0*/  IMAD.HI.U32 R11, R3, R183, RZ ;  /* 0x000000b7030b7227 */ /* 0x000fe200078e00ff */
[----:B------:R-:W-:-:S02]  /*119e0*/  @!P2 IADD3 R2, -R2, RZ, RZ ;  /* 0x000000ff0202a210 */ /* 0x000fc40007ffe1ff */
[C---:B------:R-:W-:Y:S01]  /*119f0*/  ISETP.GT.U32.AND P2, PT, R0.reuse, R179, PT ;  /* 0x000000b30000720c */ /* 0x040fe20003f44070 */
[----:B------:R-:W-:Y:S01]  /*11a00*/  IMAD.MOV R11, RZ, RZ, -R11 ;  /* 0x000000ffff0b7224 */ /* 0x000fe200078e0a0b */
[C---:B------:R-:W-:Y:S01]  /*11a10*/  ISETP.GT.U32.AND P6, PT, R0.reuse, R178, PT ;  /* 0x000000b20000720c */ /* 0x040fe20003fc4070 */
[C---:B------:R-:W-:Y:S01]  /*11a20*/  IMAD R10, R0.reuse, R14, R10 ;  /* 0x0000000e000a7224 */ /* 0x040fe200078e020a */
[----:B------:R-:W-:Y:S01]  /*11a30*/  IABS R186, R15 ;  /* 0x0000000f00ba7213 */ /* 0x000fe20000000000 */
[----:B------:R-:W-:Y:S01]  /*11a40*/  IMAD R183, R0, R11, R183 ;  /* 0x0000000b00b77224 */ /* 0x000fe200078e02b7 */
[----:B------:R-:W-:Y:S01]  /*11a50*/  IADD3 R11, R6, 0x171, RZ ;  /* 0x00000171060b7810 */ /* 0x000fe20007ffe0ff */
[--C-:B------:R-:W-:Y:S01]  /*11a60*/  @!P3 IMAD.IADD R181, R181, 0x1, -R0.reuse ;  /* 0x00000001b5b5b824 */ /* 0x100fe200078e0a00 */
[----:B------:R-:W-:Y:S01]  /*11a70*/  ISETP.GT.U32.AND P3, PT, R0, R10, PT ;  /* 0x0000000a0000720c */ /* 0x000fe20003f64070 */
[--C-:B------:R-:W-:Y:S01]  /*11a80*/  @!P5 IMAD.IADD R180, R180, 0x1, -R0.reuse ;  /* 0x00000001b4b4d824 */ /* 0x100fe200078e0a00 */
[----:B------:R-:W-:Y:S01]  /*11a90*/  ISETP.GT.U32.AND P5, PT, R0, R183, PT ;  /* 0x000000b70000720c */ /* 0x000fe20003fa4070 */
[----:B------:R-:W-:Y:S01]  /*11aa0*/  VIADD R14, R6, 0x170 ;  /* 0x00000170060e7836 */ /* 0x000fe20000000000 */
[----:B------:R1:W-:Y:S01]  /*11ab0*/  STL [R1+0x28c], R2 ;  /* 0x00028c0201007387 */ /* 0x0003e20000100800 */
[--C-:B------:R-:W-:Y:S01]  /*11ac0*/  @!P2 IMAD.IADD R179, R179, 0x1, -R0.reuse ;  /* 0x00000001b3b3a824 */ /* 0x100fe200078e0a00 */
[----:B------:R-:W-:Y:S01]  /*11ad0*/  ISETP.GE.AND P2, PT, R187, RZ, PT ;  /* 0x000000ffbb00720c */ /* 0x000fe20003f46270 */
[----:B------:R-:W-:Y:S01]  /*11ae0*/  @!P6 IMAD.IADD R178, R178, 0x1, -R0 ;  /* 0x00000001b2b2e824 */ /* 0x000fe200078e0a00 */
[----:B------:R-:W-:Y:S01]  /*11af0*/  IABS R187, R11 ;  /* 0x0000000b00bb7213 */ /* 0x000fe20000000000 */
[----:B------:R-:W-:Y:S01]  /*11b00*/  IMAD.HI.U32 R182, R3, R186, RZ ;  /* 0x000000ba03b67227 */ /* 0x000fe200078e00ff */
[----:B------:R-:W-:-:S02]  /*11b10*/  MOV R7, R181 ;  /* 0x000000b500077202 */ /* 0x000fc40000000f00 */
[----:B------:R-:W-:Y:S01]  /*11b20*/  IABS R185, R14 ;  /* 0x0000000e00b97213 */ /* 0x000fe20000000000 */
[--C-:B------:R-:W-:Y:S01]  /*11b30*/  @!P3 IMAD.IADD R10, R10, 0x1, -R0.reuse ;  /* 0x000000010a0ab824 */ /* 0x100fe200078e0a00 */
[----:B------:R-:W-:Y:S01]  /*11b40*/  ISETP.GE.AND P3, PT, R184, RZ, PT ;  /* 0x000000ffb800720c */ /* 0x000fe20003f66270 */
[----:B------:R-:W-:Y:S01]  /*11b50*/  IMAD.MOV.U32 R184, RZ, RZ, R187 ;  /* 0x000000ffffb87224 */ /* 0x000fe200078e00bb */
[----:B------:R-:W-:Y:S01]  /*11b60*/  ISETP.GE.AND P6, PT, R5, RZ, PT ;  /* 0x000000ff0500720c */ /* 0x000fe20003fc6270 */
[----:B------:R-:W-:Y:S02]  /*11b70*/  @!P5 IMAD.IADD R183, R183, 0x1, -R0 ;  /* 0x00000001b7b7d824 */ /* 0x000fe400078e0a00 */
[----:B-1----:R-:W-:Y:S02]  /*11b80*/  IMAD.MOV.U32 R2, RZ, RZ, R178 ;  /* 0x000000ffff027224 */ /* 0x002fe400078e00b2 */
[----:B------:R-:W-:-:S04]  /*11b90*/  IMAD.HI.U32 R181, R3, R184, RZ ;  /* 0x000000b803b57227 */ /* 0x000fc800078e00ff */
[----:B------:R-:W-:Y:S01]  /*11ba0*/  @!P4 IMAD.MOV R2, RZ, RZ, -R2 ;  /* 0x000000ffff02c224 */ /* 0x000fe200078e0a02 */
[----:B------:R-:W-:Y:S01]  /*11bb0*/  ISETP.GT.U32.AND P4, PT, R0, R183, PT ;  /* 0x000000b70000720c */ /* 0x000fe20003f84070 */
[----:B------:R-:W-:Y:S01]  /*11bc0*/  IMAD.MOV R182, RZ, RZ, -R182 ;  /* 0x000000ffffb67224 */ /* 0x000fe200078e0ab6 */
[----:B------:R-:W-:Y:S01]  /*11bd0*/  IADD3 R178, -R181, RZ, RZ ;  /* 0x000000ffb5b27210 */ /* 0x000fe20007ffe1ff */
[----:B------:R-:W-:-:S04]  /*11be0*/  IMAD.HI.U32 R5, R3, R185, RZ ;  /* 0x000000b903057227 */ /* 0x000fc800078e00ff */
[----:B------:R-:W-:Y:S01]  /*11bf0*/  @!P1 IMAD.MOV R7, RZ, RZ, -R7 ;  /* 0x000000ffff079224 */ /* 0x000fe200078e0a07 */
[C---:B------:R-:W-:Y:S01]  /*11c00*/  ISETP.GT.U32.AND P1, PT, R0.reuse, R10, PT ;  /* 0x0000000a0000720c */ /* 0x040fe20003f24070 */
[C---:B------:R-:W-:Y:S01]  /*11c10*/  IMAD R186, R0.reuse, R182, R186 ;  /* 0x000000b600ba7224 */ /* 0x040fe200078e02ba */
[----:B------:R-:W-:Y:S01]  /*11c20*/  IADD3 R5, -R5, RZ, RZ ;  /* 0x000000ff05057210 */ /* 0x000fe20007ffe1ff */
[C---:B------:R-:W-:Y:S01]  /*11c30*/  IMAD R184, R0.reuse, R178, R184 ;  /* 0x000000b200b87224 */ /* 0x040fe200078e02b8 */
[----:B------:R1:W-:Y:S01]  /*11c40*/  STL [R1+0x260], R7 ;  /* 0x0002600701007387 */ /* 0x0003e20000100800 */
[----:B------:R-:W-:Y:S02]  /*11c50*/  @!P4 IADD3 R183, R183, -R0, RZ ;  /* 0x80000000b7b7c210 */ /* 0x000fe40007ffe0ff */
[C---:B------:R-:W-:Y:S01]  /*11c60*/  ISETP.GT.U32.AND P5, PT, R0.reuse, R186, PT ;  /* 0x000000ba0000720c */ /* 0x040fe20003fa4070 */
[----:B------:R2:W-:Y:S01]  /*11c70*/  STL [R1+0x264], R2 ;  /* 0x0002640201007387 */ /* 0x0005e20000100800 */
[C---:B------:R-:W-:Y:S01]  /*11c80*/  IMAD R185, R0.reuse, R5, R185 ;  /* 0x0000000500b97224 */ /* 0x040fe200078e02b9 */
[----:B------:R-:W-:Y:S01]  /*11c90*/  ISETP.GT.U32.AND P4, PT, R0, R184, PT ;  /* 0x000000b80000720c */ /* 0x000fe20003f84070 */
[----:B------:R-:W-:-:S02]  /*11ca0*/  VIADD R5, R6, 0x172 ;  /* 0x0000017206057836 */ /* 0x000fc40000000000 */
[----:B------:R-:W-:Y:S01]  /*11cb0*/  @!P1 IMAD.IADD R10, R10, 0x1, -R0 ;  /* 0x000000010a0a9824 */ /* 0x000fe200078e0a00 */
[----:B------:R-:W-:Y:S01]  /*11cc0*/  ISETP.GE.AND P1, PT, R14, RZ, PT ;  /* 0x000000ff0e00720c */ /* 0x000fe20003f26270 */
[----:B------:R-:W-:Y:S01]  /*11cd0*/  VIADD R14, R6, 0x173 ;  /* 0x00000173060e7836 */ /* 0x000fe20000000000 */
[----:B------:R-:W-:Y:S01]  /*11ce0*/  IABS R181, R5 ;  /* 0x0000000500b57213 */ /* 0x000fe20000000000 */
[----:B-1----:R-:W-:Y:S02]  /*11cf0*/  IMAD.MOV.U32 R7, RZ, RZ, R180 ;  /* 0x000000ffff077224 */ /* 0x002fe400078e00b4 */
[----:B--2---:R-:W-:Y:S02]  /*11d00*/  IMAD.MOV.U32 R2, RZ, RZ, R179 ;  /* 0x000000ffff027224 */ /* 0x004fe400078e00b3 */
[----:B------:R-:W-:Y:S01]  /*11d10*/  @!P5 IMAD.IADD R186, R186, 0x1, -R0 ;  /* 0x00000001babad824 */ /* 0x000fe200078e0a00 */
[----:B------:R-:W-:Y:S01]  /*11d20*/  ISETP.GE.AND P5, PT, R11, RZ, PT ;  /* 0x000000ff0b00720c */ /* 0x000fe20003fa6270 */
[----:B------:R-:W-:Y:S01]  /*11d30*/  @!P6 IMAD.MOV R2, RZ, RZ, -R2 ;  /* 0x000000ffff02e224 */ /* 0x000fe200078e0a02 */
[----:B------:R-:W-:Y:S01]  /*11d40*/  ISETP.GT.U32.AND P6, PT, R0, R185, PT ;  /* 0x000000b90000720c */ /* 0x000fe20003fc4070 */
[----:B------:R-:W-:Y:S01]  /*11d50*/  IMAD.HI.U32 R178, R3, R181, RZ ;  /* 0x000000b503b27227 */ /* 0x000fe200078e00ff */
[----:B------:R-:W-:-:S02]  /*11d60*/  IABS R11, R14 ;  /* 0x0000000e000b7213 */ /* 0x000fc40000000000 */
[----:B------:R-:W-:Y:S01]  /*11d70*/  @!P4 IADD3 R184, R184, -R0, RZ ;  /* 0x80000000b8b8c210 */ /* 0x000fe20007ffe0ff */
[----:B------:R-:W-:Y:S01]  /*11d80*/  IMAD.MOV R178, RZ, RZ, -R178 ;  /* 0x000000ffffb27224 */ /* 0x000fe200078e0ab2 */
[----:B------:R-:W-:Y:S01]  /*11d90*/  @!P0 IADD3 R7, -R7, RZ, RZ ;  /* 0x000000ff07078210 */ /* 0x000fe20007ffe1ff */
[----:B------:R-:W-:Y:S01]  /*11da0*/  VIADD R179, R6, 0x174 ;  /* 0x0000017406b37836 */ /* 0x000fe20000000000 */
[----:B------:R-:W-:Y:S01]  /*11db0*/  ISETP.GE.AND P0, PT, R15, RZ, PT ;  /* 0x000000ff0f00720c */ /* 0x000fe20003f06270 */
[----:B------:R-:W-:Y:S01]  /*11dc0*/  IMAD.HI.U32 R15, R3, R11, RZ ;  /* 0x0000000b030f7227 */ /* 0x000fe200078e00ff */
[C---:B------:R-:W-:Y:S01]  /*11dd0*/  ISETP.GT.U32.AND P4, PT, R0.reuse, R184, PT ;  /* 0x000000b80000720c */ /* 0x040fe20003f84070 */
[----:B------:R1:W-:Y:S01]  /*11de0*/  STL [R1+0x26c], R7 ;  /* 0x00026c0701007387 */ /* 0x0003e20000100800 */
[----:B------:R-:W-:Y:S01]  /*11df0*/  IABS R182, R179 ;  /* 0x000000b300b67213 */ /* 0x000fe20000000000 */
[----:B------:R-:W-:Y:S01]  /*11e00*/  IMAD.MOV R15, RZ, RZ, -R15 ;  /* 0x000000ffff0f7224 */ /* 0x000fe200078e0a0f */
[----:B------:R-:W-:Y:S01]  /*11e10*/  @!P6 IADD3 R185, R185, -R0, RZ ;  /* 0x80000000b9b9e210 */ /* 0x000fe20007ffe0ff */
[C---:B------:R-:W-:Y:S01]  /*11e20*/  IMAD R181, R0.reuse, R178, R181 ;  /* 0x000000b200b57224 */ /* 0x040fe200078e02b5 */
[C---:B------:R-:W-:Y:S01]  /*11e30*/  ISETP.GT.U32.AND P6, PT, R0.reuse, R186, PT ;  /* 0x000000ba0000720c */ /* 0x040fe20003fc4070 */
[----:B------:R-:W-:Y:S01]  /*11e40*/  IMAD R11, R0, R15, R11 ;  /* 0x0000000f000b7224 */ /* 0x000fe200078e020b */
[----:B------:R2:W-:Y:S01]  /*11e50*/  STL [R1+0x270], R2 ;  /* 0x0002700201007387 */ /* 0x0005e20000100800 */
[----:B------:R-:W-:Y:S01]  /*11e60*/  IADD3 R15, R6, 0x176, RZ ;  /* 0x00000176060f7810 */ /* 0x000fe20007ffe0ff */
[----:B------:R-:W-:-:S03]  /*11e70*/  IMAD.HI.U32 R187, R3, R182, RZ ;  /* 0x000000b603bb7227 */ /* 0x000fc600078e00ff */
[----:B------:R-:W-:Y:S01]  /*11e80*/  IABS R180, R15 ;  /* 0x0000000f00b47213 */ /* 0x000fe20000000000 */
[----:B------:R-:W-:Y:S01]  /*11e90*/  @!P4 IMAD.IADD R184, R184, 0x1, -R0 ;  /* 0x00000001b8b8c824 */ /* 0x000fe200078e0a00 */
[----:B------:R-:W-:Y:S01]  /*11ea0*/  ISETP.GT.U32.AND P4, PT, R0, R11, PT ;  /* 0x0000000b0000720c */ /* 0x000fe20003f84070 */
[----:B-1----:R-:W-:Y:S02]  /*11eb0*/  IMAD.MOV.U32 R7, RZ, RZ, R183 ;  /* 0x000000ffff077224 */ /* 0x002fe400078e00b7 */
[----:B--2---:R-:W-:Y:S02]  /*11ec0*/  IMAD.MOV.U32 R2, RZ, RZ, R10 ;  /* 0x000000ffff027224 */ /* 0x004fe400078e000a */
[----:B------:R-:W-:Y:S01]  /*11ed0*/  @!P6 IMAD.IADD R186, R186, 0x1, -R0 ;  /* 0x00000001babae824 */ /* 0x000fe200078e0a00 */
[C---:B------:R-:W-:Y:S01]  /*11ee0*/  ISETP.GT.U32.AND P6, PT, R0.reuse, R181, PT ;  /* 0x000000b50000720c */ /* 0x040fe20003fc4070 */
[----:B------:R-:W-:Y:S01]  /*11ef0*/  @!P2 IMAD.MOV R2, RZ, RZ, -R2 ;  /* 0x000000ffff02a224 */ /* 0x000fe200078e0a02 */
[----:B------:R-:W-:Y:S01]  /*11f00*/  ISETP.GT.U32.AND P2, PT, R0, R185, PT ;  /* 0x000000b90000720c */ /* 0x000fe20003f44070 */
[----:B------:R-:W-:-:S02]  /*11f10*/  @!P3 IMAD.MOV R7, RZ, RZ, -R7 ;  /* 0x000000ffff07b224 */ /* 0x000fc400078e0a07 */
[----:B------:R-:W-:Y:S01]  /*11f20*/  VIADD R10, R6, 0x175 ;  /* 0x00000175060a7836 */ /* 0x000fe20000000000 */
[----:B------:R1:W-:Y:S01]  /*11f30*/  STL [R1+0x274], R2 ;  /* 0x0002740201007387 */ /* 0x0003e20000100800 */
[--C-:B------:R-:W-:Y:S02]  /*11f40*/  @!P4 IMAD.IADD R11, R11, 0x1, -R0.reuse ;  /* 0x000000010b0bc824 */ /* 0x100fe400078e0a00 */
[----:B------:R-:W-:Y:S01]  /*11f50*/  IMAD.HI.U32 R183, R3, R180, RZ ;  /* 0x000000b403b77227 */ /* 0x000fe200078e00ff */
[----:B------:R2:W-:Y:S01]  /*11f60*/  STL [R1+0x1e0], R7 ;  /* 0x0001e00701007387 */ /* 0x0005e20000100800 */
[----:B------:R-:W-:Y:S02]  /*11f70*/  IABS R178, R10 ;  /* 0x0000000a00b27213 */ /* 0x000fe40000000000 */
[----:B------:R-:W-:Y:S01]  /*11f80*/  @!P6 IADD3 R181, R181, -R0, RZ ;  /* 0x80000000b5b5e210 */ /* 0x000fe20007ffe0ff */
[----:B------:R-:W-:Y:S01]  /*11f90*/  IMAD.MOV R183, RZ, RZ, -R183 ;  /* 0x000000ffffb77224 */ /* 0x000fe200078e0ab7 */
[C---:B------:R-:W-:Y:S01]  /*11fa0*/  ISETP.GT.U32.AND P3, PT, R0.reuse, R11, PT ;  /* 0x0000000b0000720c */ /* 0x040fe20003f64070 */
[----:B------:R-:W-:Y:S01]  /*11fb0*/  @!P2 IMAD.IADD R185, R185, 0x1, -R0 ;  /* 0x00000001b9b9a824 */ /* 0x000fe200078e0a00 */
[----:B-1----:R-:W-:Y:S01]  /*11fc0*/  MOV R2, R186 ;  /* 0x000000ba00027202 */ /* 0x002fe20000000f00 */
[----:B------:R-:W-:Y:S01]  /*11fd0*/  IMAD.MOV R187, RZ, RZ, -R187 ;  /* 0x000000ffffbb7224 */ /* 0x000fe200078e0abb */
[----:B------:R-:W-:Y:S01]  /*11fe0*/  ISETP.GT.U32.AND P4, PT, R0, R181, PT ;  /* 0x000000b50000720c */ /* 0x000fe20003f84070 */
[----:B--2---:R-:W-:Y:S01]  /*11ff0*/  IMAD.MOV.U32 R7, RZ, RZ, R185 ;  /* 0x000000ffff077224 */ /* 0x004fe200078e00b9 */
[----:B------:R-:W-:Y:S01]  /*12000*/  @!P0 IADD3 R2, -R2, RZ, RZ ;  /* 0x000000ff02028210 */ /* 0x000fe20007ffe1ff */
[C---:B------:R-:W-:Y:S01]  /*12010*/  IMAD R182, R0.reuse, R187, R182 ;  /* 0x000000bb00b67224 */ /* 0x040fe200078e02b6 */
[----:B------:R-:W-:Y:S01]  /*12020*/  ISETP.GE.AND P2, PT, R5, RZ, PT ;  /* 0x000000ff0500720c */ /* 0x000fe20003f46270 */
[----:B------:R-:W-:Y:S01]  /*12030*/  @!P1 IMAD.MOV R7, RZ, RZ, -R7 ;  /* 0x000000ffff079224 */ /* 0x000fe200078e0a07 */
[----:B------:R-:W-:Y:S01]  /*12040*/  ISETP.GE.AND P1, PT, R179, RZ, PT ;  /* 0x000000ffb300720c */ /* 0x000fe20003f26270 */
[----:B------:R1:W-:Y:S01]  /*12050*/  STL [R1+0x1e4], R2 ;  /* 0x0001e40201007387 */ /* 0x0003e20000100800 */
[----:B------:R-:W-:Y:S01]  /*12060*/  IMAD.HI.U32 R5, R3, R178, RZ ;  /* 0x000000b203057227 */ /* 0x000fe200078e00ff */
[----:B------:R-:W-:-:S02]  /*12070*/  ISETP.GT.U32.AND P0, PT, R0, R182, PT ;  /* 0x000000b60000720c */ /* 0x000fc40003f04070 */
[----:B------:R-:W-:Y:S01]  /*12080*/  STL [R1+0x1f4], R7 ;  /* 0x0001f40701007387 */ /* 0x000fe20000100800 */
[----:B------:R-:W-:Y:S01]  /*12090*/  IMAD R179, R0, R183, R180 ;  /* 0x000000b700b37224 */ /* 0x000fe200078e02b4 */
[----:B------:R-:W-:Y:S01]  /*120a0*/  @!P4 IADD3 R181, R181, -R0, RZ ;  /* 0x80000000b5b5c210 */ /* 0x000fe20007ffe0ff */
[----:B------:R-:W-:Y:S01]  /*120b0*/  IMAD.MOV R5, RZ, RZ, -R5 ;  /* 0x000000ffff057224 */ /* 0x000fe200078e0a05 */
[----:B------:R-:W-:Y:S01]  /*120c0*/  ISETP.GE.AND P4, PT, R10, RZ, PT ;  /* 0x000000ff0a00720c */ /* 0x000fe20003f86270 */
[----:B------:R-:W-:Y:S01]  /*120d0*/  @!P3 IMAD.IADD R11, R11, 0x1, -R0 ;  /* 0x000000010b0bb824 */ /* 0x000fe200078e0a00 */
[----:B------:R-:W-:Y:S01]  /*120e0*/  ISETP.GT.U32.AND P3, PT, R0, R179, PT ;  /* 0x000000b30000720c */ /* 0x000fe20003f64070 */
[----:B-1----:R-:W-:Y:S01]  /*120f0*/  IMAD.MOV.U32 R2, RZ, RZ, R184 ;  /* 0x000000ffff027224 */ /* 0x002fe200078e00b8 */
[----:B------:R-:W-:Y:S01]  /*12100*/  ISETP.GE.AND P6, PT, R14, RZ, PT ;  /* 0x000000ff0e00720c */ /* 0x000fe20003fc6270 */
[----:B------:R-:W-:Y:S02]  /*12110*/  IMAD R178, R0, R5, R178 ;  /* 0x0000000500b27224 */ /* 0x000fe400078e02b2 */
[----:B------:R-:W-:-:S02]  /*12120*/  @!P5 IMAD.MOV R2, RZ, RZ, -R2 ;  /* 0x000000ffff02d224 */ /* 0x000fc400078e0a02 */
[----:B------:R-:W-:Y:S01]  /*12130*/  VIADD R10, R6, 0x178 ;  /* 0x00000178060a7836 */ /* 0x000fe20000000000 */
[----:B------:R-:W-:Y:S01]  /*12140*/  ISETP.GT.U32.AND P5, PT, R0, R178, PT ;  /* 0x000000b20000720c */ /* 0x000fe20003fa4070 */
[----:B------:R-:W-:Y:S01]  /*12150*/  VIADD R14, R6, 0x177 ;  /* 0x00000177060e7836 */ /* 0x000fe20000000000 */
[----:B------:R1:W-:Y:S01]  /*12160*/  STL [R1+0x248], R2 ;  /* 0x0002480201007387 */ /* 0x0003e20000100800 */
[--C-:B------:R-:W-:Y:S01]  /*12170*/  @!P0 IMAD.IADD R182, R182, 0x1, -R0.reuse ;  /* 0x00000001b6b68824 */ /* 0x100fe200078e0a00 */
[----:B------:R-:W-:Y:S01]  /*12180*/  ISETP.GE.AND P0, PT, R15, RZ, PT ;  /* 0x000000ff0f00720c */ /* 0x000fe20003f06270 */
[----:B------:R-:W-:Y:S01]  /*12190*/  @!P3 IMAD.IADD R179, R179, 0x1, -R0 ;  /* 0x00000001b3b3b824 */ /* 0x000fe200078e0a00 */
[----:B------:R-:W-:Y:S02]  /*121a0*/  IABS R5, R14 ;  /* 0x0000000e00057213 */ /* 0x000fe40000000000 */
[----:B------:R-:W-:Y:S02]  /*121b0*/  IADD3 R15, R6, 0x179, RZ ;  /* 0x00000179060f7810 */ /* 0x000fe40007ffe0ff */
[----:B------:R-:W-:Y:S01]  /*121c0*/  ISETP.GT.U32.AND P3, PT, R0, R179, PT ;  /* 0x000000b30000720c */ /* 0x000fe20003f64070 */
[----:B------:R-:W-:-:S04]  /*121d0*/  IMAD.HI.U32 R180, R3, R5, RZ ;  /* 0x0000000503b47227 */ /* 0x000fc800078e00ff */
[----:B-1----:R-:W-:Y:S01]  /*121e0*/  IMAD.MOV.U32 R2, RZ, RZ, R181 ;  /* 0x000000ffff027224 */ /* 0x002fe200078e00b5 */
[----:B------:R-:W-:Y:S01]  /*121f0*/  IABS R181, R10 ;  /* 0x0000000a00b57213 */ /* 0x000fe20000000000 */
[----:B------:R-:W-:Y:S01]  /*12200*/  @!P5 IMAD.IADD R178, R178, 0x1, -R0 ;  /* 0x00000001b2b2d824 */ /* 0x000fe200078e0a00 */
[----:B------:R-:W-:Y:S01]  /*12210*/  ISETP.GT.U32.AND P5, PT, R0, R182, PT ;  /* 0x000000b60000720c */ /* 0x000fe20003fa4070 */
[----:B------:R-:W-:Y:S01]  /*12220*/  IMAD.MOV R180, RZ, RZ, -R180 ;  /* 0x000000ffffb47224 */ /* 0x000fe200078e0ab4 */
[----:B------:R-:W-:Y:S02]  /*12230*/  @!P2 IADD3 R2, -R2, RZ, RZ ;  /* 0x000000ff0202a210 */ /* 0x000fe40007ffe1ff */
[C---:B------:R-:W-:Y:S01]  /*12240*/  ISETP.GT.U32.AND P2, PT, R0.reuse, R178, PT ;  /* 0x000000b20000720c */ /* 0x040fe20003f44070 */
[----:B------:R-:W-:Y:S01]  /*12250*/  IMAD R5, R0, R180, R5 ;  /* 0x000000b400057224 */ /* 0x000fe200078e0205 */
[----:B------:R-:W-:Y:S01]  /*12260*/  IABS R180, R15 ;  /* 0x0000000f00b47213 */ /* 0x000fe20000000000 */
[----:B------:R1:W-:Y:S01]  /*12270*/  STL [R1+0x24c], R2 ;  /* 0x00024c0201007387 */ /* 0x0003e20000100800 */
[----:B------:R-:W-:-:S03]  /*12280*/  @!P3 IMAD.IADD R179, R179, 0x1, -R0 ;  /* 0x00000001b3b3b824 */ /* 0x000fc600078e0a00 */
[----:B------:R-:W-:-:S04]  /*12290*/  IMAD.HI.U32 R184, R3, R180, RZ ;  /* 0x000000b403b87227 */ /* 0x000fc800078e00ff */
[----:B------:R-:W-:Y:S01]  /*122a0*/  @!P5 IMAD.IADD R182, R182, 0x1, -R0 ;  /* 0x00000001b6b6d824 */ /* 0x000fe200078e0a00 */
[----:B------:R-:W-:Y:S01]  /*122b0*/  ISETP.GT.U32.AND P5, PT, R0, R5, PT ;  /* 0x000000050000720c */ /* 0x000fe20003fa4070 */
[----:B-1----:R-:W-:Y:S02]  /*122c0*/  IMAD.MOV.U32 R2, RZ, RZ, R11 ;  /* 0x000000ffff027224 */ /* 0x002fe400078e000b */
[----:B------:R-:W-:-:S04]  /*122d0*/  IMAD.HI.U32 R11, R3, R181, RZ ;  /* 0x000000b5030b7227 */ /* 0x000fc800078e00ff */
[----:B------:R-:W-:Y:S01]  /*122e0*/  @!P2 IMAD.IADD R178, R178, 0x1, -R0 ;  /* 0x00000001b2b2a824 */ /* 0x000fe200078e0a00 */
[----:B------:R-:W-:Y:S01]  /*122f0*/  IADD3 R11, -R11, RZ, RZ ;  /* 0x000000ff0b0b7210 */ /* 0x000fe20007ffe1ff */
[----:B------:R-:W-:Y:S01]  /*12300*/  @!P6 IMAD.MOV R2, RZ, RZ, -R2 ;  /* 0x000000ffff02e224 */ /* 0x000fe200078e0a02 */
[----:B------:R-:W-:Y:S01]  /*12310*/  ISETP.GE.AND P2, PT, R10, RZ, PT ;  /* 0x000000ff0a00720c */ /* 0x000fe20003f46270 */
[----:B------:R-:W-:Y:S01]  /*12320*/  VIADD R10, R6, 0x17a ;  /* 0x0000017a060a7836 */ /* 0x000fe20000000000 */
[----:B------:R-:W-:Y:S01]  /*12330*/  ISETP.GE.AND P6, PT, R14, RZ, PT ;  /* 0x000000ff0e00720c */ /* 0x000fe20003fc6270 */
[C---:B------:R-:W-:Y:S01]  /*12340*/  IMAD R181, R0.reuse, R11, R181 ;  /* 0x0000000b00b57224 */ /* 0x040fe200078e02b5 */
[----:B------:R1:W-:Y:S01]  /*12350*/  STL [R1+0x258], R2 ;  /* 0x0002580201007387 */ /* 0x0003e20000100800 */
[----:B------:R-:W-:Y:S01]  /*12360*/  IMAD.MOV R184, RZ, RZ, -R184 ;  /* 0x000000ffffb87224 */ /* 0x000fe200078e0ab8 */
[----:B------:R-:W-:Y:S01]  /*12370*/  IABS R14, R10 ;  /* 0x0000000a000e7213 */ /* 0x000fe20000000000 */
[----:B------:R-:W-:Y:S01]  /*12380*/  IMAD.MOV.U32 R7, RZ, RZ, R178 ;  /* 0x000000ffff077224 */ /* 0x000fe200078e00b2 */
[C---:B------:R-:W-:Y:S01]  /*12390*/  ISETP.GT.U32.AND P3, PT, R0.reuse, R181, PT ;  /* 0x000000b50000720c */ /* 0x040fe20003f64070 */
[----:B------:R-:W-:Y:S01]  /*123a0*/  IMAD R180, R0, R184, R180 ;  /* 0x000000b800b47224 */ /* 0x000fe200078e02b4 */
[----:B------:R-:W-:Y:S01]  /*123b0*/  @!P5 IADD3 R5, R5, -R0, RZ ;  /* 0x800000000505d210 */ /* 0x000fe20007ffe0ff */
[----:B------:R-:W-:Y:S01]  /*123c0*/  @!P4 IMAD.MOV R7, RZ, RZ, -R7 ;  /* 0x000000ffff07c224 */ /* 0x000fe200078e0a07 */
[----:B------:R-:W-:Y:S01]  /*123d0*/  ISETP.GE.AND P5, PT, R15, RZ, PT ;  /* 0x000000ff0f00720c */ /* 0x000fe20003fa6270 */
[----:B------:R-:W-:Y:S01]  /*123e0*/  IMAD.HI.U32 R15, R3, R14, RZ ;  /* 0x0000000e030f7227 */ /* 0x000fe200078e00ff */
[----:B------:R-:W-:-:S02]  /*123f0*/  IADD3 R11, R6, 0x17b, RZ ;  /* 0x0000017b060b7810 */ /* 0x000fc40007ffe0ff */
[C---:B------:R-:W-:Y:S01]  /*12400*/  ISETP.GT.U32.AND P4, PT, R0.reuse, R180, PT ;  /* 0x000000b40000720c */ /* 0x040fe20003f84070 */
[----:B-1----:R-:W-:Y:S01]  /*12410*/  IMAD.MOV.U32 R2, RZ, RZ, R182 ;  /* 0x000000ffff027224 */ /* 0x002fe200078e00b6 */
[----:B------:R-:W-:Y:S01]  /*12420*/  IABS R183, R11 ;  /* 0x0000000b00b77213 */ /* 0x000fe20000000000 */
[----:B------:R-:W-:Y:S02]  /*12430*/  IMAD.MOV R15, RZ, RZ, -R15 ;  /* 0x000000ffff0f7224 */ /* 0x000fe400078e0a0f */
[----:B------:R-:W-:Y:S02]  /*12440*/  @!P3 IMAD.IADD R181, R181, 0x1, -R0 ;  /* 0x00000001b5b5b824 */ /* 0x000fe400078e0a00 */
[----:B------:R-:W-:Y:S01]  /*12450*/  @!P1 IMAD.MOV R2, RZ, RZ, -R2 ;  /* 0x000000ffff029224 */ /* 0x000fe200078e0a02 */
[C---:B------:R-:W-:Y:S01]  /*12460*/  ISETP.GT.U32.AND P1, PT, R0.reuse, R5, PT ;  /* 0x000000050000720c */ /* 0x040fe20003f24070 */
[C---:B------:R-:W-:Y:S01]  /*12470*/  IMAD R14, R0.reuse, R15, R14 ;  /* 0x0000000f000e7224 */ /* 0x040fe200078e020e */
[----:B------:R-:W-:Y:S01]  /*12480*/  ISETP.GT.U32.AND P3, PT, R0, R181, PT ;  /* 0x000000b50000720c */ /* 0x000fe20003f64070 */
[----:B------:R-:W-:Y:S01]  /*12490*/  IMAD.HI.U32 R178, R3, R183, RZ ;  /* 0x000000b703b27227 */ /* 0x000fe200078e00ff */
[----:B------:R1:W-:Y:S03]  /*124a0*/  STL [R1+0x250], R2 ;  /* 0x0002500201007387 */ /* 0x0003e60000100800 */
[--C-:B------:R-:W-:Y:S01]  /*124b0*/  @!P4 IMAD.IADD R180, R180, 0x1, -R0.reuse ;  /* 0x00000001b4b4c824 */ /* 0x100fe200078e0a00 */
[----:B------:R-:W-:Y:S01]  /*124c0*/  IADD3 R178, -R178, RZ, RZ ;  /* 0x000000ffb2b27210 */ /* 0x000fe20007ffe1ff */
[----:B------:R2:W-:Y:S03]  /*124d0*/  STL [R1+0x224], R7 ;  /* 0x0002240701007387 */ /* 0x0005e60000100800 */
[C---:B------:R-:W-:Y:S01]  /*124e0*/  ISETP.GT.U32.AND P4, PT, R0.reuse, R180, PT ;  /* 0x000000b40000720c */ /* 0x040fe20003f84070 */
[----:B------:R-:W-:Y:S01]  /*124f0*/  @!P1 IMAD.IADD R5, R5, 0x1, -R0 ;  /* 0x0000000105059824 */ /* 0x000fe200078e0a00 */
[----:B-1----:R-:W-:Y:S01]  /*12500*/  MOV R2, R179 ;  /* 0x000000b300027202 */ /* 0x002fe20000000f00 */
[----:B------:R-:W-:Y:S01]  /*12510*/  IMAD R183, R0, R178, R183 ;  /* 0x000000b200b77224 */ /* 0x000fe200078e02b7 */
[----:B------:R-:W-:Y:S01]  /*12520*/  @!P3 IADD3 R181, R181, -R0, RZ ;  /* 0x80000000b5b5b210 */ /* 0x000fe20007ffe0ff */
[----:B------:R-:W-:Y:S01]  /*12530*/  VIADD R179, R6, 0x17c ;  /* 0x0000017c06b37836 */ /* 0x000fe20000000000 */
[C---:B------:R-:W-:Y:S01]  /*12540*/  ISETP.GT.U32.AND P3, PT, R0.reuse, R14, PT ;  /* 0x0000000e0000720c */ /* 0x040fe20003f64070 */
[----:B--2---:R-:W-:Y:S01]  /*12550*/  IMAD.MOV.U32 R7, RZ, RZ, R5 ;  /* 0x000000ffff077224 */ /* 0x004fe200078e0005 */
[----:B------:R-:W-:Y:S01]  /*12560*/  ISETP.GE.AND P1, PT, R11, RZ, PT ;  /* 0x000000ff0b00720c */ /* 0x000fe20003f26270 */
[----:B------:R-:W-:Y:S01]  /*12570*/  @!P0 IMAD.MOV R2, RZ, RZ, -R2 ;  /* 0x000000ffff028224 */ /* 0x000fe200078e0a02 */
[----:B------:R-:W-:Y:S01]  /*12580*/  IABS R11, R179 ;  /* 0x000000b3000b7213 */ /* 0x000fe20000000000 */
[----:B------:R-:W-:Y:S01]  /*12590*/  @!P6 IMAD.MOV R7, RZ, RZ, -R7 ;  /* 0x000000ffff07e224 */ /* 0x000fe200078e0a07 */
[----:B------:R-:W-:Y:S01]  /*125a0*/  ISETP.GT.U32.AND P6, PT, R0, R183, PT ;  /* 0x000000b70000720c */ /* 0x000fe20003fc4070 */
[----:B------:R-:W-:Y:S01]  /*125b0*/  VIADD R178, R6, 0x17d ;  /* 0x0000017d06b27836 */ /* 0x000fe20000000000 */
[----:B------:R1:W-:Y:S01]  /*125c0*/  STL [R1+0x228], R2 ;  /* 0x0002280201007387 */ /* 0x0003e20000100800 */
[--C-:B------:R-:W-:Y:S01]  /*125d0*/  @!P4 IMAD.IADD R180, R180, 0x1, -R0.reuse ;  /* 0x00000001b4b4c824 */ /* 0x100fe200078e0a00 */
[----:B------:R-:W-:Y:S01]  /*125e0*/  ISETP.GE.AND P0, PT, R10, RZ, PT ;  /* 0x000000ff0a00720c */ /* 0x000fe20003f06270 */
[----:B------:R-:W-:Y:S01]  /*125f0*/  VIADD R10, R6, 0x17e ;  /* 0x0000017e060a7836 */ /* 0x000fe20000000000 */
[----:B------:R-:W-:Y:S01]  /*12600*/  IABS R15, R178 ;  /* 0x000000b2000f7213 */ /* 0x000fe20000000000 */
[----:B------:R-:W-:Y:S01]  /*12610*/  @!P3 IMAD.IADD R14, R14, 0x1, -R0 ;  /* 0x000000010e0eb824 */ /* 0x000fe200078e0a00 */
[----:B------:R-:W-:Y:S01]  /*12620*/  STL [R1+0x244], R7 ;  /* 0x0002440701007387 */ /* 0x000fe20000100800 */
[----:B------:R-:W-:-:S02]  /*12630*/  ISETP.GE.AND P4, PT, R178, RZ, PT ;  /* 0x000000ffb200720c */ /* 0x000fc40003f86270 */
[C---:B------:R-:W-:Y:S01]  /*12640*/  IMAD.HI.U32 R178, R3.reuse, R15, RZ ;  /* 0x0000000f03b27227 */ /* 0x040fe200078e00ff */
[----:B-1----:R-:W-:Y:S02]  /*12650*/  MOV R2, R181 ;  /* 0x000000b500027202 */ /* 0x002fe40000000f00 */
[----:B------:R-:W-:Y:S01]  /*12660*/  ISETP.GT.U32.AND P3, PT, R0, R14, PT ;  /* 0x0000000e0000720c */ /* 0x000fe20003f64070 */
[----:B------:R-:W-:Y:S01]  /*12670*/  IMAD.HI.U32 R181, R3, R11, RZ ;  /* 0x0000000b03b57227 */ /* 0x000fe200078e00ff */
[----:B------:R-:W-:Y:S02]  /*12680*/  IADD3 R178, -R178, RZ, RZ ;  /* 0x000000ffb2b27210 */ /* 0x000fe40007ffe1ff */
[----:B------:R-:W-:Y:S01]  /*12690*/  IABS R5, R10 ;  /* 0x0000000a00057213 */ /* 0x000fe20000000000 */
[----:B------:R-:W-:Y:S01]  /*126a0*/  @!P2 IMAD.MOV R2, RZ, RZ, -R2 ;  /* 0x000000ffff02a224 */ /* 0x000fe200078e0a02 */
[----:B------:R-:W-:Y:S01]  /*126b0*/  IADD3 R181, -R181, RZ, RZ ;  /* 0x000000ffb5b57210 */ /* 0x000fe20007ffe1ff */
[--C-:B------:R-:W-:Y:S01]  /*126c0*/  @!P6 IMAD.IADD R183, R183, 0x1, -R0.reuse ;  /* 0x00000001b7b7e824 */ /* 0x100fe200078e0a00 */
[----:B------:R-:W-:Y:S01]  /*126d0*/  ISETP.GE.AND P2, PT, R179, RZ, PT ;  /* 0x000000ffb300720c */ /* 0x000fe20003f46270 */
[----:B------:R-:W-:Y:S01]  /*126e0*/  IMAD.HI.U32 R179, R3, R5, RZ ;  /* 0x0000000503b37227 */ /* 0x000fe200078e00ff */
[----:B------:R1:W-:Y:S02]  /*126f0*/  STL [R1+0x240], R2 ;  /* 0x0002400201007387 */ /* 0x0003e40000100800 */
[----:B------:R-:W-:Y:S01]  /*12700*/  ISETP.GT.U32.AND P6, PT, R0, R183, PT ;  /* 0x000000b70000720c */ /* 0x000fe20003fc4070 */
[----:B------:R-:W-:-:S02]  /*12710*/  @!P3 IMAD.IADD R14, R14, 0x1, -R0 ;  /* 0x000000010e0eb824 */ /* 0x000fc400078e0a00 */
[C---:B------:R-:W-:Y:S02]  /*12720*/  IMAD R11, R0.reuse, R181, R11 ;  /* 0x000000b5000b7224 */ /* 0x040fe400078e020b */
[----:B------:R-:W-:Y:S02]  /*12730*/  IMAD.MOV R179, RZ, RZ, -R179 ;  /* 0x000000ffffb37224 */ /* 0x000fe400078e0ab3 */
[----:B-1----:R-:W-:Y:S01]  /*12740*/  IMAD.MOV.U32 R2, RZ, RZ, R180 ;  /* 0x000000ffff027224 */ /* 0x002fe200078e00b4 */
[C---:B------:R-:W-:Y:S01]  /*12750*/  ISETP.GT.U32.AND P3, PT, R0.reuse, R11, PT ;  /* 0x0000000b0000720c */ /* 0x040fe20003f64070 */
[----:B------:R-:W-:Y:S02]  /*12760*/  IMAD R5, R0, R179, R5 ;  /* 0x000000b300057224 */ /* 0x000fe400078e0205 */
[----:B------:R-:W-:Y:S01]  /*12770*/  @!P5 IMAD.MOV R2, RZ, RZ, -R2 ;  /* 0x000000ffff02d224 */ /* 0x000fe200078e0a02 */
[----:B------:R-:W-:Y:S01]  /*12780*/  ISETP.GE.AND P5, PT, R10, RZ, PT ;  /* 0x000000ff0a00720c */ /* 0x000fe20003fa6270 */
[----:B------:R-:W-:-:S02]  /*12790*/  IMAD R10, R0, R178, R15 ;  /* 0x000000b2000a7224 */ /* 0x000fc400078e020f */
[--C-:B------:R-:W-:Y:S01]  /*127a0*/  @!P6 IMAD.IADD R183, R183, 0x1, -R0.reuse ;  /* 0x00000001b7b7e824 */ /* 0x100fe200078e0a00 */
[----:B------:R1:W-:Y:S01]  /*127b0*/  STL [R1+0x230], R2 ;  /* 0x0002300201007387 */ /* 0x0003e20000100800 */
[C---:B------:R-:W-:Y:S02]  /*127c0*/  VIADD R179, R6.reuse, 0x17f ;  /* 0x0000017f06b37836 */ /* 0x040fe40000000000 */
[C---:B------:R-:W-:Y:S02]  /*127d0*/  VIADD R178, R6.reuse, 0x182 ;  /* 0x0000018206b27836 */ /* 0x040fe40000000000 */
[----:B------:R-:W-:Y:S01]  /*127e0*/  @!P3 IMAD.IADD R11, R11, 0x1, -R0 ;  /* 0x000000010b0bb824 */ /* 0x000fe200078e0a00 */
[----:B------:R-:W-:Y:S01]  /*127f0*/  ISETP.GE.AND P6, PT, R179, RZ, PT ;  /* 0x000000ffb300720c */ /* 0x000fe20003fc6270 */
[C---:B------:R-:W-:Y:S01]  /*12800*/  VIADD R15, R6.reuse, 0x181 ;  /* 0x00000181060f7836 */ /* 0x040fe20000000000 */
[----:B------:R-:W-:Y:S02]  /*12810*/  IABS R179, R179 ;  /* 0x000000b300b37213 */ /* 0x000fe40000000000 */
[----:B-1----:R-:W-:Y:S01]  /*12820*/  MOV R2, R14 ;  /* 0x0000000e00027202 */ /* 0x002fe20000000f00 */
[----:B------:R-:W-:Y:S01]  /*12830*/  VIADD R14, R6, 0x180 ;  /* 0x00000180060e7836 */ /* 0x000fe20000000000 */
[----:B------:R-:W-:-:S02]  /*12840*/  ISETP.GT.U32.AND P3, PT, R0, R11, PT ;  /* 0x0000000b0000720c */ /* 0x000fc40003f64070 */
[----:B------:R-:W-:Y:S02]  /*12850*/  @!P0 IADD3 R2, -R2, RZ, RZ ;  /* 0x000000ff02028210 */ /* 0x000fe40007ffe1ff */
[----:B------:R-:W-:Y:S02]  /*12860*/  ISETP.GT.U32.AND P0, PT, R0, R10, PT ;  /* 0x0000000a0000720c */ /* 0x000fe40003f04070 */
[----:B------:R-:W-:Y:S01]  /*12870*/  IABS R180, R14 ;  /* 0x0000000e00b47213 */ /* 0x000fe20000000000 */
[----:B------:R1:W-:Y:S01]  /*12880*/  STL [R1+0x234], R2 ;  /* 0x0002340201007387 */ /* 0x0003e20000100800 */
[----:B------:R-:W-:Y:S02]  /*12890*/  IABS R182, R178 ;  /* 0x000000b200b67213 */ /* 0x000fe40000000000 */
[----:B------:R-:W-:Y:S01]  /*128a0*/  IABS R181, R15 ;  /* 0x0000000f00b57213 */ /* 0x000fe20000000000 */
[----:B------:R-:W-:-:S04]  /*128b0*/  IMAD.HI.U32 R184, R3, R180, RZ ;  /* 0x000000b403b87227 */ /* 0x000fc800078e00ff */
[----:B------:R-:W-:Y:S01]  /*128c0*/  @!P3 IMAD.IADD R11, R11, 0x1, -R0 ;  /* 0x000000010b0bb824 */ /* 0x000fe200078e0a00 */
[----:B------:R-:W-:Y:S01]  /*128d0*/  IADD3 R184, -R184, RZ, RZ ;  /* 0x000000ffb8b87210 */ /* 0x000fe20007ffe1ff */
[----:B-1----:R-:W-:Y:S01]  /*128e0*/  IMAD.MOV.U32 R2, RZ, RZ, R183 ;  /* 0x000000ffff027224 */ /* 0x002fe200078e00b7 */
[----:B------:R-:W-:Y:S01]  /*128f0*/  @!P0 IADD3 R10, R10, -R0, RZ ;  /* 0x800000000a0a8210 */ /* 0x000fe20007ffe0ff */
[----:B------:R-:W-:Y:S01]  /*12900*/  IMAD.HI.U32 R183, R3, R179, RZ ;  /* 0x000000b303b77227 */ /* 0x000fe200078e00ff */
[----:B------:R-:W-:Y:S02]  /*12910*/  ISETP.GE.AND P3, PT, R14, RZ, PT ;  /* 0x000000ff0e00720c */ /* 0x000fe40003f66270 */
[C---:B------:R-:W-:Y:S01]  /*12920*/  ISETP.GT.U32.AND P0, PT, R0.reuse, R10, PT ;  /* 0x0000000a0000720c */ /* 0x040fe20003f04070 */
[----:B------:R-:W-:Y:S01]  /*12930*/  @!P1 IMAD.MOV R2, RZ, RZ, -R2 ;  /* 0x000000ffff029224 */ /* 0x000fe200078e0a02 */
[----:B------:R-:W-:Y:S01]  /*12940*/  ISETP.GT.U32.AND P1, PT, R0, R5, PT ;  /* 0x000000050000720c */ /* 0x000fe20003f24070 */
[----:B------:R-:W-:-:S02]  /*12950*/  IMAD.MOV R183, RZ, RZ, -R183 ;  /* 0x000000ffffb77224 */ /* 0x000fc400078e0ab7 */
[----:B------:R-:W-:Y:S01]  /*12960*/  IMAD.MOV.U32 R7, RZ, RZ, R11 ;  /* 0x000000ffff077224 */ /* 0x000fe200078e000b */
[----:B------:R1:W-:Y:S01]  /*12970*/  STL [R1+0x22c], R2 ;  /* 0x00022c0201007387 */ /* 0x0003e20000100800 */
[----:B------:R-:W-:Y:S02]  /*12980*/  IMAD R179, R0, R183, R179 ;  /* 0x000000b700b37224 */ /* 0x000fe400078e02b3 */
[----:B------:R-:W-:Y:S01]  /*12990*/  IMAD.HI.U32 R183, R3, R182, RZ ;  /* 0x000000b603b77227 */ /* 0x000fe200078e00ff */
[----:B------:R-:W-:-:S03]  /*129a0*/  @!P2 IADD3 R7, -R7, RZ, RZ ;  /* 0x000000ff0707a210 */ /* 0x000fc60007ffe1ff */
[----:B------:R-:W-:Y:S01]  /*129b0*/  @!P0 IMAD.IADD R10, R10, 0x1, -R0 ;  /* 0x000000010a0a8824 */ /* 0x000fe200078e0a00 */
[C---:B------:R-:W-:Y:S01]  /*129c0*/  ISETP.GT.U32.AND P0, PT, R0.reuse, R179, PT ;  /* 0x000000b30000720c */ /* 0x040fe20003f04070 */
[C---:B------:R-:W-:Y:S01]  /*129d0*/  IMAD R180, R0.reuse, R184, R180 ;  /* 0x000000b800b47224 */ /* 0x040fe200078e02b4 */
[----:B------:R-:W-:Y:S01]  /*129e0*/  @!P1 IADD3 R5, R5, -R0, RZ ;  /* 0x8000000005059210 */ /* 0x000fe20007ffe0ff */
[----:B-1----:R-:W-:Y:S01]  /*129f0*/  IMAD.MOV.U32 R2, RZ, RZ, R10 ;  /* 0x000000ffff027224 */ /* 0x002fe200078e000a */
[----:B------:R-:W-:Y:S01]  /*12a00*/  STL [R1+0x21c], R7 ;  /* 0x00021c0701007387 */ /* 0x000fe20000100800 */
[----:B------:R-:W-:Y:S01]  /*12a10*/  IMAD.MOV R183, RZ, RZ, -R183 ;  /* 0x000000ffffb77224 */ /* 0x000fe200078e0ab7 */
[C---:B------:R-:W-:Y:S01]  /*12a20*/  ISETP.GT.U32.AND P1, PT, R0.reuse, R5, PT ;  /* 0x000000050000720c */ /* 0x040fe20003f24070 */
[----:B------:R-:W-:Y:S01]  /*12a30*/  @!P4 IMAD.MOV R2, RZ, RZ, -R2 ;  /* 0x000000ffff02c224 */ /* 0x000fe200078e0a02 */
[----:B------:R-:W-:Y:S01]  /*12a40*/  ISETP.GT.U32.AND P2, PT, R0, R180, PT ;  /* 0x000000b40000720c */ /* 0x000fe20003f44070 */
[----:B------:R-:W-:Y:S01]  /*12a50*/  IMAD.HI.U32 R185, R3, R181, RZ ;  /* 0x000000b503b97227 */ /* 0x000fe200078e00ff */
[----:B------:R-:W-:-:S02]  /*12a60*/  ISETP.GE.AND P4, PT, R15, RZ, PT ;  /* 0x000000ff0f00720c */ /* 0x000fc40003f86270 */
[----:B------:R1:W-:Y:S01]  /*12a70*/  STL [R1+0x218], R2 ;  /* 0x0002180201007387 */ /* 0x0003e20000100800 */
[----:B------:R-:W-:Y:S01]  /*12a80*/  IMAD R10, R0, R183, R182 ;  /* 0x000000b7000a7224 */ /* 0x000fe200078e02b6 */
[----:B------:R-:W-:Y:S01]  /*12a90*/  IADD3 R15, R6, 0x184, RZ ;  /* 0x00000184060f7810 */ /* 0x000fe20007ffe0ff */
[----:B------:R-:W-:Y:S02]  /*12aa0*/  IMAD.MOV R185, RZ, RZ, -R185 ;  /* 0x000000ffffb97224 */ /* 0x000fe400078e0ab9 */
[--C-:B------:R-:W-:Y:S01]  /*12ab0*/  @!P0 IMAD.IADD R179, R179, 0x1, -R0.reuse ;  /* 0x00000001b3b38824 */ /* 0x100fe200078e0a00 */
[----:B------:R-:W-:Y:S01]  /*12ac0*/  IABS R183, R15 ;  /* 0x0000000f00b77213 */ /* 0x000fe20000000000 */
[--C-:B------:R-:W-:Y:S02]  /*12ad0*/  @!P1 IMAD.IADD R5, R5, 0x1, -R0.reuse ;  /* 0x0000000105059824 */ /* 0x100fe400078e0a00 */
[C---:B------:R-:W-:Y:S01]  /*12ae0*/  IMAD R11, R0.reuse, R185, R181 ;  /* 0x000000b9000b7224 */ /* 0x040fe200078e02b5 */
[----:B------:R-:W-:Y:S01]  /*12af0*/  ISETP.GT.U32.AND P0, PT, R0, R179, PT ;  /* 0x000000b30000720c */ /* 0x000fe20003f04070 */
[----:B------:R-:W-:Y:S01]  /*12b00*/  VIADD R14, R6, 0x183 ;  /* 0x00000183060e7836 */ /* 0x000fe20000000000 */
[----:B-1----:R-:W-:Y:S01]  /*12b10*/  MOV R2, R5 ;  /* 0x0000000500027202 */ /* 0x002fe20000000f00 */
[----:B------:R-:W-:Y:S01]  /*12b20*/  @!P2 IMAD.IADD R180, R180, 0x1, -R0 ;  /* 0x00000001b4b4a824 */ /* 0x000fe200078e0a00 */
[----:B------:R-:W-:Y:S01]  /*12b30*/  ISETP.GT.U32.AND P1, PT, R0, R11, PT ;  /* 0x0000000b0000720c */ /* 0x000fe20003f24070 */
[----:B------:R-:W-:Y:S01]  /*12b40*/  VIADD R182, R6, 0x185 ;  /* 0x0000018506b67836 */ /* 0x000fe20000000000 */
[----:B------:R-:W-:Y:S01]  /*12b50*/  IABS R181, R14 ;  /* 0x0000000e00b57213 */ /* 0x000fe20000000000 */
[----:B------:R-:W-:Y:S01]  /*12b60*/  @!P5 IMAD.MOV R2, RZ, RZ, -R2 ;  /* 0x000000ffff02d224 */ /* 0x000fe200078e0a02 */
[----:B------:R-:W-:-:S02]  /*12b70*/  ISETP.GT.U32.AND P5, PT, R0, R10, PT ;  /* 0x0000000a0000720c */ /* 0x000fc40003fa4070 */
[----:B------:R-:W-:Y:S01]  /*12b80*/  ISETP.GT.U32.AND P2, PT, R0, R180, PT ;  /* 0x000000b40000720c */ /* 0x000fe20003f44070 */
[----:B------:R-:W-:Y:S01]  /*12b90*/  IMAD.HI.U32 R184, R3, R181, RZ ;  /* 0x000000b503b87227 */ /* 0x000fe200078e00ff */
[----:B------:R-:W-:Y:S01]  /*12ba0*/  IABS R5, R182 ;  /* 0x000000b600057213 */ /* 0x000fe20000000000 */
[----:B------:R1:W-:Y:S01]  /*12bb0*/  STL [R1+0x210], R2 ;  /* 0x0002100201007387 */ /* 0x0003e20000100800 */
[----:B------:R-:W-:Y:S01]  /*12bc0*/  IADD3 R185, R6, 0x18c, RZ ;  /* 0x0000018c06b97810 */ /* 0x000fe20007ffe0ff */
[----:B------:R-:W-:Y:S01]  /*12bd0*/  @!P0 IMAD.IADD R179, R179, 0x1, -R0 ;  /* 0x00000001b3b38824 */ /* 0x000fe200078e0a00 */
[----:B------:R-:W-:Y:S01]  /*12be0*/  ISETP.GE.AND P0, PT, R178, RZ, PT ;  /* 0x000000ffb200720c */ /* 0x000fe20003f06270 */
[----:B------:R-:W-:Y:S01]  /*12bf0*/  IMAD.MOV R184, RZ, RZ, -R184 ;  /* 0x000000ffffb87224 */ /* 0x000fe200078e0ab8 */
[----:B------:R-:W-:Y:S01]  /*12c00*/  @!P1 IADD3 R11, R11, -R0, RZ ;  /* 0x800000000b0b9210 */ /* 0x000fe20007ffe0ff */
[----:B------:R-:W-:Y:S01]  /*12c10*/  IMAD.HI.U32 R178, R3, R183, RZ ;  /* 0x000000b703b27227 */ /* 0x000fe200078e00ff */
[----:B------:R-:W-:-:S02]  /*12c20*/  IABS R186, R185 ;  /* 0x000000b900ba7213 */ /* 0x000fc40000000000 */
[----:B------:R-:W-:Y:S01]  /*12c30*/  ISETP.GT.U32.AND P1, PT, R0, R11, PT ;  /* 0x0000000b0000720c */ /* 0x000fe20003f24070 */
[----:B------:R-:W-:Y:S02]  /*12c40*/  @!P5 IMAD.IADD R10, R10, 0x1, -R0 ;  /* 0x000000010a0ad824 */ /* 0x000fe400078e0a00 */
[C---:B------:R-:W-:Y:S02]  /*12c50*/  IMAD R181, R0.reuse, R184, R181 ;  /* 0x000000b800b57224 */ /* 0x040fe400078e02b5 */
[----:B------:R-:W-:Y:S01]  /*12c60*/  IMAD.MOV R178, RZ, RZ, -R178 ;  /* 0x000000ffffb27224 */ /* 0x000fe200078e0ab2 */
[----:B------:R-:W-:Y:S01]  /*12c70*/  ISETP.GT.U32.AND P5, PT, R0, R10, PT ;  /* 0x0000000a0000720c */ /* 0x000fe20003fa4070 */
[----:B------:R-:W-:Y:S01]  /*12c80*/  @!P2 IMAD.IADD R180, R180, 0x1, -R0 ;  /* 0x00000001b4b4a824 */ /* 0x000fe200078e0a00 */
[C---:B------:R-:W-:Y:S01]  /*12c90*/  ISETP.GT.U32.AND P2, PT, R0.reuse, R181, PT ;  /* 0x000000b50000720c */ /* 0x040fe20003f44070 */
[----:B------:R-:W-:Y:S02]  /*12ca0*/  IMAD R178, R0, R178, R183 ;  /* 0x000000b200b27224 */ /* 0x000fe400078e02b7 */
[----:B------:R-:W-:Y:S01]  /*12cb0*/  IMAD.MOV.U32 R7, RZ, RZ, R179 ;  /* 0x000000ffff077224 */ /* 0x000fe200078e00b3 */
[----:B-1----:R-:W-:Y:S01]  /*12cc0*/  MOV R2, R180 ;  /* 0x000000b400027202 */ /* 0x002fe20000000f00 */
[----:B------:R-:W-:-:S04]  /*12cd0*/  IMAD.HI.U32 R179, R3, R5, RZ ;  /* 0x0000000503b37227 */ /* 0x000fc800078e00ff */
[--C-:B------:R-:W-:Y:S01]  /*12ce0*/  @!P1 IMAD.IADD R11, R11, 0x1, -R0.reuse ;  /* 0x000000010b0b9824 */ /* 0x100fe200078e0a00 */
[----:B------:R-:W-:Y:S01]  /*12cf0*/  IADD3 R179, -R179, RZ, RZ ;  /* 0x000000ffb3b37210 */ /* 0x000fe20007ffe1ff */
[----:B------:R-:W-:Y:S01]  /*12d00*/  @!P6 IMAD.MOV R7, RZ, RZ, -R7 ;  /* 0x000000ffff07e224 */ /* 0x000fe200078e0a07 */
[----:B------:R-:W-:Y:S01]  /*12d10*/  @!P5 IADD3 R10, R10, -R0, RZ ;  /* 0x800000000a0ad210 */ /* 0x000fe20007ffe0ff */
[----:B------:R-:W-:Y:S01]  /*12d20*/  @!P2 IMAD.IADD R181, R181, 0x1, -R0 ;  /* 0x00000001b5b5a824 */ /* 0x000fe200078e0a00 */
[----:B------:R-:W-:Y:S01]  /*12d30*/  ISETP.GT.U32.AND P5, PT, R0, R178, PT ;  /* 0x000000b20000720c */ /* 0x000fe20003fa4070 */
[----:B------:R-:W-:Y:S01]  /*12d40*/  @!P3 IMAD.MOV R2, RZ, RZ, -R2 ;  /* 0x000000ffff02b224 */ /* 0x000fe200078e0a02 */
[----:B------:R-:W-:Y:S01]  /*12d50*/  ISETP.GE.AND P1, PT, R182, RZ, PT ;  /* 0x000000ffb600720c */ /* 0x000fe20003f26270 */
[----:B------:R-:W-:Y:S01]  /*12d60*/  IMAD R182, R0, R179, R5 ;  /* 0x000000b300b67224 */ /* 0x000fe200078e0205 */
[----:B------:R1:W-:Y:S01]  /*12d70*/  STL [R1+0x20c], R7 ;  /* 0x00020c0701007387 */ /* 0x0003e20000100800 */
[----:B------:R-:W-:Y:S01]  /*12d80*/  VIADD R5, R6, 0x186 ;  /* 0x0000018606057836 */ /* 0x000fe20000000000 */
[----:B------:R-:W-:Y:S01]  /*12d90*/  ISETP.GT.U32.AND P2, PT, R0, R181, PT ;  /* 0x000000b50000720c */ /* 0x000fe20003f44070 */
[----:B------:R-:W-:Y:S01]  /*12da0*/  VIADD R183, R6, 0x18d ;  /* 0x0000018d06b77836 */ /* 0x000fe20000000000 */
[----:B------:R-:W-:Y:S01]  /*12db0*/  ISETP.GE.AND P3, PT, R15, RZ, PT ;  /* 0x000000ff0f00720c */ /* 0x000fe20003f66270 */
[----:B------:R2:W-:Y:S01]  /*12dc0*/  STL [R1+0x1f8], R2 ;  /* 0x0001f80201007387 */ /* 0x0005e20000100800 */
[----:B------:R-:W-:Y:S01]  /*12dd0*/  IABS R184, R5 ;  /* 0x0000000500b87213 */ /* 0x000fe20000000000 */
[----:B------:R-:W-:Y:S01]  /*12de0*/  IMAD.HI.U32 R192, R3, R186, RZ ;  /* 0x000000ba03c07227 */ /* 0x000fe200078e00ff */
[----:B------:R-:W-:-:S02]  /*12df0*/  ISETP.GE.AND P6, PT, R14, RZ, PT ;  /* 0x000000ff0e00720c */ /* 0x000fc40003fc6270 */
[----:B------:R-:W-:Y:S01]  /*12e00*/  @!P5 IADD3 R178, R178, -R0, RZ ;  /* 0x80000000b2b2d210 */ /* 0x000fe20007ffe0ff */
[----:B-1----:R-:W-:Y:S02]  /*12e10*/  IMAD.MOV.U32 R7, RZ, RZ, R11 ;  /* 0x000000ffff077224 */ /* 0x002fe400078e000b */
[----:B------:R-:W-:Y:S01]  /*12e20*/  VIADD R11, R6, 0x187 ;  /* 0x00000187060b7836 */ /* 0x000fe20000000000 */
[----:B------:R-:W-:Y:S01]  /*12e30*/  ISETP.GT.U32.AND P5, PT, R0, R178, PT ;  /* 0x000000b20000720c */ /* 0x000fe20003fa4070 */
[----:B------:R-:W-:Y:S01]  /*12e40*/  IMAD.HI.U32 R15, R3, R184, RZ ;  /* 0x000000b8030f7227 */ /* 0x000fe200078e00ff */
[----:B------:R-:W-:Y:S02]  /*12e50*/  @!P4 IADD3 R7, -R7, RZ, RZ ;  /* 0x000000ff0707c210 */ /* 0x000fe40007ffe1ff */
[----:B------:R-:W-:Y:S01]  /*12e60*/  IABS R180, R11 ;  /* 0x0000000b00b47213 */ /* 0x000fe20000000000 */
[----:B--2---:R-:W-:Y:S01]  /*12e70*/  IMAD.MOV.U32 R2, RZ, RZ, R10 ;  /* 0x000000ffff027224 */ /* 0x004fe200078e000a */
[----:B------:R-:W-:Y:S01]  /*12e80*/  ISETP.GE.AND P4, PT, R5, RZ, PT ;  /* 0x000000ff0500720c */ /* 0x000fe20003f86270 */
[----:B------:R-:W-:Y:S01]  /*12e90*/  IMAD.MOV R15, RZ, RZ, -R15 ;  /* 0x000000ffff0f7224 */ /* 0x000fe200078e0a0f */
[----:B------:R1:W-:Y:S01]  /*12ea0*/  STL [R1+0x204], R7 ;  /* 0x0002040701007387 */ /* 0x0003e20000100800 */
[----:B------:R-:W-:-:S04]  /*12eb0*/  IMAD.HI.U32 R10, R3, R180, RZ ;  /* 0x000000b4030a7227 */ /* 0x000fc800078e00ff */
[C---:B------:R-:W-:Y:S02]  /*12ec0*/  IMAD R184, R0.reuse, R15, R184 ;  /* 0x0000000f00b87224 */ /* 0x040fe400078e02b8 */
[----:B------:R-:W-:Y:S01]  /*12ed0*/  @!P2 IMAD.IADD R181, R181, 0x1, -R0 ;  /* 0x00000001b5b5a824 */ /* 0x000fe200078e0a00 */
[----:B------:R-:W-:Y:S01]  /*12ee0*/  ISETP.GT.U32.AND P2, PT, R0, R182, PT ;  /* 0x000000b60000720c */ /* 0x000fe20003f44070 */
[----:B------:R-:W-:Y:S02]  /*12ef0*/  IMAD.MOV R10, RZ, RZ, -R10 ;  /* 0x000000ffff0a7224 */ /* 0x000fe400078e0a0a */
[----:B------:R-:W-:Y:S01]  /*12f00*/  @!P5 IMAD.IADD R178, R178, 0x1, -R0 ;  /* 0x00000001b2b2d824 */ /* 0x000fe200078e0a00 */
[C---:B------:R-:W-:Y:S01]  /*12f10*/  ISETP.GT.U32.AND P5, PT, R0.reuse, R184, PT ;  /* 0x000000b80000720c */ /* 0x040fe20003fa4070 */
[----:B------:R-:W-:Y:S02]  /*12f20*/  IMAD R180, R0, R10, R180 ;  /* 0x0000000a00b47224 */ /* 0x000fe400078e02b4 */
[----:B-1----:R-:W-:-:S02]  /*12f30*/  IMAD.MOV.U32 R7, RZ, RZ, R181 ;  /* 0x000000ffff077224 */ /* 0x002fc400078e00b5 */
[----:B------:R-:W-:Y:S02]  /*12f40*/  VIADD R5, R6, 0x188 ;  /* 0x0000018806057836 */ /* 0x000fe40000000000 */
[----:B------:R-:W-:Y:S01]  /*12f50*/  @!P6 IMAD.MOV R7, RZ, RZ, -R7 ;  /* 0x000000ffff07e224 */ /* 0x000fe200078e0a07 */
[----:B------:R-:W-:Y:S01]  /*12f60*/  ISETP.GT.U32.AND P6, PT, R0, R180, PT ;  /* 0x000000b40000720c */ /* 0x000fe20003fc4070 */
[----:B------:R-:W-:Y:S01]  /*12f70*/  VIADD R14, R6, 0x189 ;  /* 0x00000189060e7836 */ /* 0x000fe20000000000 */
[----:B------:R-:W-:Y:S01]  /*12f80*/  @!P2 IADD3 R182, R182, -R0, RZ ;  /* 0x80000000b6b6a210 */ /* 0x000fe20007ffe0ff */
[----:B------:R-:W-:Y:S01]  /*12f90*/  @!P0 IMAD.MOV R2, RZ, RZ, -R2 ;  /* 0x000000ffff028224 */ /* 0x000fe200078e0a02 */
[----:B------:R-:W-:Y:S01]  /*12fa0*/  ISETP.GE.AND P0, PT, R11, RZ, PT ;  /* 0x000000ff0b00720c */ /* 0x000fe20003f06270 */
[--C-:B------:R-:W-:Y:S01]  /*12fb0*/  @!P5 IMAD.IADD R184, R184, 0x1, -R0.reuse ;  /* 0x00000001b8b8d824 */ /* 0x100fe200078e0a00 */
[----:B------:R-:W-:Y:S01]  /*12fc0*/  IABS R11, R5 ;  /* 0x00000005000b7213 */ /* 0x000fe20000000000 */
[----:B------:R-:W-:Y:S01]  /*12fd0*/  VIADD R181, R6, 0x18a ;  /* 0x0000018a06b57836 */ /* 0x000fe20000000000 */
[----:B------:R-:W-:Y:S01]  /*12fe0*/  IABS R179, R14 ;  /* 0x0000000e00b37213 */ /* 0x000fe20000000000 */
[----:B------:R1:W-:Y:S01]  /*12ff0*/  STL [R1+0x208], R2 ;  /* 0x0002080201007387 */ /* 0x0003e20000100800 */
[C---:B------:R-:W-:Y:S01]  /*13000*/  ISETP.GT.U32.AND P2, PT, R0.reuse, R182, PT ;  /* 0x000000b60000720c */ /* 0x040fe20003f44070 */
[----:B------:R-:W-:Y:S01]  /*13010*/  IMAD.HI.U32 R15, R3, R11, RZ ;  /* 0x0000000b030f7227 */ /* 0x000fe200078e00ff */
[----:B------:R-:W-:Y:S01]  /*13020*/  ISETP.GT.U32.AND P5, PT, R0, R184, PT ;  /* 0x000000b80000720c */ /* 0x000fe20003fa4070 */
[----:B------:R-:W-:Y:S01]  /*13030*/  STL [R1+0x1fc], R7 ;  /* 0x0001fc0701007387 */ /* 0x000fe20000100800 */
[----:B------:R-:W-:Y:S01]  /*13040*/  IABS R189, R181 ;  /* 0x000000b500bd7213 */ /* 0x000fe20000000000 */
[----:B------:R-:W-:-:S02]  /*13050*/  @!P6 IMAD.IADD R180, R180, 0x1, -R0 ;  /* 0x00000001b4b4e824 */ /* 0x000fc400078e0a00 */
[----:B------:R-:W-:Y:S01]  /*13060*/  IMAD.HI.U32 R10, R3, R179, RZ ;  /* 0x000000b3030a7227 */ /* 0x000fe200078e00ff */
[----:B-1----:R-:W-:-:S03]  /*13070*/  MOV R2, R178 ;  /* 0x000000b200027202 */ /* 0x002fc60000000f00 */
[----:B------:R-:W-:Y:S01]  /*13080*/  IMAD.MOV R15, RZ, RZ, -R15 ;  /* 0x000000ffff0f7224 */ /* 0x000fe200078e0a0f */
[----:B------:R-:W-:Y:S01]  /*13090*/  ISETP.GT.U32.AND P6, PT, R0, R180, PT ;  /* 0x000000b40000720c */ /* 0x000fe20003fc4070 */
[----:B------:R-:W-:Y:S01]  /*130a0*/  IMAD.MOV R10, RZ, RZ, -R10 ;  /* 0x000000ffff0a7224 */ /* 0x000fe200078e0a0a */
[-C--:B------:R-:W-:Y:S01]  /*130b0*/  @!P2 IADD3 R182, R182, -R0.reuse, RZ ;  /* 0x80000000b6b6a210 */ /* 0x080fe20007ffe0ff */
[----:B------:R-:W-:Y:S01]  /*130c0*/  @!P3 IMAD.MOV R2, RZ, RZ, -R2 ;  /* 0x000000ffff02b224 */ /* 0x000fe200078e0a02 */
[----:B------:R-:W-:Y:S01]  /*130d0*/  ISETP.GE.AND P3, PT, R5, RZ, PT ;  /* 0x000000ff0500720c */ /* 0x000fe20003f66270 */
[----:B------:R-:W-:Y:S01]  /*130e0*/  IMAD R5, R0, R15, R11 ;  /* 0x0000000f00057224 */ /* 0x000fe200078e020b */
[----:B------:R-:W-:Y:S01]  /*130f0*/  @!P5 IADD3 R184, R184, -R0, RZ ;  /* 0x80000000b8b8d210 */ /* 0x000fe20007ffe0ff */
[----:B------:R-:W-:Y:S01]  /*13100*/  IMAD R179, R0, R10, R179 ;  /* 0x0000000a00b37224 */ /* 0x000fe200078e02b3 */
[----:B------:R-:W-:Y:S01]  /*13110*/  ISETP.GE.AND P2, PT, R14, RZ, PT ;  /* 0x000000ff0e00720c */ /* 0x000fe20003f46270 */
[----:B------:R-:W-:Y:S01]  /*13120*/  VIADD R10, R6, 0x18b ;  /* 0x0000018b060a7836 */ /* 0x000fe20000000000 */
[----:B------:R-:W-:Y:S01]  /*13130*/  ISETP.GT.U32.AND P5, PT, R0, R5, PT ;  /* 0x000000050000720c */ /* 0x000fe20003fa4070 */
[----:B------:R-:W-:Y:S01]  /*13140*/  IMAD.HI.U32 R14, R3, R189, RZ ;  /* 0x000000bd030e7227 */ /* 0x000fe200078e00ff */
[----:B------:R1:W-:Y:S01]  /*13150*/  STL [R1+0x200], R2 ;  /* 0x0002000201007387 */ /* 0x0003e20000100800 */
[----:B------:R-:W-:-:S02]  /*13160*/  IABS R11, R183 ;  /* 0x000000b7000b7213 */ /* 0x000fc40000000000 */
[----:B------:R-:W-:Y:S01]  /*13170*/  IABS R187, R10 ;  /* 0x0000000a00bb7213 */ /* 0x000fe20000000000 */
[----:B------:R-:W-:Y:S01]  /*13180*/  @!P6 IMAD.IADD R180, R180, 0x1, -R0 ;  /* 0x00000001b4b4e824 */ /* 0x000fe200078e0a00 */
[----:B------:R-:W-:Y:S01]  /*13190*/  ISETP.GT.U32.AND P6, PT, R0, R179, PT ;  /* 0x000000b30000720c */ /* 0x000fe20003fc4070 */
[----:B------:R-:W-:Y:S02]  /*131a0*/  IMAD.MOV R14, RZ, RZ, -R14 ;  /* 0x000000ffff0e7224 */ /* 0x000fe400078e0a0e */
[----:B------:R-:W-:-:S04]  /*131b0*/  IMAD.HI.U32 R188, R3, R187, RZ ;  /* 0x000000bb03bc7227 */ /* 0x000fc800078e00ff */
[----:B------:R-:W-:Y:S01]  /*131c0*/  IMAD R14, R0, R14, R189 ;  /* 0x0000000e000e7224 */ /* 0x000fe200078e02bd */
[----:B------:R-:W-:Y:S01]  /*131d0*/  IADD3 R189, -R192, RZ, RZ ;  /* 0x000000ffc0bd7210 */ /* 0x000fe20007ffe1ff */
[----:B-1----:R-:W-:Y:S02]  /*131e0*/  IMAD.MOV.U32 R2, RZ, RZ, R182 ;  /* 0x000000ffff027224 */ /* 0x002fe400078e00b6 */
[----:B------:R-:W-:Y:S02]  /*131f0*/  IMAD.MOV R188, RZ, RZ, -R188 ;  /* 0x000000ffffbc7224 */ /* 0x000fe400078e0abc */
[----:B------:R-:W-:Y:S01]  /*13200*/  @!P5 IMAD.IADD R5, R5, 0x1, -R0 ;  /* 0x000000010505d824 */ /* 0x000fe200078e0a00 */
[C---:B------:R-:W-:Y:S01]  /*13210*/  ISETP.GT.U32.AND P5, PT, R0.reuse, R14, PT ;  /* 0x0000000e0000720c */ /* 0x040fe20003fa4070 */
[----:B------:R-:W-:Y:S01]  /*13220*/  @!P1 IMAD.MOV R2, RZ, RZ, -R2 ;  /* 0x000000ffff029224 */ /* 0x000fe200078e0a02 */
[----:B------:R-:W-:Y:S01]  /*13230*/  @!P6 IADD3 R179, R179, -R0, RZ ;  /* 0x80000000b3b3e210 */ /* 0x000fe20007ffe0ff */
[C---:B------:R-:W-:Y:S01]  /*13240*/  IMAD R187, R0.reuse, R188, R187 ;  /* 0x000000bc00bb7224 */ /* 0x040fe200078e02bb */
[----:B------:R-:W-:Y:S01]  /*13250*/  ISETP.GT.U32.AND P1, PT, R0, R5, PT ;  /* 0x000000050000720c */ /* 0x000fe20003f24070 */
[----:B------:R-:W-:Y:S01]  /*13260*/  VIADD R178, R6, 0x18e ;  /* 0x0000018e06b27836 */ /* 0x000fe20000000000 */
[----:B------:R1:W-:Y:S01]  /*13270*/  STL [R1+0x1f0], R2 ;  /* 0x0001f00201007387 */ /* 0x0003e20000100800 */
[----:B------:R-:W-:Y:S01]  /*13280*/  IMAD.HI.U32 R190, R3, R11, RZ ;  /* 0x0000000b03be7227 */ /* 0x000fe200078e00ff */
[----:B------:R-:W-:-:S02]  /*13290*/  ISETP.GT.U32.AND P6, PT, R0, R187, PT ;  /* 0x000000bb0000720c */ /* 0x000fc40003fc4070 */
[----:B------:R-:W-:Y:S01]  /*132a0*/  IABS R15, R178 ;  /* 0x000000b2000f7213 */ /* 0x000fe20000000000 */
[----:B------:R-:W-:Y:S02]  /*132b0*/  IMAD.MOV R190, RZ, RZ, -R190 ;  /* 0x000000ffffbe7224 */ /* 0x000fe400078e0abe */
[----:B------:R-:W-:Y:S01]  /*132c0*/  @!P5 IADD3 R14, R14, -R0, RZ ;  /* 0x800000000e0ed210 */ /* 0x000fe20007ffe0ff */
[C---:B------:R-:W-:Y:S01]  /*132d0*/  IMAD R186, R0.reuse, R189, R186 ;  /* 0x000000bd00ba7224 */ /* 0x040fe200078e02ba */
[C---:B------:R-:W-:Y:S01]  /*132e0*/  ISETP.GT.U32.AND P5, PT, R0.reuse, R179, PT ;  /* 0x000000b30000720c */ /* 0x040fe20003fa4070 */
[----:B-1----:R-:W-:Y:S02]  /*132f0*/  IMAD.MOV.U32 R2, RZ, RZ, R184 ;  /* 0x000000ffff027224 */ /* 0x002fe400078e00b8 */
[----:B------:R-:W-:Y:S02]  /*13300*/  IMAD R11, R0, R190, R11 ;  /* 0x000000be000b7224 */ /* 0x000fe400078e020b */
[----:B------:R-:W-:Y:S01]  /*13310*/  IMAD.HI.U32 R191, R3, R15, RZ ;  /* 0x0000000f03bf7227 */ /* 0x000fe200078e00ff */
[----:B------:R-:W-:-:S02]  /*13320*/  @!P4 IADD3 R2, -R2, RZ, RZ ;  /* 0x000000ff0202c210 */ /* 0x000fc40007ffe1ff */
[C---:B------:R-:W-:Y:S01]  /*13330*/  ISETP.GT.U32.AND P4, PT, R0.reuse, R14, PT ;  /* 0x0000000e0000720c */ /* 0x040fe20003f84070 */
[--C-:B------:R-:W-:Y:S02]  /*13340*/  @!P6 IMAD.IADD R187, R187, 0x1, -R0.reuse ;  /* 0x00000001bbbbe824 */ /* 0x100fe400078e0a00 */
[----:B------:R1:W-:Y:S01]  /*13350*/  STL [R1+0x1ec], R2 ;  /* 0x0001ec0201007387 */ /* 0x0003e20000100800 */
[----:B------:R-:W-:Y:S01]  /*13360*/  @!P1 IMAD.IADD R5, R5, 0x1, -R0 ;  /* 0x0000000105059824 */ /* 0x000fe200078e0a00 */
[C---:B------:R-:W-:Y:S01]  /*13370*/  ISETP.GT.U32.AND P1, PT, R0.reuse, R11, PT ;  /* 0x0000000b0000720c */ /* 0x040fe20003f24070 */
[----:B------:R-:W-:Y:S01]  /*13380*/  IMAD.MOV R191, RZ, RZ, -R191 ;  /* 0x000000ffffbf7224 */ /* 0x000fe200078e0abf */
[----:B------:R-:W-:Y:S01]  /*13390*/  ISETP.GT.U32.AND P6, PT, R0, R187, PT ;  /* 0x000000bb0000720c */ /* 0x000fe20003fc4070 */
[----:B------:R-:W-:Y:S01]  /*133a0*/  VIADD R188, R6, 0x18f ;  /* 0x0000018f06bc7836 */ /* 0x000fe20000000000 */
[----:B------:R-:W-:Y:S01]  /*133b0*/  @!P5 IADD3 R179, R179, -R0, RZ ;  /* 0x80000000b3b3d210 */ /* 0x000fe20007ffe0ff */
[----:B------:R-:W-:Y:S01]  /*133c0*/  IMAD R15, R0, R191, R15 ;  /* 0x000000bf000f7224 */ /* 0x000fe200078e020f */
[----:B------:R-:W-:Y:S01]  /*133d0*/  ISETP.GE.AND P5, PT, R181, RZ, PT ;  /* 0x000000ffb500720c */ /* 0x000fe20003fa6270 */
[----:B------:R-:W-:Y:S01]  /*133e0*/  VIADD R182, R6, 0x190 ;  /* 0x0000019006b67836 */ /* 0x000fe20000000000 */
[----:B------:R-:W-:Y:S01]  /*133f0*/  IABS R189, R188 ;  /* 0x000000bc00bd7213 */ /* 0x000fe20000000000 */
[----:B-1----:R-:W-:-:S02]  /*13400*/  IMAD.MOV.U32 R2, RZ, RZ, R180 ;  /* 0x000000ffff027224 */ /* 0x002fc400078e00b4 */
[----:B------:R-:W-:Y:S01]  /*13410*/  @!P4 IMAD.IADD R14, R14, 0x1, -R0 ;  /* 0x000000010e0ec824 */ /* 0x000fe200078e0a00 */
[C---:B------:R-:W-:Y:S01]  /*13420*/  ISETP.GT.U32.AND P4, PT, R0.reuse, R15, PT ;  /* 0x0000000f0000720c */ /* 0x040fe20003f84070 */
[----:B------:R-:W-:Y:S01]  /*13430*/  @!P0 IMAD.MOV R2, RZ, RZ, -R2 ;  /* 0x000000ffff028224 */ /* 0x000fe200078e0a02 */
[----:B------:R-:W-:Y:S01]  /*13440*/  ISETP.GT.U32.AND P0, PT, R0, R186, PT ;  /* 0x000000ba0000720c */ /* 0x000fe20003f04070 */
[--C-:B------:R-:W-:Y:S01]  /*13450*/  @!P1 IMAD.IADD R11, R11, 0x1, -R0.reuse ;  /* 0x000000010b0b9824 */ /* 0x100fe200078e0a00 */
[----:B------:R-:W-:Y:S01]  /*13460*/  IABS R184, R182 ;  /* 0x000000b600b87213 */ /* 0x000fe20000000000 */
[----:B------:R-:W-:Y:S01]  /*13470*/  IMAD.MOV.U32 R7, RZ, RZ, R5 ;  /* 0x000000ffff077224 */ /* 0x000fe200078e0005 */
[----:B------:R1:W-:Y:S01]  /*13480*/  STL [R1+0x1e8], R2 ;  /* 0x0001e80201007387 */ /* 0x0003e20000100800 */
[----:B------:R-:W-:Y:S01]  /*13490*/  @!P6 IMAD.IADD R187, R187, 0x1, -R0 ;  /* 0x00000001bbbbe824 */ /* 0x000fe200078e0a00 */
[----:B------:R-:W-:Y:S01]  /*134a0*/  ISETP.GE.AND P6, PT, R10, RZ, PT ;  /* 0x000000ff0a00720c */ /* 0x000fe20003fc6270 */
[----:B------:R-:W-:Y:S01]  /*134b0*/  @!P3 IMAD.MOV R7, RZ, RZ, -R7 ;  /* 0x000000ffff07b224 */ /* 0x000fe200078e0a07 */
[----:B------:R-:W-:Y:S01]  /*134c0*/  ISETP.GE.AND P1, PT, R183, RZ, PT ;  /* 0x000000ffb700720c */ /* 0x000fe20003f26270 */
[----:B------:R-:W-:Y:S01]  /*134d0*/  IMAD.HI.U32 R180, R3, R189, RZ ;  /* 0x000000bd03b47227 */ /* 0x000fe200078e00ff */
[----:B------:R-:W-:-:S02]  /*134e0*/  IADD3 R5, R6, 0x191, RZ ;  /* 0x0000019106057810 */ /* 0x000fc40007ffe0ff */
[----:B------:R2:W-:Y:S01]  /*134f0*/  STL [R1+0x1dc], R7 ;  /* 0x0001dc0701007387 */ /* 0x0005e20000100800 */
[--C-:B------:R-:W-:Y:S01]  /*13500*/  @!P0 IMAD.IADD R186, R186, 0x1, -R0.reuse ;  /* 0x00000001baba8824 */ /* 0x100fe200078e0a00 */
[----:B------:R-:W-:Y:S01]  /*13510*/  ISETP.GE.AND P0, PT, R185, RZ, PT ;  /* 0x000000ffb900720c */ /* 0x000fe20003f06270 */
[----:B-1----:R-:W-:Y:S02]  /*13520*/  IMAD.MOV.U32 R2, RZ, RZ, R179 ;  /* 0x000000ffff027224 */ /* 0x002fe400078e00b3 */
[----:B------:R-:W-:Y:S01]  /*13530*/  IMAD.HI.U32 R181, R3, R184, RZ ;  /* 0x000000b803b57227 */ /* 0x000fe200078e00ff */
[----:B------:R-:W-:Y:S02]  /*13540*/  ISETP.GT.U32.AND P3, PT, R0, R186, PT ;  /* 0x000000ba0000720c */ /* 0x000fe40003f64070 */
[----:B------:R-:W-:Y:S01]  /*13550*/  @!P2 IADD3 R2, -R2, RZ, RZ ;  /* 0x000000ff0202a210 */ /* 0x000fe20007ffe1ff */
[----:B------:R-:W-:Y:S01]  /*13560*/  @!P4 IMAD.IADD R15, R15, 0x1, -R0 ;  /* 0x000000010f0fc824 */ /* 0x000fe200078e0a00 */
[C---:B------:R-:W-:Y:S01]  /*13570*/  ISETP.GT.U32.AND P2, PT, R0.reuse, R11, PT ;  /* 0x0000000b0000720c */ /* 0x040fe20003f44070 */
[----:B--2---:R-:W-:Y:S01]  /*13580*/  IMAD.MOV.U32 R7, RZ, RZ, R14 ;  /* 0x000000ffff077224 */ /* 0x004fe200078e000e */
[----:B------:R-:W-:Y:S01]  /*13590*/  IADD3 R181, -R181, RZ, RZ ;  /* 0x000000ffb5b57210 */ /* 0x000fe20007ffe1ff */
[----:B------:R-:W-:Y:S01]  /*135a0*/  IMAD.MOV R180, RZ, RZ, -R180 ;  /* 0x000000ffffb47224 */ /* 0x000fe200078e0ab4 */
[----:B------:R1:W-:Y:S01]  /*135b0*/  STL [R1+0x1d8], R2 ;  /* 0x0001d80201007387 */ /* 0x0003e20000100800 */
[----:B------:R-:W-:Y:S01]  /*135c0*/  ISETP.GT.U32.AND P4, PT, R0, R15, PT ;  /* 0x0000000f0000720c */ /* 0x000fe20003f84070 */
[----:B------:R-:W-:Y:S01]  /*135d0*/  VIADD R10, R6, 0x192 ;  /* 0x00000192060a7836 */ /* 0x000fe20000000000 */
[----:B------:R-:W-:Y:S01]  /*135e0*/  @!P5 IADD3 R7, -R7, RZ, RZ ;  /* 0x000000ff0707d210 */ /* 0x000fe20007ffe1ff */
[----:B------:R-:W-:Y:S01]  /*135f0*/  IMAD R180, R0, R180, R189 ;  /* 0x000000b400b47224 */ /* 0x000fe200078e02bd */
[----:B------:R-:W-:Y:S01]  /*13600*/  IABS R14, R5 ;  /* 0x00000005000e7213 */ /* 0x000fe20000000000 */
[----:B------:R-:W-:Y:S01]  /*13610*/  @!P3 IMAD.IADD R186, R186, 0x1, -R0 ;  /* 0x00000001babab824 */ /* 0x000fe200078e0a00 */
[----:B------:R-:W-:Y:S01]  /*13620*/  IABS R185, R10 ;  /* 0x0000000a00b97213 */ /* 0x000fe20000000000 */
[C---:B------:R-:W-:Y:S01]  /*13630*/  IMAD R181, R0.reuse, R181, R184 ;  /* 0x000000b500b57224 */ /* 0x040fe200078e02b8 */
[C---:B------:R-:W-:Y:S01]  /*13640*/  ISETP.GT.U32.AND P5, PT, R0.reuse, R180, PT ;  /* 0x000000b40000720c */ /* 0x040fe20003fa4070 */
[----:B-1----:R-:W-:Y:S01]  /*13650*/  IMAD.MOV.U32 R2, RZ, RZ, R187 ;  /* 0x000000ffff027224 */ /* 0x002fe200078e00bb */
[----:B------:R1:W-:Y:S01]  /*13660*/  STL [R1+0x1d4], R7 ;  /* 0x0001d40701007387 */ /* 0x0003e20000100800 */
[----:B------:R-:W-:Y:S01]  /*13670*/  @!P2 IMAD.IADD R11, R11, 0x1, -R0 ;  /* 0x000000010b0ba824 */ /* 0x000fe200078e0a00 */
[----:B------:R-:W-:Y:S01]  /*13680*/  ISETP.GT.U32.AND P3, PT, R0, R181, PT ;  /* 0x000000b50000720c */ /* 0x000fe20003f64070 */
[----:B------:R-:W-:Y:S01]  /*13690*/  @!P6 IMAD.MOV R2, RZ, RZ, -R2 ;  /* 0x000000ffff02e224 */ /* 0x000fe200078e0a02 */
[----:B------:R-:W-:Y:S01]  /*136a0*/  ISETP.GE.AND P6, PT, R178, RZ, PT ;  /* 0x000000ffb200720c */ /* 0x000fe20003fc6270 */
[----:B------:R-:W-:Y:S01]  /*136b0*/  IMAD.HI.U32 R178, R3, R14, RZ ;  /* 0x0000000e03b27227 */ /* 0x000fe200078e00ff */
[----:B------:R-:W-:-:S02]  /*136c0*/  @!P4 IADD3 R15, R15, -R0, RZ ;  /* 0x800000000f0fc210 */ /* 0x000fc40007ffe0ff */
[----:B------:R2:W-:Y:S01]  /*136d0*/  STL [R1+0x1d0], R2 ;  /* 0x0001d00201007387 */ /* 0x0005e20000100800 */
[----:B------:R-:W-:Y:S01]  /*136e0*/  IMAD.MOV R178, RZ, RZ, -R178 ;  /* 0x000000ffffb27224 */ /* 0x000fe200078e0ab2 */
[----:B------:R-:W-:Y:S01]  /*136f0*/  ISETP.GE.AND P4, PT, R182, RZ, PT ;  /* 0x000000ffb600720c */ /* 0x000fe20003f86270 */
[----:B-1----:R-:W-:Y:S01]  /*13700*/  IMAD.MOV.U32 R7, RZ, RZ, R186 ;  /* 0x000000ffff077224 */ /* 0x002fe200078e00ba */
[----:B------:R-:W-:Y:S01]  /*13710*/  ISETP.GE.AND P2, PT, R188, RZ, PT ;  /* 0x000000ffbc00720c */ /* 0x000fe20003f46270 */
[----:B------:R-:W-:Y:S01]  /*13720*/  @!P5 IMAD.IADD R180, R180, 0x1, -R0 ;  /* 0x00000001b4b4d824 */ /* 0x000fe200078e0a00 */
[----:B------:R-:W-:Y:S01]  /*13730*/  ISETP.GE.AND P5, PT, R5, RZ, PT ;  /* 0x000000ff0500720c */ /* 0x000fe20003fa6270 */
[----:B------:R-:W-:Y:S01]  /*13740*/  @!P0 IMAD.MOV R7, RZ, RZ, -R7 ;  /* 0x000000ffff078224 */ /* 0x000fe200078e0a07 */
[----:B------:R-:W-:Y:S01]  /*13750*/  @!P3 IADD3 R181, R181, -R0, RZ ;  /* 0x80000000b5b5b210 */ /* 0x000fe20007ffe0ff */
[C---:B------:R-:W-:Y:S01]  /*13760*/  IMAD R182, R0.reuse, R178, R14 ;  /* 0x000000b200b67224 */ /* 0x040fe200078e020e */
[C---:B------:R-:W-:Y:S01]  /*13770*/  ISETP.GT.U32.AND P0, PT, R0.reuse, R180, PT ;  /* 0x000000b40000720c */ /* 0x040fe20003f04070 */
[----:B--2---:R-:W-:Y:S01]  /*13780*/  IMAD.MOV.U32 R2, RZ, RZ, R11 ;  /* 0x000000ffff027224 */ /* 0x004fe200078e000b */
[----:B------:R-:W-:Y:S01]  /*13790*/  STL [R1+0x1cc], R7 ;  /* 0x0001cc0701007387 */ /* 0x000fe20000100800 */
[----:B------:R-:W-:Y:S01]  /*137a0*/  ISETP.GT.U32.AND P3, PT, R0, R181, PT ;  /* 0x000000b50000720c */ /* 0x000fe20003f64070 */
[----:B------:R-:W-:Y:S01]  /*137b0*/  IMAD.HI.U32 R5, R3, R185, RZ ;  /* 0x000000b903057227 */ /* 0x000fe200078e00ff */
[----:B------:R-:W-:-:S02]  /*137c0*/  IADD3 R188, R6, 0x1b9, RZ ;  /* 0x000001b906bc7810 */ /* 0x000fc40007ffe0ff */
[----:B------:R-:W-:Y:S01]  /*137d0*/  @!P1 IADD3 R2, -R2, RZ, RZ ;  /* 0x000000ff02029210 */ /* 0x000fe20007ffe1ff */
[----:B------:R-:W-:Y:S01]  /*137e0*/  IMAD.MOV R5, RZ, RZ, -R5 ;  /* 0x000000ffff057224 */ /* 0x000fe200078e0a05 */
[----:B------:R-:W-:Y:S01]  /*137f0*/  ISETP.GE.AND P1, PT, R10, RZ, PT ;  /* 0x000000ff0a00720c */ /* 0x000fe20003f26270 */
[----:B------:R-:W-:Y:S02]  /*13800*/  VIADD R183, R6, 0x193 ;  /* 0x0000019306b77836 */ /* 0x000fe40000000000 */
[----:B------:R1:W-:Y:S01]  /*13810*/  STL [R1+0x1c8], R2 ;  /* 0x0001c80201007387 */ /* 0x0003e20000100800 */
[----:B------:R-:W-:Y:S02]  /*13820*/  IMAD R185, R0, R5, R185 ;  /* 0x0000000500b97224 */ /* 0x000fe400078e02b9 */
[--C-:B------:R-:W-:Y:S01]  /*13830*/  @!P0 IMAD.IADD R180, R180, 0x1, -R0.reuse ;  /* 0x00000001b4b48824 */ /* 0x100fe200078e0a00 */
[----:B------:R-:W-:Y:S01]  /*13840*/  ISETP.GE.AND P0, PT, R183, RZ, PT ;  /* 0x000000ffb700720c */ /* 0x000fe20003f06270 */
[----:B------:R-:W-:Y:S01]  /*13850*/  @!P3 IMAD.IADD R181, R181, 0x1, -R0 ;  /* 0x00000001b5b5b824 */ /* 0x000fe200078e0a00 */
[----:B------:R-:W-:Y:S01]  /*13860*/  IABS R183, R183 ;  /* 0x000000b700b77213 */ /* 0x000fe20000000000 */
[----:B------:R-:W-:Y:S01]  /*13870*/  VIADD R5, R6, 0x195 ;  /* 0x0000019506057836 */ /* 0x000fe20000000000 */
[----:B------:R-:W-:Y:S01]  /*13880*/  ISETP.GT.U32.AND P3, PT, R0, R185, PT ;  /* 0x000000b90000720c */ /* 0x000fe20003f64070 */
[----:B------:R-:W-:-:S02]  /*13890*/  VIADD R11, R6, 0x194 ;  /* 0x00000194060b7836 */ /* 0x000fc40000000000 */
[----:B-1----:R-:W-:Y:S01]  /*138a0*/  IMAD.MOV.U32 R2, RZ, RZ, R15 ;  /* 0x000000ffff027224 */ /* 0x002fe200078e000f */
[----:B------:R-:W-:Y:S01]  /*138b0*/  IABS R14, R5 ;  /* 0x00000005000e7213 */ /* 0x000fe20000000000 */
[----:B------:R-:W-:Y:S01]  /*138c0*/  IMAD.HI.U32 R15, R3, R183, RZ ;  /* 0x000000b7030f7227 */ /* 0x000fe200078e00ff */
[----:B------:R-:W-:Y:S02]  /*138d0*/  IABS R10, R11 ;  /* 0x0000000b000a7213 */ /* 0x000fe40000000000 */
[----:B------:R-:W-:Y:S01]  /*138e0*/  @!P6 IADD3 R2, -R2, RZ, RZ ;  /* 0x000000ff0202e210 */ /* 0x000fe20007ffe1ff */
[----:B------:R-:W-:Y:S01]  /*138f0*/  IMAD.MOV R15, RZ, RZ, -R15 ;  /* 0x000000ffff0f7224 */ /* 0x000fe200078e0a0f */
[----:B------:R-:W-:Y:S01]  /*13900*/  ISETP.GT.U32.AND P6, PT, R0, R182, PT ;  /* 0x000000b60000720c */ /* 0x000fe20003fc4070 */
[----:B------:R-:W-:Y:S02]  /*13910*/  VIADD R178, R6, 0x198 ;  /* 0x0000019806b27836 */ /* 0x000fe40000000000 */
[----:B------:R1:W-:Y:S01]  /*13920*/  STL [R1+0x1c4], R2 ;  /* 0x0001c40201007387 */ /* 0x0003e20000100800 */
[----:B------:R-:W-:Y:S01]  /*13930*/  IMAD R183, R0, R15, R183 ;  /* 0x0000000f00b77224 */ /* 0x000fe200078e02b7 */
[----:B------:R-:W-:-:S02]  /*13940*/  @!P3 IADD3 R185, R185, -R0, RZ ;  /* 0x80000000b9b9b210 */ /* 0x000fc40007ffe0ff */
[----:B------:R-:W-:Y:S02]  /*13950*/  IABS R179, R178 ;  /* 0x000000b200b37213 */ /* 0x000fe40000000000 */
[----:B------:R-:W-:-:S04]  /*13960*/  ISETP.GT.U32.AND P3, PT, R0, R185, PT ;  /* 0x000000b90000720c */ /* 0x000fc80003f64070 */
[----:B------:R-:W-:Y:S01]  /*13970*/  @!P6 IMAD.IADD R182, R182, 0x1, -R0 ;  /* 0x00000001b6b6e824 */ /* 0x000fe200078e0a00 */
[----:B-1----:R-:W-:Y:S01]  /*13980*/  MOV R2, R180 ;  /* 0x000000b400027202 */ /* 0x002fe20000000f00 */
[----:B------:R-:W-:Y:S02]  /*13990*/  IMAD.MOV.U32 R180, RZ, RZ, R14 ;  /* 0x000000ffffb47224 */ /* 0x000fe400078e000e */
[----:B------:R-:W-:Y:S01]  /*139a0*/  IMAD.HI.U32 R14, R3, R10, RZ ;  /* 0x0000000a030e7227 */ /* 0x000fe200078e00ff */
[----:B------:R-:W-:-:S03]  /*139b0*/  ISETP.GT.U32.AND P6, PT, R0, R182, PT ;  /* 0x000000b60000720c */ /* 0x000fc60003fc4070 */
[----:B------:R-:W-:Y:S01]  /*139c0*/  @!P2 IMAD.MOV R2, RZ, RZ, -R2 ;  /* 0x000000ffff02a224 */ /* 0x000fe200078e0a02 */
[----:B------:R-:W-:Y:S01]  /*139d0*/  ISETP.GE.AND P2, PT, R11, RZ, PT ;  /* 0x000000ff0b00720c */ /* 0x000fe20003f46270 */
[----:B------:R-:W-:-:S03]  /*139e0*/  IMAD.HI.U32 R11, R3, R180, RZ ;  /* 0x000000b4030b7227 */ /* 0x000fc600078e00ff */
[----:B------:R1:W-:Y:S01]  /*139f0*/  STL [R1+0x1c0], R2 ;  /* 0x0001c00201007387 */ /* 0x0003e20000100800 */
[----:B------:R-:W-:Y:S02]  /*13a00*/  IMAD.MOV R11, RZ, RZ, -R11 ;  /* 0x000000ffff0b7224 */ /* 0x000fe400078e0a0b */
[----:B------:R-:W-:Y:S02]  /*13a10*/  IMAD.MOV R14, RZ, RZ, -R14 ;  /* 0x000000ffff0e7224 */ /* 0x000fe400078e0a0e */
[----:B------:R-:W-:Y:S01]  /*13a20*/  @!P6 IMAD.IADD R182, R182, 0x1, -R0 ;  /* 0x00000001b6b6e824 */ /* 0x000fe200078e0a00 */
[C---:B------:R-:W-:Y:S01]  /*13a30*/  ISETP.GT.U32.AND P6, PT, R0.reuse, R183, PT ;  /* 0x000000b70000720c */ /* 0x040fe20003fc4070 */
[C---:B------:R-:W-:Y:S02]  /*13a40*/  IMAD R180, R0.reuse, R11, R180 ;  /* 0x0000000b00b47224 */ /* 0x040fe400078e02b4 */
[----:B------:R-:W-:Y:S02]  /*13a50*/  IMAD R10, R0, R14, R10 ;  /* 0x0000000e000a7224 */ /* 0x000fe400078e020a */
[----:B-1----:R-:W-:Y:S01]  /*13a60*/  IMAD.MOV.U32 R2, RZ, RZ, R181 ;  /* 0x000000ffff027224 */ /* 0x002fe200078e00b5 */
[----:B------:R-:W-:Y:S01]  /*13a70*/  IADD3 R181, R6, 0x197, RZ ;  /* 0x0000019706b57810 */ /* 0x000fe20007ffe0ff */
[----:B------:R-:W-:Y:S01]  /*13a80*/  @!P3 IMAD.IADD R185, R185, 0x1, -R0 ;  /* 0x00000001b9b9b824 */ /* 0x000fe200078e0a00 */
[----:B------:R-:W-:Y:S01]  /*13a90*/  ISETP.GT.U32.AND P3, PT, R0, R10, PT ;  /* 0x0000000a0000720c */ /* 0x000fe20003f64070 */
[----:B------:R-:W-:Y:S01]  /*13aa0*/  VIADD R11, R6, 0x199 ;  /* 0x00000199060b7836 */ /* 0x000fe20000000000 */
[----:B------:R-:W-:-:S02]  /*13ab0*/  @!P4 IADD3 R2, -R2, RZ, RZ ;  /* 0x000000ff0202c210 */ /* 0x000fc40007ffe1ff */
[----:B------:R-:W-:Y:S01]  /*13ac0*/  ISETP.GE.AND P4, PT, R5, RZ, PT ;  /* 0x000000ff0500720c */ /* 0x000fe20003f86270 */
[--C-:B------:R-:W-:Y:S01]  /*13ad0*/  @!P6 IMAD.IADD R183, R183, 0x1, -R0.reuse ;  /* 0x00000001b7b7e824 */ /* 0x100fe200078e0a00 */
[----:B------:R-:W-:Y:S01]  /*13ae0*/  ISETP.GT.U32.AND P6, PT, R0, R180, PT ;  /* 0x000000b40000720c */ /* 0x000fe20003fc4070 */
[----:B------:R1:W-:Y:S01]  /*13af0*/  STL [R1+0x194], R2 ;  /* 0x0001940201007387 */ /* 0x0003e20000100800 */
[----:B------:R-:W-:Y:S01]  /*13b00*/  VIADD R5, R6, 0x196 ;  /* 0x0000019606057836 */ /* 0x000fe20000000000 */
[----:B------:R-:W-:Y:S02]  /*13b10*/  IABS R184, R181 ;  /* 0x000000b500b87213 */ /* 0x000fe40000000000 */
[----:B------:R-:W-:Y:S02]  /*13b20*/  IABS R14, R11 ;  /* 0x0000000b000e7213 */ /* 0x000fe40000000000 */
[----:B------:R-:W-:Y:S01]  /*13b30*/  IABS R15, R5 ;  /* 0x00000005000f7213 */ /* 0x000fe20000000000 */
[----:B------:R-:W-:Y:S01]  /*13b40*/  @!P3 IMAD.IADD R10, R10, 0x1, -R0 ;  /* 0x000000010a0ab824 */ /* 0x000fe200078e0a00 */
[----:B-1----:R-:W-:-:S03]  /*13b50*/  MOV R2, R182 ;  /* 0x000000b600027202 */ /* 0x002fc60000000f00 */
[----:B------:R-:W-:Y:S01]  /*13b60*/  IMAD.HI.U32 R182, R3, R15, RZ ;  /* 0x0000000f03b67227 */ /* 0x000fe200078e00ff */
[----:B------:R-:W-:Y:S02]  /*13b70*/  @!P6 IADD3 R180, R180, -R0, RZ ;  /* 0x80000000b4b4e210 */ /* 0x000fe40007ffe0ff */
[C---:B------:R-:W-:Y:S01]  /*13b80*/  ISETP.GT.U32.AND P3, PT, R0.reuse, R10, PT ;  /* 0x0000000a0000720c */ /* 0x040fe20003f64070 */
[----:B------:R-:W-:Y:S01]  /*13b90*/  @!P5 IMAD.MOV R2, RZ, RZ, -R2 ;  /* 0x000000ffff02d224 */ /* 0x000fe200078e0a02 */
[C---:B------:R-:W-:Y:S01]  /*13ba0*/  ISETP.GT.U32.AND P5, PT, R0.reuse, R183, PT ;  /* 0x000000b70000720c */ /* 0x040fe20003fa4070 */
[----:B------:R-:W-:Y:S01]  /*13bb0*/  IMAD.MOV R182, RZ, RZ, -R182 ;  /* 0x000000ffffb67224 */ /* 0x000fe200078e0ab6 */
[----:B------:R-:W-:Y:S02]  /*13bc0*/  ISETP.GT.U32.AND P6, PT, R0, R180, PT ;  /* 0x000000b40000720c */ /* 0x000fe40003fc4070 */
[----:B------:R1:W-:Y:S07]  /*13bd0*/  STL [R1+0x1bc], R2 ;  /* 0x0001bc0201007387 */ /* 0x0003ee0000100800 */
[--C-:B------:R-:W-:Y:S01]  /*13be0*/  @!P3 IMAD.IADD R10, R10, 0x1, -R0.reuse ;  /* 0x000000010a0ab824 */ /* 0x100fe200078e0a00 */
[----:B------:R-:W-:Y:S01]  /*13bf0*/  ISETP.GE.AND P3, PT, R181, RZ, PT ;  /* 0x000000ffb500720c */ /* 0x000fe20003f66270 */
[----:B------:R-:W-:Y:S01]  /*13c00*/  @!P5 IMAD.IADD R183, R183, 0x1, -R0 ;  /* 0x00000001b7b7d824 */ /* 0x000fe200078e0a00 */
[----:B-1----:R-:W-:Y:S01]  /*13c10*/  MOV R2, R185 ;  /* 0x000000b900027202 */ /* 0x002fe20000000f00 */
[----:B------:R-:W-:-:S04]  /*13c20*/  IMAD.HI.U32 R185, R3, R184, RZ ;  /* 0x000000b803b97227 */ /* 0x000fc800078e00ff */
        /* <DEDUP_REMOVED lines=9> */
[----:B------:R-:W-:Y:S02]  /*13cc0*/  IMAD.MOV R185, RZ, RZ, -R185 ;  /* 0x000000ffffb97224 */ /* 0x000fe400078e0ab9 */
[----:B-1----:R-:W-:Y:S02]  /*13cd0*/  IMAD.MOV.U32 R2, RZ, RZ, R183 ;  /* 0x000000ffff027224 */ /* 0x002fe400078e00b7 */
[----:B------:R-:W-:Y:S02]  /*13ce0*/  @!P6 IMAD.IADD R180, R180, 0x1, -R0 ;  /* 0x00000001b4b4e824 */ /* 0x000fe400078e0a00 */
[----:B------:R-:W-:Y:S01]  /*13cf0*/  IMAD R179, R0, R15, R179 ;  /* 0x0000000f00b37224 */ /* 0x000fe200078e02b3 */
[----:B------:R-:W-:Y:S01]  /*13d00*/  @!P0 IADD3 R2, -R2, RZ, RZ ;  /* 0x000000ff02028210 */ /* 0x000fe20007ffe1ff */
[----:B------:R-:W-:-:S02]  /*13d10*/  VIADD R15, R6, 0x19a ;  /* 0x0000019a060f7836 */ /* 0x000fc40000000000 */
[C---:B------:R-:W-:Y:S01]  /*13d20*/  IMAD R181, R0.reuse, R185, R184 ;  /* 0x000000b900b57224 */ /* 0x040fe200078e02b8 */
[C---:B------:R-:W-:Y:S01]  /*13d30*/  ISETP.GT.U32.AND P6, PT, R0.reuse, R179, PT ;  /* 0x000000b30000720c */ /* 0x040fe20003fc4070 */
[----:B------:R1:W-:Y:S01]  /*13d40*/  STL [R1+0x1b4], R2 ;  /* 0x0001b40201007387 */ /* 0x0003e20000100800 */
[C---:B------:R-:W-:Y:S01]  /*13d50*/  IMAD R14, R0.reuse, R182, R14 ;  /* 0x000000b6000e7224 */ /* 0x040fe200078e020e */
[----:B------:R-:W-:Y:S01]  /*13d60*/  IABS R182, R15 ;  /* 0x0000000f00b67213 */ /* 0x000fe20000000000 */
[----:B------:R-:W-:Y:S01]  /*13d70*/  IMAD.MOV.U32 R7, RZ, RZ, R10 ;  /* 0x000000ffff077224 */ /* 0x000fe200078e000a */
[----:B------:R-:W-:Y:S01]  /*13d80*/  ISETP.GT.U32.AND P0, PT, R0, R181, PT ;  /* 0x000000b50000720c */ /* 0x000fe20003f04070 */
[----:B------:R-:W-:Y:S02]  /*13d90*/  @!P5 IMAD.IADD R5, R5, 0x1, -R0 ;  /* 0x000000010505d824 */ /* 0x000fe400078e0a00 */
[----:B------:R-:W-:Y:S02]  /*13da0*/  IMAD.MOV.U32 R10, RZ, RZ, R182 ;  /* 0x000000ffff0a7224 */ /* 0x000fe400078e00b6 */
[----:B------:R-:W-:Y:S01]  /*13db0*/  @!P2 IMAD.MOV R7, RZ, RZ, -R7 ;  /* 0x000000ffff07a224 */ /* 0x000fe200078e0a07 */
[----:B-1----:R-:W-:Y:S01]  /*13dc0*/  MOV R2, R180 ;  /* 0x000000b400027202 */ /* 0x002fe20000000f00 */
[----:B------:R-:W-:Y:S01]  /*13dd0*/  IMAD.HI.U32 R180, R3, R10, RZ ;  /* 0x0000000a03b47227 */ /* 0x000fe200078e00ff */
[----:B------:R-:W-:-:S02]  /*13de0*/  ISETP.GE.AND P2, PT, R178, RZ, PT ;  /* 0x000000ffb200720c */ /* 0x000fc40003f46270 */
[C---:B------:R-:W-:Y:S01]  /*13df0*/  ISETP.GT.U32.AND P5, PT, R0.reuse, R5, PT ;  /* 0x000000050000720c */ /* 0x040fe20003fa4070 */
[----:B------:R-:W-:Y:S01]  /*13e00*/  @!P4 IMAD.MOV R2, RZ, RZ, -R2 ;  /* 0x000000ffff02c224 */ /* 0x000fe200078e0a02 */
[----:B------:R-:W-:Y:S01]  /*13e10*/  ISETP.GT.U32.AND P4, PT, R0, R14, PT ;  /* 0x0000000e0000720c */ /* 0x000fe20003f84070 */
[----:B------:R-:W-:Y:S01]  /*13e20*/  VIADD R178, R6, 0x19b ;  /* 0x0000019b06b27836 */ /* 0x000fe20000000000 */
[----:B------:R-:W-:Y:S01]  /*13e30*/  STL [R1+0x1b0], R7 ;  /* 0x0001b00701007387 */ /* 0x000fe20000100800 */
[----:B------:R-:W-:Y:S02]  /*13e40*/  @!P6 IMAD.IADD R179, R179, 0x1, -R0 ;  /* 0x00000001b3b3e824 */ /* 0x000fe400078e0a00 */
[----:B------:R-:W-:Y:S01]  /*13e50*/  IMAD.MOV R180, RZ, RZ, -R180 ;  /* 0x000000ffffb47224 */ /* 0x000fe200078e0ab4 */
[----:B------:R-:W-:Y:S01]  /*13e60*/  IABS R185, R178 ;  /* 0x000000b200b97213 */ /* 0x000fe20000000000 */
[----:B------:R-:W-:Y:S01]  /*13e70*/  @!P0 IMAD.IADD R181, R181, 0x1, -R0 ;  /* 0x00000001b5b58824 */ /* 0x000fe200078e0a00 */
[----:B------:R1:W-:Y:S01]  /*13e80*/  STL [R1+0x1ac], R2 ;  /* 0x0001ac0201007387 */ /* 0x0003e20000100800 */
[C---:B------:R-:W-:Y:S01]  /*13e90*/  IMAD R10, R0.reuse, R180, R10 ;  /* 0x000000b4000a7224 */ /* 0x040fe200078e020a */
[----:B------:R-:W-:Y:S01]  /*13ea0*/  ISETP.GE.AND P0, PT, R15, RZ, PT ;  /* 0x000000ff0f00720c */ /* 0x000fe20003f06270 */
[----:B------:R-:W-:Y:S01]  /*13eb0*/  IMAD.HI.U32 R180, R3, R185, RZ ;  /* 0x000000b903b47227 */ /* 0x000fe200078e00ff */
[----:B------:R-:W-:-:S02]  /*13ec0*/  ISETP.GT.U32.AND P6, PT, R0, R181, PT ;  /* 0x000000b50000720c */ /* 0x000fc40003fc4070 */
[----:B------:R-:W-:Y:S01]  /*13ed0*/  @!P5 IADD3 R5, R5, -R0, RZ ;  /* 0x800000000505d210 */ /* 0x000fe20007ffe0ff */
[----:B------:R-:W-:Y:S01]  /*13ee0*/  @!P4 IMAD.IADD R14, R14, 0x1, -R0 ;  /* 0x000000010e0ec824 */ /* 0x000fe200078e0a00 */
[----:B------:R-:W-:Y:S01]  /*13ef0*/  ISETP.GT.U32.AND P4, PT, R0, R179, PT ;  /* 0x000000b30000720c */ /* 0x000fe20003f84070 */
[----:B------:R-:W-:Y:S01]  /*13f00*/  IMAD.MOV R180, RZ, RZ, -R180 ;  /* 0x000000ffffb47224 */ /* 0x000fe200078e0ab4 */
[----:B-1----:R-:W-:Y:S01]  /*13f10*/  MOV R2, R5 ;  /* 0x0000000500027202 */ /* 0x002fe20000000f00 */
[----:B------:R-:W-:Y:S01]  /*13f20*/  VIADD R15, R6, 0x19e ;  /* 0x0000019e060f7836 */ /* 0x000fe20000000000 */
[----:B------:R-:W-:Y:S01]  /*13f30*/  ISETP.GE.AND P5, PT, R11, RZ, PT ;  /* 0x000000ff0b00720c */ /* 0x000fe20003fa6270 */
[----:B------:R-:W-:Y:S01]  /*13f40*/  IMAD R185, R0, R180, R185 ;  /* 0x000000b400b97224 */ /* 0x000fe200078e02b9 */
[----:B------:R-:W-:Y:S01]  /*13f50*/  IADD3 R5, R6, 0x19d, RZ ;  /* 0x0000019d06057810 */ /* 0x000fe20007ffe0ff */
[----:B------:R-:W-:Y:S01]  /*13f60*/  @!P1 IMAD.MOV R2, RZ, RZ, -R2 ;  /* 0x000000ffff029224 */ /* 0x000fe200078e0a02 */
[C---:B------:R-:W-:Y:S01]  /*13f70*/  ISETP.GT.U32.AND P1, PT, R0.reuse, R14, PT ;  /* 0x0000000e0000720c */ /* 0x040fe20003f24070 */
[----:B------:R-:W-:Y:S01]  /*13f80*/  @!P6 IMAD.IADD R181, R181, 0x1, -R0 ;  /* 0x00000001b5b5e824 */ /* 0x000fe200078e0a00 */
[----:B------:R-:W-:Y:S01]  /*13f90*/  ISETP.GT.U32.AND P6, PT, R0, R10, PT ;  /* 0x0000000a0000720c */ /* 0x000fe20003fc4070 */
[----:B------:R-:W-:Y:S01]  /*13fa0*/  VIADD R11, R6, 0x19c ;  /* 0x0000019c060b7836 */ /* 0x000fe20000000000 */
[----:B------:R-:W-:Y:S01]  /*13fb0*/  IABS R183, R5 ;  /* 0x0000000500b77213 */ /* 0x000fe20000000000 */
[----:B------:R1:W-:Y:S01]  /*13fc0*/  STL [R1+0x1a0], R2 ;  /* 0x0001a00201007387 */ /* 0x0003e20000100800 */
[----:B------:R-:W-:-:S02]  /*13fd0*/  @!P4 IADD3 R179, R179, -R0, RZ ;  /* 0x80000000b3b3c210 */ /* 0x000fc40007ffe0ff */
[----:B------:R-:W-:Y:S02]  /*13fe0*/  ISETP.GT.U32.AND P4, PT, R0, R185, PT ;  /* 0x000000b90000720c */ /* 0x000fe40003f84070 */
[----:B------:R-:W-:Y:S01]  /*13ff0*/  IABS R184, R11 ;  /* 0x0000000b00b87213 */ /* 0x000fe20000000000 */
[----:B------:R-:W-:Y:S01]  /*14000*/  IMAD.MOV.U32 R7, RZ, RZ, R179 ;  /* 0x000000ffff077224 */ /* 0x000fe200078e00b3 */
[----:B------:R-:W-:Y:S01]  /*14010*/  IABS R182, R15 ;  /* 0x0000000f00b67213 */ /* 0x000fe20000000000 */
[----:B------:R-:W-:Y:S01]  /*14020*/  @!P1 IMAD.IADD R14, R14, 0x1, -R0 ;  /* 0x000000010e0e9824 */ /* 0x000fe200078e0a00 */
[----:B------:R-:W-:Y:S01]  /*14030*/  ISETP.GE.AND P1, PT, R178, RZ, PT ;  /* 0x000000ffb200720c */ /* 0x000fe20003f26270 */
[----:B------:R-:W-:-:S04]  /*14040*/  IMAD.HI.U32 R180, R3, R184, RZ ;  /* 0x000000b803b47227 */ /* 0x000fc800078e00ff */
[----:B-1----:R-:W-:Y:S01]  /*14050*/  IMAD.MOV.U32 R2, RZ, RZ, R181 ;  /* 0x000000ffff027224 */ /* 0x002fe200078e00b5 */
[----:B------:R-:W-:Y:S01]  /*14060*/  IADD3 R180, -R180, RZ, RZ ;  /* 0x000000ffb4b47210 */ /* 0x000fe20007ffe1ff */
[----:B------:R-:W-:Y:S02]  /*14070*/  @!P4 IMAD.IADD R185, R185, 0x1, -R0 ;  /* 0x00000001b9b9c824 */ /* 0x000fe400078e0a00 */
[----:B------:R-:W-:-:S03]  /*14080*/  IMAD.HI.U32 R178, R3, R183, RZ ;  /* 0x000000b703b27227 */ /* 0x000fc600078e00ff */
[----:B------:R-:W-:Y:S01]  /*14090*/  ISETP.GT.U32.AND P4, PT, R0, R185, PT ;  /* 0x000000b90000720c */ /* 0x000fe20003f84070 */
[----:B------:R-:W-:Y:S01]  /*140a0*/  @!P6 IMAD.IADD R10, R10, 0x1, -R0 ;  /* 0x000000010a0ae824 */ /* 0x000fe200078e0a00 */
[----:B------:R-:W-:Y:S01]  /*140b0*/  ISETP.GE.AND P6, PT, R11, RZ, PT ;  /* 0x000000ff0b00720c */ /* 0x000fe20003fc6270 */
[----:B------:R-:W-:-:S04]  /*140c0*/  IMAD.HI.U32 R11, R3, R182, RZ ;  /* 0x000000b6030b7227 */ /* 0x000fc800078e00ff */
[----:B------:R-:W-:Y:S01]  /*140d0*/  @!P3 IMAD.MOV R2, RZ, RZ, -R2 ;  /* 0x000000ffff02b224 */ /* 0x000fe200078e0a02 */
[----:B------:R-:W-:Y:S01]  /*140e0*/  IADD3 R11, -R11, RZ, RZ ;  /* 0x000000ff0b0b7210 */ /* 0x000fe20007ffe1ff */
[----:B------:R-:W-:Y:S01]  /*140f0*/  IMAD.MOV R178, RZ, RZ, -R178 ;  /* 0x000000ffffb27224 */ /* 0x000fe200078e0ab2 */
[C---:B------:R-:W-:Y:S01]  /*14100*/  ISETP.GT.U32.AND P3, PT, R0.reuse, R10, PT ;  /* 0x0000000a0000720c */ /* 0x040fe20003f64070 */
[C---:B------:R-:W-:Y:S01]  /*14110*/  IMAD R184, R0.reuse, R180, R184 ;  /* 0x000000b400b87224 */ /* 0x040fe200078e02b8 */
[----:B------:R1:W-:Y:S01]  /*14120*/  STL [R1+0x19c], R2 ;  /* 0x00019c0201007387 */ /* 0x0003e20000100800 */
[C---:B------:R-:W-:Y:S01]  /*14130*/  IMAD R183, R0.reuse, R178, R183 ;  /* 0x000000b200b77224 */ /* 0x040fe200078e02b7 */
[----:B------:R-:W-:Y:S01]  /*14140*/  @!P4 IADD3 R185, R185, -R0, RZ ;  /* 0x80000000b9b9c210 */ /* 0x000fe20007ffe0ff */
[----:B------:R-:W-:Y:S01]  /*14150*/  @!P2 IMAD.MOV R7, RZ, RZ, -R7 ;  /* 0x000000ffff07a224 */ /* 0x000fe200078e0a07 */
[C---:B------:R-:W-:Y:S01]  /*14160*/  ISETP.GT.U32.AND P2, PT, R0.reuse, R184, PT ;  /* 0x000000b80000720c */ /* 0x040fe20003f44070 */
[----:B------:R-:W-:-:S02]  /*14170*/  IMAD R182, R0, R11, R182 ;  /* 0x0000000b00b67224 */ /* 0x000fc400078e02b6 */
[----:B------:R-:W-:Y:S01]  /*14180*/  VIADD R179, R6, 0x1a0 ;  /* 0x000001a006b37836 */ /* 0x000fe20000000000 */
[----:B------:R-:W-:Y:S01]  /*14190*/  STL [R1+0x198], R7 ;  /* 0x0001980701007387 */ /* 0x000fe20000100800 */
[----:B-1----:R-:W-:Y:S01]  /*141a0*/  IMAD.MOV.U32 R2, RZ, RZ, R14 ;  /* 0x000000ffff027224 */ /* 0x002fe200078e000e */
[----:B------:R-:W-:Y:S01]  /*141b0*/  ISETP.GT.U32.AND P4, PT, R0, R182, PT ;  /* 0x000000b60000720c */ /* 0x000fe20003f84070 */
[----:B------:R-:W-:Y:S01]  /*141c0*/  @!P3 IMAD.IADD R10, R10, 0x1, -R0 ;  /* 0x000000010a0ab824 */ /* 0x000fe200078e0a00 */
[----:B------:R-:W-:Y:S01]  /*141d0*/  IADD3 R14, R6, 0x19f, RZ ;  /* 0x0000019f060e7810 */ /* 0x000fe20007ffe0ff */
[----:B------:R-:W-:Y:S01]  /*141e0*/  @!P5 IMAD.MOV R2, RZ, RZ, -R2 ;  /* 0x000000ffff02d224 */ /* 0x000fe200078e0a02 */
[----:B------:R-:W-:Y:S02]  /*141f0*/  ISETP.GT.U32.AND P5, PT, R0, R183, PT ;  /* 0x000000b70000720c */ /* 0x000fe40003fa4070 */
[----:B------:R-:W-:Y:S01]  /*14200*/  ISETP.GE.AND P3, PT, R5, RZ, PT ;  /* 0x000000ff0500720c */ /* 0x000fe20003f66270 */
[----:B------:R-:W-:Y:S01]  /*14210*/  @!P2 IMAD.IADD R184, R184, 0x1, -R0 ;  /* 0x00000001b8b8a824 */ /* 0x000fe200078e0a00 */
[----:B------:R-:W-:Y:S01]  /*14220*/  IABS R5, R179 ;  /* 0x000000b300057213 */ /* 0x000fe20000000000 */
[----:B------:R1:W-:Y:S01]  /*14230*/  STL [R1+0x1a8], R2 ;  /* 0x0001a80201007387 */ /* 0x0003e20000100800 */
[----:B------:R-:W-:-:S02]  /*14240*/  IABS R11, R14 ;  /* 0x0000000e000b7213 */ /* 0x000fc40000000000 */
[----:B------:R-:W-:Y:S01]  /*14250*/  ISETP.GE.AND P2, PT, R15, RZ, PT ;  /* 0x000000ff0f00720c */ /* 0x000fe20003f46270 */
[----:B------:R-:W-:Y:S02]  /*14260*/  @!P4 IMAD.IADD R182, R182, 0x1, -R0 ;  /* 0x00000001b6b6c824 */ /* 0x000fe400078e0a00 */
[----:B------:R-:W-:-:S04]  /*14270*/  IMAD.HI.U32 R178, R3, R11, RZ ;  /* 0x0000000b03b27227 */ /* 0x000fc800078e00ff */
[----:B------:R-:W-:Y:S01]  /*14280*/  @!P5 IMAD.IADD R183, R183, 0x1, -R0 ;  /* 0x00000001b7b7d824 */ /* 0x000fe200078e0a00 */
[----:B-1----:R-:W-:Y:S01]  /*14290*/  MOV R2, R10 ;  /* 0x0000000a00027202 */ /* 0x002fe20000000f00 */
[----:B------:R-:W-:Y:S01]  /*142a0*/  IMAD.HI.U32 R10, R3, R5, RZ ;  /* 0x00000005030a7227 */ /* 0x000fe200078e00ff */
[C---:B------:R-:W-:Y:S02]  /*142b0*/  ISETP.GT.U32.AND P5, PT, R0.reuse, R184, PT ;  /* 0x000000b80000720c */ /* 0x040fe40003fa4070 */
[----:B------:R-:W-:Y:S01]  /*142c0*/  ISETP.GT.U32.AND P4, PT, R0, R183, PT ;  /* 0x000000b70000720c */ /* 0x000fe20003f84070 */
[----:B------:R-:W-:Y:S01]  /*142d0*/  IMAD.MOV R178, RZ, RZ, -R178 ;  /* 0x000000ffffb27224 */ /* 0x000fe200078e0ab2 */
[----:B------:R-:W-:Y:S01]  /*142e0*/  IADD3 R10, -R10, RZ, RZ ;  /* 0x000000ff0a0a7210 */ /* 0x000fe20007ffe1ff */
[----:B------:R-:W-:Y:S02]  /*142f0*/  VIADD R15, R6, 0x1a1 ;  /* 0x000001a1060f7836 */ /* 0x000fe40000000000 */
[----:B------:R-:W-:-:S02]  /*14300*/  IMAD R11, R0, R178, R11 ;  /* 0x000000b2000b7224 */ /* 0x000fc400078e020b */
[C---:B------:R-:W-:Y:S01]  /*14310*/  IMAD R5, R0.reuse, R10, R5 ;  /* 0x0000000a00057224 */ /* 0x040fe200078e0205 */
[----:B------:R-:W-:Y:S01]  /*14320*/  IABS R186, R15 ;  /* 0x0000000f00ba7213 */ /* 0x000fe20000000000 */
[----:B------:R-:W-:Y:S01]  /*14330*/  @!P0 IMAD.MOV R2, RZ, RZ, -R2 ;  /* 0x000000ffff028224 */ /* 0x000fe200078e0a02 */
[----:B------:R-:W-:Y:S01]  /*14340*/  ISETP.GT.U32.AND P0, PT, R0, R182, PT ;  /* 0x000000b60000720c */ /* 0x000fe20003f04070 */
[----:B------:R-:W-:Y:S01]  /*14350*/  @!P5 IMAD.IADD R184, R184, 0x1, -R0 ;  /* 0x00000001b8b8d824 */ /* 0x000fe200078e0a00 */
[C---:B------:R-:W-:Y:S01]  /*14360*/  ISETP.GT.U32.AND P5, PT, R0.reuse, R11, PT ;  /* 0x0000000b0000720c */ /* 0x040fe20003fa4070 */
[----:B------:R-:W-:Y:S01]  /*14370*/  IMAD.HI.U32 R187, R3, R186, RZ ;  /* 0x000000ba03bb7227 */ /* 0x000fe200078e00ff */
[----:B------:R-:W-:Y:S01]  /*14380*/  @!P4 IADD3 R183, R183, -R0, RZ ;  /* 0x80000000b7b7c210 */ /* 0x000fe20007ffe0ff */
[----:B------:R1:W-:Y:S01]  /*14390*/  STL [R1+0x1a4], R2 ;  /* 0x0001a40201007387 */ /* 0x0003e20000100800 */
[----:B------:R-:W-:Y:S01]  /*143a0*/  ISETP.GT.U32.AND P4, PT, R0, R5, PT ;  /* 0x000000050000720c */ /* 0x000fe20003f84070 */
[----:B------:R-:W-:Y:S01]  /*143b0*/  VIADD R178, R6, 0x1a2 ;  /* 0x000001a206b27836 */ /* 0x000fe20000000000 */
[----:B------:R-:W-:Y:S01]  /*143c0*/  MOV R8, R184 ;  /* 0x000000b800087202 */ /* 0x000fe20000000f00 */
[----:B------:R-:W-:-:S02]  /*143d0*/  IMAD.MOV R187, RZ, RZ, -R187 ;  /* 0x000000ffffbb7224 */ /* 0x000fc400078e0abb */
[----:B------:R-:W-:Y:S01]  /*143e0*/  VIADD R10, R6, 0x1a3 ;  /* 0x000001a3060a7836 */ /* 0x000fe20000000000 */
[----:B------:R-:W-:Y:S01]  /*143f0*/  IABS R181, R178 ;  /* 0x000000b200b57213 */ /* 0x000fe20000000000 */
[--C-:B------:R-:W-:Y:S01]  /*14400*/  @!P0 IMAD.IADD R182, R182, 0x1, -R0.reuse ;  /* 0x00000001b6b68824 */ /* 0x100fe200078e0a00 */
[----:B------:R-:W-:Y:S01]  /*14410*/  ISETP.GE.AND P0, PT, R14, RZ, PT ;  /* 0x000000ff0e00720c */ /* 0x000fe20003f06270 */
[----:B------:R-:W-:Y:S01]  /*14420*/  @!P5 IMAD.IADD R11, R11, 0x1, -R0 ;  /* 0x000000010b0bd824 */ /* 0x000fe200078e0a00 */
[----:B-1----:R-:W-:Y:S01]  /*14430*/  MOV R2, R185 ;  /* 0x000000b900027202 */ /* 0x002fe20000000f00 */
[----:B------:R-:W-:Y:S01]  /*14440*/  @!P6 IMAD.MOV R8, RZ, RZ, -R8 ;  /* 0x000000ffff08e224 */ /* 0x000fe200078e0a08 */
[----:B------:R-:W-:Y:S01]  /*14450*/  ISETP.GE.AND P5, PT, R179, RZ, PT ;  /* 0x000000ffb300720c */ /* 0x000fe20003fa6270 */
[----:B------:R-:W-:Y:S01]  /*14460*/  @!P4 IMAD.IADD R5, R5, 0x1, -R0 ;  /* 0x000000010505c824 */ /* 0x000fe200078e0a00 */
[----:B------:R-:W-:Y:S01]  /*14470*/  IABS R14, R10 ;  /* 0x0000000a000e7213 */ /* 0x000fe20000000000 */
[----:B------:R-:W-:Y:S01]  /*14480*/  IMAD R179, R0, R187, R186 ;  /* 0x000000bb00b37224 */ /* 0x000fe200078e02ba */
[----:B------:R-:W-:Y:S01]  /*14490*/  IADD3 R186, R6, 0x1b6, RZ ;  /* 0x000001b606ba7810 */ /* 0x000fe20007ffe0ff */
[----:B------:R-:W-:Y:S01]  /*144a0*/  @!P1 IMAD.MOV R2, RZ, RZ, -R2 ;  /* 0x000000ffff029224 */ /* 0x000fe200078e0a02 */
[C---:B------:R-:W-:Y:S01]  /*144b0*/  ISETP.GT.U32.AND P1, PT, R0.reuse, R11, PT ;  /* 0x0000000b0000720c */ /* 0x040fe20003f24070 */
[----:B------:R-:W-:Y:S01]  /*144c0*/  IMAD.HI.U32 R180, R3, R181, RZ ;  /* 0x000000b503b47227 */ /* 0x000fe200078e00ff */
[----:B------:R-:W-:-:S02]  /*144d0*/  ISETP.GT.U32.AND P4, PT, R0, R5, PT ;  /* 0x000000050000720c */ /* 0x000fc40003f84070 */
[C---:B------:R-:W-:Y:S01]  /*144e0*/  ISETP.GT.U32.AND P6, PT, R0.reuse, R179, PT ;  /* 0x000000b30000720c */ /* 0x040fe20003fc4070 */
[----:B------:R1:W-:Y:S01]  /*144f0*/  STL [R1+0x190], R2 ;  /* 0x0001900201007387 */ /* 0x0003e20000100800 */
[----:B------:R-:W-:Y:S02]  /*14500*/  IMAD.MOV R180, RZ, RZ, -R180 ;  /* 0x000000ffffb47224 */ /* 0x000fe400078e0ab4 */
[----:B------:R-:W-:Y:S01]  /*14510*/  IMAD.MOV.U32 R7, RZ, RZ, R183 ;  /* 0x000000ffff077224 */ /* 0x000fe200078e00b7 */
[----:B------:R-:W-:Y:S01]  /*14520*/  STL [R1+0x188], R8 ;  /* 0x0001880801007387 */ /* 0x000fe20000100800 */
[----:B------:R-:W-:Y:S02]  /*14530*/  IMAD R181, R0, R180, R181 ;  /* 0x000000b400b57224 */ /* 0x000fe400078e02b5 */
[----:B------:R-:W-:Y:S01]  /*14540*/  VIADD R184, R6, 0x1ac ;  /* 0x000001ac06b87836 */ /* 0x000fe20000000000 */
[----:B------:R-:W-:Y:S01]  /*14550*/  @!P3 IADD3 R7, -R7, RZ, RZ ;  /* 0x000000ff0707b210 */ /* 0x000fe20007ffe1ff */
[----:B------:R-:W-:Y:S01]  /*14560*/  @!P1 IMAD.IADD R11, R11, 0x1, -R0 ;  /* 0x000000010b0b9824 */ /* 0x000fe200078e0a00 */
[----:B------:R-:W-:Y:S01]  /*14570*/  ISETP.GE.AND P1, PT, R10, RZ, PT ;  /* 0x000000ff0a00720c */ /* 0x000fe20003f26270 */
[----:B-1----:R-:W-:Y:S01]  /*14580*/  IMAD.MOV.U32 R2, RZ, RZ, R182 ;  /* 0x000000ffff027224 */ /* 0x002fe200078e00b6 */
[----:B------:R-:W-:Y:S01]  /*14590*/  ISETP.GE.AND P3, PT, R15, RZ, PT ;  /* 0x000000ff0f00720c */ /* 0x000fe20003f66270 */
[----:B------:R-:W-:Y:S01]  /*145a0*/  @!P4 IMAD.IADD R5, R5, 0x1, -R0 ;  /* 0x000000010505c824 */ /* 0x000fe200078e0a00 */
[----:B------:R-:W-:Y:S01]  /*145b0*/  ISETP.GT.U32.AND P4, PT, R0, R181, PT ;  /* 0x000000b50000720c */ /* 0x000fe20003f84070 */
[----:B------:R-:W-:Y:S01]  /*145c0*/  @!P2 IMAD.MOV R2, RZ, RZ, -R2 ;  /* 0x000000ffff02a224 */ /* 0x000fe200078e0a02 */
[----:B------:R-:W-:Y:S01]  /*145d0*/  ISETP.GE.AND P2, PT, R178, RZ, PT ;  /* 0x000000ffb200720c */ /* 0x000fe20003f46270 */
[----:B------:R-:W-:Y:S01]  /*145e0*/  IMAD.HI.U32 R178, R3, R14, RZ ;  /* 0x0000000e03b27227 */ /* 0x000fe200078e00ff */
[----:B------:R1:W-:Y:S03]  /*145f0*/  STL [R1+0x184], R7 ;  /* 0x0001840701007387 */ /* 0x0003e60000100800 */
[----:B------:R-:W-:Y:S01]  /*14600*/  @!P6 IMAD.IADD R179, R179, 0x1, -R0 ;  /* 0x00000001b3b3e824 */ /* 0x000fe200078e0a00 */
[----:B------:R-:W-:Y:S01]  /*14610*/  IADD3 R10, -R178, RZ, RZ ;  /* 0x000000ffb20a7210 */ /* 0x000fe20007ffe1ff */
[----:B------:R2:W-:Y:S01]  /*14620*/  STL [R1+0x180], R2 ;  /* 0x0001800201007387 */ /* 0x0005e20000100800 */
[----:B------:R-:W-:-:S02]  /*14630*/  VIADD R15, R6, 0x1a4 ;  /* 0x000001a4060f7836 */ /* 0x000fc40000000000 */
[C---:B------:R-:W-:Y:S01]  /*14640*/  ISETP.GT.U32.AND P6, PT, R0.reuse, R179, PT ;  /* 0x000000b30000720c */ /* 0x040fe20003fc4070 */
[----:B------:R-:W-:Y:S01]  /*14650*/  IMAD R10, R0, R10, R14 ;  /* 0x0000000a000a7224 */ /* 0x000fe200078e020e */
[----:B------:R-:W-:Y:S01]  /*14660*/  @!P4 IADD3 R181, R181, -R0, RZ ;  /* 0x80000000b5b5c210 */ /* 0x000fe20007ffe0ff */
[----:B-1----:R-:W-:Y:S01]  /*14670*/  IMAD.MOV.U32 R7, RZ, RZ, R11 ;  /* 0x000000ffff077224 */ /* 0x002fe200078e000b */
[----:B------:R-:W-:Y:S01]  /*14680*/  IABS R178, R15 ;  /* 0x0000000f00b27213 */ /* 0x000fe20000000000 */
[----:B------:R-:W-:Y:S01]  /*14690*/  VIADD R11, R6, 0x1a5 ;  /* 0x000001a5060b7836 */ /* 0x000fe20000000000 */
[----:B------:R-:W-:Y:S01]  /*146a0*/  ISETP.GT.U32.AND P4, PT, R0, R181, PT ;  /* 0x000000b50000720c */ /* 0x000fe20003f84070 */
[----:B------:R-:W-:Y:S01]  /*146b0*/  @!P0 IMAD.MOV R7, RZ, RZ, -R7 ;  /* 0x000000ffff078224 */ /* 0x000fe200078e0a07 */
[----:B--2---:R-:W-:Y:S01]  /*146c0*/  MOV R2, R5 ;  /* 0x0000000500027202 */ /* 0x004fe20000000f00 */
[----:B------:R-:W-:Y:S01]  /*146d0*/  IMAD.HI.U32 R5, R3, R178, RZ ;  /* 0x000000b203057227 */ /* 0x000fe200078e00ff */
[----:B------:R-:W-:-:S02]  /*146e0*/  IABS R14, R11 ;  /* 0x0000000b000e7213 */ /* 0x000fc40000000000 */
[----:B------:R-:W-:Y:S01]  /*146f0*/  STL [R1+0x17c], R7 ;  /* 0x00017c0701007387 */ /* 0x000fe20000100800 */
[----:B------:R-:W-:Y:S01]  /*14700*/  @!P5 IMAD.MOV R2, RZ, RZ, -R2 ;  /* 0x000000ffff02d224 */ /* 0x000fe200078e0a02 */
[----:B------:R-:W-:Y:S01]  /*14710*/  ISETP.GT.U32.AND P5, PT, R0, R10, PT ;  /* 0x0000000a0000720c */ /* 0x000fe20003fa4070 */
[----:B------:R-:W-:Y:S01]  /*14720*/  @!P6 IMAD.IADD R179, R179, 0x1, -R0 ;  /* 0x00000001b3b3e824 */ /* 0x000fe200078e0a00 */
[----:B------:R-:W-:Y:S01]  /*14730*/  ISETP.GE.AND P0, PT, R15, RZ, PT ;  /* 0x000000ff0f00720c */ /* 0x000fe20003f06270 */
[----:B------:R-:W-:Y:S01]  /*14740*/  IMAD.MOV R5, RZ, RZ, -R5 ;  /* 0x000000ffff057224 */ /* 0x000fe200078e0a05 */
[----:B------:R1:W-:Y:S01]  /*14750*/  STL [R1+0x178], R2 ;  /* 0x0001780201007387 */ /* 0x0003e20000100800 */
[----:B------:R-:W-:Y:S01]  /*14760*/  VIADD R182, R6, 0x1a6 ;  /* 0x000001a606b67836 */ /* 0x000fe20000000000 */
[----:B------:R-:W-:Y:S01]  /*14770*/  ISETP.GE.AND P6, PT, R11, RZ, PT ;  /* 0x000000ff0b00720c */ /* 0x000fe20003fc6270 */
[----:B------:R-:W-:Y:S01]  /*14780*/  IMAD R178, R0, R5, R178 ;  /* 0x0000000500b27224 */ /* 0x000fe200078e02b2 */
[----:B------:R-:W-:Y:S01]  /*14790*/  IADD3 R11, R6, 0x1a7, RZ ;  /* 0x000001a7060b7810 */ /* 0x000fe20007ffe0ff */
[----:B------:R-:W-:Y:S01]  /*147a0*/  @!P4 IMAD.IADD R181, R181, 0x1, -R0 ;  /* 0x00000001b5b5c824 */ /* 0x000fe200078e0a00 */
[----:B------:R-:W-:Y:S01]  /*147b0*/  IABS R15, R182 ;  /* 0x000000b6000f7213 */ /* 0x000fe20000000000 */
[----:B------:R-:W-:Y:S01]  /*147c0*/  IMAD.HI.U32 R180, R3, R14, RZ ;  /* 0x0000000e03b47227 */ /* 0x000fe200078e00ff */
[----:B------:R-:W-:-:S02]  /*147d0*/  IABS R5, R11 ;  /* 0x0000000b00057213 */ /* 0x000fc40000000000 */
[----:B------:R-:W-:Y:S01]  /*147e0*/  ISETP.GE.AND P4, PT, R182, RZ, PT ;  /* 0x000000ffb600720c */ /* 0x000fe20003f86270 */
[----:B-1----:R-:W-:Y:S02]  /*147f0*/  IMAD.MOV.U32 R2, RZ, RZ, R179 ;  /* 0x000000ffff027224 */ /* 0x002fe400078e00b3 */
[----:B------:R-:W-:Y:S02]  /*14800*/  @!P5 IMAD.IADD R10, R10, 0x1, -R0 ;  /* 0x000000010a0ad824 */ /* 0x000fe400078e0a00 */
[----:B------:R-:W-:Y:S01]  /*14810*/  IMAD.HI.U32 R179, R3, R15, RZ ;  /* 0x0000000f03b37227 */ /* 0x000fe200078e00ff */
[----:B------:R-:W-:Y:S02]  /*14820*/  @!P3 IADD3 R2, -R2, RZ, RZ ;  /* 0x000000ff0202b210 */ /* 0x000fe40007ffe1ff */
[C---:B------:R-:W-:Y:S01]  /*14830*/  ISETP.GT.U32.AND P5, PT, R0.reuse, R10, PT ;  /* 0x0000000a0000720c */ /* 0x040fe20003fa4070 */
[----:B------:R-:W-:Y:S01]  /*14840*/  IMAD.MOV R180, RZ, RZ, -R180 ;  /* 0x000000ffffb47224 */ /* 0x000fe200078e0ab4 */
[----:B------:R-:W-:Y:S01]  /*14850*/  ISETP.GT.U32.AND P3, PT, R0, R178, PT ;  /* 0x000000b20000720c */ /* 0x000fe20003f64070 */
[----:B------:R1:W-:Y:S01]  /*14860*/  STL [R1+0x18c], R2 ;  /* 0x00018c0201007387 */ /* 0x0003e20000100800 */
[----:B------:R-:W-:-:S02]  /*14870*/  IMAD.MOV R179, RZ, RZ, -R179 ;  /* 0x000000ffffb37224 */ /* 0x000fc400078e0ab3 */
[----:B------:R-:W-:Y:S02]  /*14880*/  IMAD R14, R0, R180, R14 ;  /* 0x000000b4000e7224 */ /* 0x000fe400078e020e */
[----:B------:R-:W-:Y:S02]  /*14890*/  VIADD R180, R6, 0x1a8 ;  /* 0x000001a806b47836 */ /* 0x000fe40000000000 */
[----:B-1----:R-:W-:-:S03]  /*148a0*/  IMAD.MOV.U32 R2, RZ, RZ, R181 ;  /* 0x000000ffff027224 */ /* 0x002fc600078e00b5 */
[----:B------:R-:W-:Y:S01]  /*148b0*/  IABS R183, R180 ;  /* 0x000000b400b77213 */ /* 0x000fe20000000000 */
[--C-:B------:R-:W-:Y:S01]  /*148c0*/  @!P5 IMAD.IADD R10, R10, 0x1, -R0.reuse ;  /* 0x000000010a0ad824 */ /* 0x100fe200078e0a00 */
[----:B------:R-:W-:Y:S01]  /*148d0*/  ISETP.GT.U32.AND P5, PT, R0, R14, PT ;  /* 0x0000000e0000720c */ /* 0x000fe20003fa4070 */
[----:B------:R-:W-:Y:S01]  /*148e0*/  @!P3 IMAD.IADD R178, R178, 0x1, -R0 ;  /* 0x00000001b2b2b824 */ /* 0x000fe200078e0a00 */
[----:B------:R-:W-:Y:S02]  /*148f0*/  @!P2 IADD3 R2, -R2, RZ, RZ ;  /* 0x000000ff0202a210 */ /* 0x000fe40007ffe1ff */
[----:B------:R-:W-:Y:S01]  /*14900*/  ISETP.GE.AND P2, PT, R11, RZ, PT ;  /* 0x000000ff0b00720c */ /* 0x000fe20003f46270 */
[C---:B------:R-:W-:Y:S01]  /*14910*/  IMAD R11, R0.reuse, R179, R15 ;  /* 0x000000b3000b7224 */ /* 0x040fe200078e020f */
[----:B------:R-:W-:Y:S01]  /*14920*/  ISETP.GT.U32.AND P3, PT, R0, R178, PT ;  /* 0x000000b20000720c */ /* 0x000fe20003f64070 */
[----:B------:R1:W-:Y:S01]  /*14930*/  STL [R1+0x174], R2 ;  /* 0x0001740201007387 */ /* 0x0003e20000100800 */
[----:B------:R-:W-:-:S04]  /*14940*/  IMAD.HI.U32 R15, R3, R5, RZ ;  /* 0x00000005030f7227 */ /* 0x000fc800078e00ff */
[----:B------:R-:W-:-:S04]  /*14950*/  IMAD.HI.U32 R179, R3, R183, RZ ;  /* 0x000000b703b37227 */ /* 0x000fc800078e00ff */
[--C-:B------:R-:W-:Y:S01]  /*14960*/  @!P5 IMAD.IADD R14, R14, 0x1, -R0.reuse ;  /* 0x000000010e0ed824 */ /* 0x100fe200078e0a00 */
[----:B-1----:R-:W-:Y:S01]  /*14970*/  MOV R2, R10 ;  /* 0x0000000a00027202 */ /* 0x002fe20000000f00 */
[----:B------:R-:W-:Y:S02]  /*14980*/  IMAD.MOV R10, RZ, RZ, -R15 ;  /* 0x000000ffff0a7224 */ /* 0x000fe400078e0a0f */
[----:B------:R-:W-:Y:S01]  /*14990*/  @!P3 IMAD.IADD R178, R178, 0x1, -R0 ;  /* 0x00000001b2b2b824 */ /* 0x000fe200078e0a00 */
[C---:B------:R-:W-:Y:S01]  /*149a0*/  ISETP.GT.U32.AND P5, PT, R0.reuse, R14, PT ;  /* 0x0000000e0000720c */ /* 0x040fe20003fa4070 */
[----:B------:R-:W-:Y:S01]  /*149b0*/  @!P1 IMAD.MOV R2, RZ, RZ, -R2 ;  /* 0x000000ffff029224 */ /* 0x000fe200078e0a02 */
[C---:B------:R-:W-:Y:S01]  /*149c0*/  ISETP.GT.U32.AND P1, PT, R0.reuse, R11, PT ;  /* 0x0000000b0000720c */ /* 0x040fe20003f24070 */
[----:B------:R-:W-:Y:S01]  /*149d0*/  IMAD R5, R0, R10, R5 ;  /* 0x0000000a00057224 */ /* 0x000fe200078e0205 */
[C---:B------:R-:W-:Y:S01]  /*149e0*/  IADD3 R10, R6.reuse, 0x1aa, RZ ;  /* 0x000001aa060a7810 */ /* 0x040fe20007ffe0ff */
[----:B------:R-:W-:Y:S01]  /*149f0*/  VIADD R15, R6, 0x1a9 ;  /* 0x000001a9060f7836 */ /* 0x000fe20000000000 */
[----:B------:R1:W-:Y:S01]  /*14a00*/  STL [R1+0x170], R2 ;  /* 0x0001700201007387 */ /* 0x0003e20000100800 */
[----:B------:R-:W-:Y:S01]  /*14a10*/  IMAD.MOV R179, RZ, RZ, -R179 ;  /* 0x000000ffffb37224 */ /* 0x000fe200078e0ab3 */
[----:B------:R-:W-:-:S02]  /*14a20*/  ISETP.GT.U32.AND P3, PT, R0, R5, PT ;  /* 0x000000050000720c */ /* 0x000fc40003f64070 */
[----:B------:R-:W-:Y:S01]  /*14a30*/  IABS R182, R15 ;  /* 0x0000000f00b67213 */ /* 0x000fe20000000000 */
[----:B------:R-:W-:Y:S01]  /*14a40*/  IMAD R183, R0, R179, R183 ;  /* 0x000000b300b77224 */ /* 0x000fe200078e02b7 */
[----:B------:R-:W-:Y:S02]  /*14a50*/  IABS R181, R10 ;  /* 0x0000000a00b57213 */ /* 0x000fe40000000000 */
[----:B------:R-:W-:Y:S01]  /*14a60*/  @!P5 IADD3 R14, R14, -R0, RZ ;  /* 0x800000000e0ed210 */ /* 0x000fe20007ffe0ff */
[--C-:B------:R-:W-:Y:S01]  /*14a70*/  @!P1 IMAD.IADD R11, R11, 0x1, -R0.reuse ;  /* 0x000000010b0b9824 */ /* 0x100fe200078e0a00 */
[----:B-1----:R-:W-:Y:S01]  /*14a80*/  MOV R2, R178 ;  /* 0x000000b200027202 */ /* 0x002fe20000000f00 */
[----:B------:R-:W-:Y:S01]  /*14a90*/  IMAD.HI.U32 R178, R3, R182, RZ ;  /* 0x000000b603b27227 */ /* 0x000fe200078e00ff */
[----:B------:R-:W-:Y:S02]  /*14aa0*/  ISETP.GE.AND P5, PT, R15, RZ, PT ;  /* 0x000000ff0f00720c */ /* 0x000fe40003fa6270 */
[----:B------:R-:W-:Y:S01]  /*14ab0*/  ISETP.GT.U32.AND P1, PT, R0, R11, PT ;  /* 0x0000000b0000720c */ /* 0x000fe20003f24070 */
[----:B------:R-:W-:Y:S01]  /*14ac0*/  @!P3 IMAD.IADD R5, R5, 0x1, -R0 ;  /* 0x000000010505b824 */ /* 0x000fe200078e0a00 */
[----:B------:R-:W-:Y:S01]  /*14ad0*/  MOV R7, R14 ;  /* 0x0000000e00077202 */ /* 0x000fe20000000f00 */
[----:B------:R-:W-:Y:S01]  /*14ae0*/  @!P0 IMAD.MOV R2, RZ, RZ, -R2 ;  /* 0x000000ffff028224 */ /* 0x000fe200078e0a02 */
[----:B------:R-:W-:Y:S01]  /*14af0*/  ISETP.GE.AND P0, PT, R180, RZ, PT ;  /* 0x000000ffb400720c */ /* 0x000fe20003f06270 */
[----:B------:R-:W-:Y:S01]  /*14b00*/  IMAD.HI.U32 R180, R3, R181, RZ ;  /* 0x000000b503b47227 */ /* 0x000fe200078e00ff */
[----:B------:R-:W-:-:S02]  /*14b10*/  ISETP.GT.U32.AND P3, PT, R0, R5, PT ;  /* 0x000000050000720c */ /* 0x000fc40003f64070 */
[----:B------:R1:W-:Y:S01]  /*14b20*/  STL [R1+0x16c], R2 ;  /* 0x00016c0201007387 */ /* 0x0003e20000100800 */
[----:B------:R-:W-:Y:S02]  /*14b30*/  IMAD.MOV R178, RZ, RZ, -R178 ;  /* 0x000000ffffb27224 */ /* 0x000fe400078e0ab2 */
[----:B------:R-:W-:Y:S01]  /*14b40*/  IMAD.MOV R15, RZ, RZ, -R180 ;  /* 0x000000ffff0f7224 */ /* 0x000fe200078e0ab4 */
[----:B------:R-:W-:Y:S01]  /*14b50*/  IADD3 R180, R6, 0x1ad, RZ ;  /* 0x000001ad06b47810 */ /* 0x000fe20007ffe0ff */
[C---:B------:R-:W-:Y:S02]  /*14b60*/  IMAD R182, R0.reuse, R178, R182 ;  /* 0x000000b200b67224 */ /* 0x040fe400078e02b6 */
[--C-:B------:R-:W-:Y:S01]  /*14b70*/  @!P1 IMAD.IADD R11, R11, 0x1, -R0.reuse ;  /* 0x000000010b0b9824 */ /* 0x100fe200078e0a00 */
[C---:B------:R-:W-:Y:S01]  /*14b80*/  ISETP.GT.U32.AND P1, PT, R0.reuse, R183, PT ;  /* 0x000000b70000720c */ /* 0x040fe20003f24070 */
[C---:B------:R-:W-:Y:S01]  /*14b90*/  IMAD R181, R0.reuse, R15, R181 ;  /* 0x0000000f00b57224 */ /* 0x040fe200078e02b5 */
[----:B------:R-:W-:Y:S01]  /*14ba0*/  IABS R179, R180 ;  /* 0x000000b400b37213 */ /* 0x000fe20000000000 */
[----:B------:R-:W-:Y:S01]  /*14bb0*/  @!P6 IMAD.MOV R7, RZ, RZ, -R7 ;  /* 0x000000ffff07e224 */ /* 0x000fe200078e0a07 */
[C---:B------:R-:W-:Y:S01]  /*14bc0*/  ISETP.GT.U32.AND P6, PT, R0.reuse, R182, PT ;  /* 0x000000b60000720c */ /* 0x040fe20003fc4070 */
[----:B------:R-:W-:Y:S01]  /*14bd0*/  @!P3 IMAD.IADD R5, R5, 0x1, -R0 ;  /* 0x000000010505b824 */ /* 0x000fe200078e0a00 */
[----:B------:R-:W-:Y:S01]  /*14be0*/  ISETP.GT.U32.AND P3, PT, R0, R181, PT ;  /* 0x000000b50000720c */ /* 0x000fe20003f64070 */
[----:B-1----:R-:W-:Y:S01]  /*14bf0*/  IMAD.MOV.U32 R2, RZ, RZ, R11 ;  /* 0x000000ffff027224 */ /* 0x002fe200078e000b */
[----:B------:R-:W-:Y:S01]  /*14c00*/  STL [R1+0x168], R7 ;  /* 0x0001680701007387 */ /* 0x000fe20000100800 */
[----:B------:R-:W-:-:S02]  /*14c10*/  VIADD R11, R6, 0x1ab ;  /* 0x000001ab060b7836 */ /* 0x000fc40000000000 */
[----:B------:R-:W-:Y:S01]  /*14c20*/  VIADD R15, R6, 0x1af ;  /* 0x000001af060f7836 */ /* 0x000fe20000000000 */
[----:B------:R-:W-:Y:S01]  /*14c30*/  @!P4 IADD3 R2, -R2, RZ, RZ ;  /* 0x000000ff0202c210 */ /* 0x000fe20007ffe1ff */
[--C-:B------:R-:W-:Y:S01]  /*14c40*/  @!P1 IMAD.IADD R183, R183, 0x1, -R0.reuse ;  /* 0x00000001b7b79824 */ /* 0x100fe200078e0a00 */
[----:B------:R-:W-:Y:S02]  /*14c50*/  IABS R14, R11 ;  /* 0x0000000b000e7213 */ /* 0x000fe40000000000 */
[----:B------:R-:W-:Y:S01]  /*14c60*/  ISETP.GE.AND P4, PT, R10, RZ, PT ;  /* 0x000000ff0a00720c */ /* 0x000fe20003f86270 */
[----:B------:R-:W-:Y:S01]  /*14c70*/  @!P6 IMAD.IADD R182, R182, 0x1, -R0 ;  /* 0x00000001b6b6e824 */ /* 0x000fe200078e0a00 */
[----:B------:R-:W-:Y:S01]  /*14c80*/  IABS R10, R184 ;  /* 0x000000b8000a7213 */ /* 0x000fe20000000000 */
[----:B------:R1:W-:Y:S01]  /*14c90*/  STL [R1+0x164], R2 ;  /* 0x0001640201007387 */ /* 0x0003e20000100800 */
[----:B------:R-:W-:Y:S01]  /*14ca0*/  ISETP.GE.AND P1, PT, R11, RZ, PT ;  /* 0x000000ff0b00720c */ /* 0x000fe20003f26270 */
[----:B------:R-:W-:Y:S01]  /*14cb0*/  IMAD.HI.U32 R11, R3, R14, RZ ;  /* 0x0000000e030b7227 */ /* 0x000fe200078e00ff */
[----:B------:R-:W-:-:S02]  /*14cc0*/  ISETP.GT.U32.AND P6, PT, R0, R183, PT ;  /* 0x000000b70000720c */ /* 0x000fc40003fc4070 */
[----:B------:R-:W-:Y:S01]  /*14cd0*/  @!P3 IADD3 R181, R181, -R0, RZ ;  /* 0x80000000b5b5b210 */ /* 0x000fe20007ffe0ff */
[----:B------:R-:W-:Y:S01]  /*14ce0*/  IMAD.MOV R11, RZ, RZ, -R11 ;  /* 0x000000ffff0b7224 */ /* 0x000fe200078e0a0b */
[----:B------:R-:W-:Y:S01]  /*14cf0*/  ISETP.GT.U32.AND P3, PT, R0, R182, PT ;  /* 0x000000b60000720c */ /* 0x000fe20003f64070 */
[----:B-1----:R-:W-:Y:S02]  /*14d00*/  IMAD.MOV.U32 R2, RZ, RZ, R5 ;  /* 0x000000ffff027224 */ /* 0x002fe400078e0005 */
[----:B------:R-:W-:-:S04]  /*14d10*/  IMAD.HI.U32 R5, R3, R10, RZ ;  /* 0x0000000a03057227 */ /* 0x000fc800078e00ff */
[----:B------:R-:W-:Y:S02]  /*14d20*/  IMAD R14, R0, R11, R14 ;  /* 0x0000000b000e7224 */ /* 0x000fe400078e020e */
[----:B------:R-:W-:Y:S01]  /*14d30*/  @!P6 IADD3 R183, R183, -R0, RZ ;  /* 0x80000000b7b7e210 */ /* 0x000fe20007ffe0ff */
[----:B------:R-:W-:-:S03]  /*14d40*/  IMAD.MOV R5, RZ, RZ, -R5 ;  /* 0x000000ffff057224 */ /* 0x000fc600078e0a05 */
[----:B------:R-:W-:Y:S01]  /*14d50*/  @!P3 IMAD.IADD R182, R182, 0x1, -R0 ;  /* 0x00000001b6b6b824 */ /* 0x000fe200078e0a00 */
[C---:B------:R-:W-:Y:S01]  /*14d60*/  ISETP.GT.U32.AND P6, PT, R0.reuse, R14, PT ;  /* 0x0000000e0000720c */ /* 0x040fe20003fc4070 */
[C---:B------:R-:W-:Y:S02]  /*14d70*/  IMAD R10, R0.reuse, R5, R10 ;  /* 0x00000005000a7224 */ /* 0x040fe400078e020a */
[----:B------:R-:W-:Y:S01]  /*14d80*/  @!P2 IMAD.MOV R2, RZ, RZ, -R2 ;  /* 0x000000ffff02a224 */ /* 0x000fe200078e0a02 */
[----:B------:R-:W-:Y:S01]  /*14d90*/  ISETP.GT.U32.AND P2, PT, R0, R181, PT ;  /* 0x000000b50000720c */ /* 0x000fe20003f44070 */
[----:B------:R-:W-:Y:S01]  /*14da0*/  VIADD R11, R6, 0x1ae ;  /* 0x000001ae060b7836 */ /* 0x000fe20000000000 */
[----:B------:R-:W-:Y:S01]  /*14db0*/  ISETP.GT.U32.AND P3, PT, R0, R10, PT ;  /* 0x0000000a0000720c */ /* 0x000fe20003f64070 */
[----:B------:R-:W-:Y:S01]  /*14dc0*/  IMAD.HI.U32 R5, R3, R179, RZ ;  /* 0x000000b303057227 */ /* 0x000fe200078e00ff */
[----:B------:R1:W-:Y:S02]  /*14dd0*/  STL [R1+0x160], R2 ;  /* 0x0001600201007387 */ /* 0x0003e40000100800 */
[----:B------:R-:W-:Y:S01]  /*14de0*/  IABS R178, R11 ;  /* 0x0000000b00b27213 */ /* 0x000fe20000000000 */
[----:B------:R-:W-:-:S02]  /*14df0*/  IMAD.MOV R5, RZ, RZ, -R5 ;  /* 0x000000ffff057224 */ /* 0x000fc400078e0a05 */
[----:B------:R-:W-:Y:S01]  /*14e00*/  @!P6 IMAD.IADD R14, R14, 0x1, -R0 ;  /* 0x000000010e0ee824 */ /* 0x000fe200078e0a00 */
[----:B------:R-:W-:Y:S01]  /*14e10*/  ISETP.GE.AND P6, PT, R180, RZ, PT ;  /* 0x000000ffb400720c */ /* 0x000fe20003fc6270 */
[----:B------:R-:W-:Y:S01]  /*14e20*/  IMAD.HI.U32 R180, R3, R178, RZ ;  /* 0x000000b203b47227 */ /* 0x000fe200078e00ff */
[----:B-1----:R-:W-:-:S03]  /*14e30*/  MOV R2, R183 ;  /* 0x000000b700027202 */ /* 0x002fc60000000f00 */
[----:B------:R-:W-:Y:S01]  /*14e40*/  @!P2 IMAD.IADD R181, R181, 0x1, -R0 ;  /* 0x00000001b5b5a824 */ /* 0x000fe200078e0a00 */
[----:B------:R-:W-:Y:S01]  /*14e50*/  @!P3 IADD3 R10, R10, -R0, RZ ;  /* 0x800000000a0ab210 */ /* 0x000fe20007ffe0ff */
[----:B------:R-:W-:Y:S01]  /*14e60*/  IMAD R179, R0, R5, R179 ;  /* 0x0000000500b37224 */ /* 0x000fe200078e02b3 */
[----:B------:R-:W-:Y:S01]  /*14e70*/  ISETP.GE.AND P2, PT, R184, RZ, PT ;  /* 0x000000ffb800720c */ /* 0x000fe20003f46270 */
[----:B------:R-:W-:Y:S01]  /*14e80*/  @!P0 IMAD.MOV R2, RZ, RZ, -R2 ;  /* 0x000000ffff028224 */ /* 0x000fe200078e0a02 */
[C---:B------:R-:W-:Y:S01]  /*14e90*/  ISETP.GT.U32.AND P0, PT, R0.reuse, R14, PT ;  /* 0x0000000e0000720c */ /* 0x040fe20003f04070 */
[----:B------:R-:W-:Y:S01]  /*14ea0*/  IMAD.MOV.U32 R7, RZ, RZ, R182 ;  /* 0x000000ffff077224 */ /* 0x000fe200078e00b6 */
[C---:B------:R-:W-:Y:S01]  /*14eb0*/  ISETP.GT.U32.AND P3, PT, R0.reuse, R10, PT ;  /* 0x0000000a0000720c */ /* 0x040fe20003f64070 */
[----:B------:R-:W-:Y:S01]  /*14ec0*/  IMAD.MOV R180, RZ, RZ, -R180 ;  /* 0x000000ffffb47224 */ /* 0x000fe200078e0ab4 */
[----:B------:R1:W-:Y:S01]  /*14ed0*/  STL [R1+0x15c], R2 ;  /* 0x00015c0201007387 */ /* 0x0003e20000100800 */
[----:B------:R-:W-:Y:S01]  /*14ee0*/  @!P5 IMAD.MOV R7, RZ, RZ, -R7 ;  /* 0x000000ffff07d224 */ /* 0x000fe200078e0a07 */
[C---:B------:R-:W-:Y:S01]  /*14ef0*/  ISETP.GT.U32.AND P5, PT, R0.reuse, R179, PT ;  /* 0x000000b30000720c */ /* 0x040fe20003fa4070 */
[----:B------:R-:W-:Y:S01]  /*14f00*/  IMAD R178, R0, R180, R178 ;  /* 0x000000b400b27224 */ /* 0x000fe200078e02b2 */
[----:B------:R-:W-:Y:S01]  /*14f10*/  IABS R184, R15 ;  /* 0x0000000f00b87213 */ /* 0x000fe20000000000 */
[C---:B------:R-:W-:Y:S01]  /*14f20*/  VIADD R182, R6.reuse, 0x1b5 ;  /* 0x000001b506b67836 */ /* 0x040fe20000000000 */
[----:B------:R-:W-:Y:S01]  /*14f30*/  STL [R1+0x158], R7 ;  /* 0x0001580701007387 */ /* 0x000fe20000100800 */
[----:B------:R-:W-:-:S02]  /*14f40*/  IADD3 R180, R6, 0x1b0, RZ ;  /* 0x000001b006b47810 */ /* 0x000fc40007ffe0ff */
[--C-:B------:R-:W-:Y:S01]  /*14f50*/  @!P0 IMAD.IADD R14, R14, 0x1, -R0.reuse ;  /* 0x000000010e0e8824 */ /* 0x100fe200078e0a00 */
[----:B------:R-:W-:Y:S01]  /*14f60*/  ISETP.GE.AND P0, PT, R15, RZ, PT ;  /* 0x000000ff0f00720c */ /* 0x000fe20003f06270 */
[----:B-1----:R-:W-:Y:S02]  /*14f70*/  IMAD.MOV.U32 R2, RZ, RZ, R181 ;  /* 0x000000ffff027224 */ /* 0x002fe400078e00b5 */
[----:B------:R-:W-:Y:S01]  /*14f80*/  @!P3 IMAD.IADD R10, R10, 0x1, -R0 ;  /* 0x000000010a0ab824 */ /* 0x000fe200078e0a00 */
[----:B------:R-:W-:Y:S01]  /*14f90*/  ISETP.GT.U32.AND P3, PT, R0, R178, PT ;  /* 0x000000b20000720c */ /* 0x000fe20003f64070 */
[----:B------:R-:W-:Y:S01]  /*14fa0*/  @!P4 IMAD.MOV R2, RZ, RZ, -R2 ;  /* 0x000000ffff02c224 */ /* 0x000fe200078e0a02 */
[----:B------:R-:W-:Y:S01]  /*14fb0*/  ISETP.GE.AND P4, PT, R11, RZ, PT ;  /* 0x000000ff0b00720c */ /* 0x000fe20003f86270 */
[----:B------:R-:W-:Y:S01]  /*14fc0*/  IMAD.HI.U32 R5, R3, R184, RZ ;  /* 0x000000b803057227 */ /* 0x000fe200078e00ff */
[----:B------:R-:W-:Y:S02]  /*14fd0*/  IABS R11, R180 ;  /* 0x000000b4000b7213 */ /* 0x000fe40000000000 */
[----:B------:R1:W-:Y:S01]  /*14fe0*/  STL [R1+0x154], R2 ;  /* 0x0001540201007387 */ /* 0x0003e20000100800 */
[----:B------:R-:W-:Y:S01]  /*14ff0*/  @!P5 IMAD.IADD R179, R179, 0x1, -R0 ;  /* 0x00000001b3b3d824 */ /* 0x000fe200078e0a00 */
[----:B------:R-:W-:Y:S01]  /*15000*/  IADD3 R5, -R5, RZ, RZ ;  /* 0x000000ff05057210 */ /* 0x000fe20007ffe1ff */
[----:B------:R-:W-:-:S04]  /*15010*/  VIADD R15, R6, 0x1b2 ;  /* 0x000001b2060f7836 */ /* 0x000fc80000000000 */
[----:B------:R-:W-:Y:S01]  /*15020*/  IMAD R184, R0, R5, R184 ;  /* 0x0000000500b87224 */ /* 0x000fe200078e02b8 */
[----:B------:R-:W-:Y:S01]  /*15030*/  @!P3 IADD3 R178, R178, -R0, RZ ;  /* 0x80000000b2b2b210 */ /* 0x000fe20007ffe0ff */
[----:B------:R-:W-:Y:S01]  /*15040*/  VIADD R5, R6, 0x1b1 ;  /* 0x000001b106057836 */ /* 0x000fe20000000000 */
[----:B-1----:R-:W-:Y:S01]  /*15050*/  MOV R2, R14 ;  /* 0x0000000e00027202 */ /* 0x002fe20000000f00 */
[----:B------:R-:W-:Y:S01]  /*15060*/  IMAD.HI.U32 R14, R3, R11, RZ ;  /* 0x0000000b030e7227 */ /* 0x000fe200078e00ff */
[C---:B------:R-:W-:Y:S02]  /*15070*/  ISETP.GT.U32.AND P5, PT, R0.reuse, R184, PT ;  /* 0x000000b80000720c */ /* 0x040fe40003fa4070 */
[----:B------:R-:W-:Y:S01]  /*15080*/  IABS R183, R5 ;  /* 0x0000000500b77213 */ /* 0x000fe20000000000 */
[----:B------:R-:W-:Y:S01]  /*15090*/  @!P1 IMAD.MOV R2, RZ, RZ, -R2 ;  /* 0x000000ffff029224 */ /* 0x000fe200078e0a02 */
[----:B------:R-:W-:Y:S01]  /*150a0*/  ISETP.GT.U32.AND P1, PT, R0, R179, PT ;  /* 0x000000b30000720c */ /* 0x000fe20003f24070 */
[----:B------:R-:W-:Y:S01]  /*150b0*/  IMAD.MOV R14, RZ, RZ, -R14 ;  /* 0x000000ffff0e7224 */ /* 0x000fe200078e0a0e */
[----:B------:R-:W-:-:S02]  /*150c0*/  ISETP.GE.AND P3, PT, R180, RZ, PT ;  /* 0x000000ffb400720c */ /* 0x000fc40003f66270 */
[----:B------:R1:W-:Y:S01]  /*150d0*/  STL [R1+0x150], R2 ;  /* 0x0001500201007387 */ /* 0x0003e20000100800 */
[----:B------:R-:W-:Y:S01]  /*150e0*/  IMAD R11, R0, R14, R11 ;  /* 0x0000000e000b7224 */ /* 0x000fe200078e020b */
[----:B------:R-:W-:Y:S01]  /*150f0*/  IABS R180, R15 ;  /* 0x0000000f00b47213 */ /* 0x000fe20000000000 */
[----:B------:R-:W-:Y:S02]  /*15100*/  VIADD R14, R6, 0x1b3 ;  /* 0x000001b3060e7836 */ /* 0x000fe40000000000 */
[----:B------:R-:W-:-:S03]  /*15110*/  @!P5 IMAD.IADD R184, R184, 0x1, -R0 ;  /* 0x00000001b8b8d824 */ /* 0x000fc600078e0a00 */
[----:B------:R-:W-:Y:S01]  /*15120*/  IABS R181, R14 ;  /* 0x0000000e00b57213 */ /* 0x000fe20000000000 */
[----:B-1----:R-:W-:Y:S01]  /*15130*/  IMAD.MOV.U32 R2, RZ, RZ, R10 ;  /* 0x000000ffff027224 */ /* 0x002fe200078e000a */
[----:B------:R-:W-:Y:S01]  /*15140*/  @!P1 IADD3 R179, R179, -R0, RZ ;  /* 0x80000000b3b39210 */ /* 0x000fe20007ffe0ff */
[----:B------:R-:W-:Y:S01]  /*15150*/  IMAD.HI.U32 R10, R3, R183, RZ ;  /* 0x000000b7030a7227 */ /* 0x000fe200078e00ff */
[C---:B------:R-:W-:Y:S02]  /*15160*/  ISETP.GT.U32.AND P5, PT, R0.reuse, R184, PT ;  /* 0x000000b80000720c */ /* 0x040fe40003fa4070 */
[----:B------:R-:W-:Y:S01]  /*15170*/  ISETP.GE.AND P1, PT, R5, RZ, PT ;  /* 0x000000ff0500720c */ /* 0x000fe20003f26270 */
[----:B------:R-:W-:Y:S01]  /*15180*/  @!P2 IMAD.MOV R2, RZ, RZ, -R2 ;  /* 0x000000ffff02a224 */ /* 0x000fe200078e0a02 */
[C---:B------:R-:W-:Y:S01]  /*15190*/  ISETP.GT.U32.AND P2, PT, R0.reuse, R178, PT ;  /* 0x000000b20000720c */ /* 0x040fe20003f44070 */
[----:B------:R-:W-:Y:S02]  /*151a0*/  IMAD.MOV R10, RZ, RZ, -R10 ;  /* 0x000000ffff0a7224 */ /* 0x000fe400078e0a0a */
[----:B------:R-:W-:Y:S01]  /*151b0*/  IMAD.MOV.U32 R7, RZ, RZ, R179 ;  /* 0x000000ffff077224 */ /* 0x000fe200078e00b3 */
[----:B------:R1:W-:Y:S01]  /*151c0*/  STL [R1+0x14c], R2 ;  /* 0x00014c0201007387 */ /* 0x0003e20000100800 */
[----:B------:R-:W-:Y:S01]  /*151d0*/  IMAD R183, R0, R10, R183 ;  /* 0x0000000a00b77224 */ /* 0x000fe200078e02b7 */
[----:B------:R-:W-:Y:S01]  /*151e0*/  IABS R179, R182 ;  /* 0x000000b600b37213 */ /* 0x000fe20000000000 */
[----:B------:R-:W-:Y:S01]  /*151f0*/  IMAD.MOV.U32 R5, RZ, RZ, R180 ;  /* 0x000000ffff057224 */ /* 0x000fe200078e00b4 */
[----:B------:R-:W-:Y:S01]  /*15200*/  @!P6 IADD3 R7, -R7, RZ, RZ ;  /* 0x000000ff0707e210 */ /* 0x000fe20007ffe1ff */
[----:B------:R-:W-:Y:S01]  /*15210*/  @!P5 IMAD.IADD R184, R184, 0x1, -R0 ;  /* 0x00000001b8b8d824 */ /* 0x000fe200078e0a00 */
[----:B------:R-:W-:Y:S01]  /*15220*/  ISETP.GT.U32.AND P6, PT, R0, R183, PT ;  /* 0x000000b70000720c */ /* 0x000fe20003fc4070 */
[C---:B------:R-:W-:Y:S01]  /*15230*/  IMAD.HI.U32 R10, R3.reuse, R5, RZ ;  /* 0x00000005030a7227 */ /* 0x040fe200078e00ff */
[----:B------:R-:W-:Y:S01]  /*15240*/  ISETP.GE.AND P5, PT, R14, RZ, PT ;  /* 0x000000ff0e00720c */ /* 0x000fe20003fa6270 */
[----:B------:R-:W-:Y:S01]  /*15250*/  STL [R1+0x148], R7 ;  /* 0x0001480701007387 */ /* 0x000fe20000100800 */
[----:B------:R-:W-:Y:S01]  /*15260*/  @!P2 IADD3 R178, R178, -R0, RZ ;  /* 0x80000000b2b2a210 */ /* 0x000fe20007ffe0ff */
[----:B------:R-:W-:Y:S01]  /*15270*/  IMAD.MOV R10, RZ, RZ, -R10 ;  /* 0x000000ffff0a7224 */ /* 0x000fe200078e0a0a */
[----:B------:R-:W-:Y:S01]  /*15280*/  ISETP.GT.U32.AND P2, PT, R0, R11, PT ;  /* 0x0000000b0000720c */ /* 0x000fe20003f44070 */
[----:B------:R-:W-:-:S04]  /*15290*/  IMAD.HI.U32 R14, R3, R181, RZ ;  /* 0x000000b5030e7227 */ /* 0x000fc800078e00ff */
[----:B------:R-:W-:Y:S02]  /*152a0*/  IMAD R5, R0, R10, R5 ;  /* 0x0000000a00057224 */ /* 0x000fe400078e0205 */
[----:B------:R-:W-:Y:S02]  /*152b0*/  @!P6 IMAD.IADD R183, R183, 0x1, -R0 ;  /* 0x00000001b7b7e824 */ /* 0x000fe400078e0a00 */
[----:B------:R-:W-:Y:S02]  /*152c0*/  VIADD R10, R6, 0x1b4 ;  /* 0x000001b4060a7836 */ /* 0x000fe40000000000 */
[----:B-1----:R-:W-:Y:S01]  /*152d0*/  IMAD.MOV.U32 R2, RZ, RZ, R178 ;  /* 0x000000ffff027224 */ /* 0x002fe200078e00b2 */
[----:B------:R-:W-:Y:S01]  /*152e0*/  ISETP.GT.U32.AND P6, PT, R0, R183, PT ;  /* 0x000000b70000720c */ /* 0x000fe20003fc4070 */
[----:B------:R-:W-:Y:S01]  /*152f0*/  IMAD.MOV R14, RZ, RZ, -R14 ;  /* 0x000000ffff0e7224 */ /* 0x000fe200078e0a0e */
[----:B------:R-:W-:Y:S01]  /*15300*/  @!P2 IADD3 R11, R11, -R0, RZ ;  /* 0x800000000b0ba210 */ /* 0x000fe20007ffe0ff */
[----:B------:R-:W-:Y:S01]  /*15310*/  IMAD.HI.U32 R180, R3, R179, RZ ;  /* 0x000000b303b47227 */ /* 0x000fe200078e00ff */
[----:B------:R-:W-:-:S02]  /*15320*/  IABS R178, R10 ;  /* 0x0000000a00b27213 */ /* 0x000fc40000000000 */
[C---:B------:R-:W-:Y:S01]  /*15330*/  ISETP.GT.U32.AND P2, PT, R0.reuse, R11, PT ;  /* 0x0000000b0000720c */ /* 0x040fe20003f44070 */
[----:B------:R-:W-:Y:S01]  /*15340*/  IMAD R181, R0, R14, R181 ;  /* 0x0000000e00b57224 */ /* 0x000fe200078e02b5 */
[----:B------:R-:W-:Y:S01]  /*15350*/  IADD3 R180, -R180, RZ, RZ ;  /* 0x000000ffb4b47210 */ /* 0x000fe20007ffe1ff */
[----:B------:R-:W-:Y:S01]  /*15360*/  IMAD.HI.U32 R187, R3, R178, RZ ;  /* 0x000000b203bb7227 */ /* 0x000fe200078e00ff */
[----:B------:R-:W-:-:S03]  /*15370*/  IABS R14, R186 ;  /* 0x000000ba000e7213 */ /* 0x000fc60000000000 */
[----:B------:R-:W-:Y:S01]  /*15380*/  @!P6 IMAD.IADD R183, R183, 0x1, -R0 ;  /* 0x00000001b7b7e824 */ /* 0x000fe200078e0a00 */
[C---:B------:R-:W-:Y:S01]  /*15390*/  ISETP.GT.U32.AND P6, PT, R0.reuse, R181, PT ;  /* 0x000000b50000720c */ /* 0x040fe20003fc4070 */
[----:B------:R-:W-:Y:S02]  /*153a0*/  IMAD.MOV R187, RZ, RZ, -R187 ;  /* 0x000000ffffbb7224 */ /* 0x000fe400078e0abb */
[----:B------:R-:W-:Y:S01]  /*153b0*/  @!P4 IMAD.MOV R2, RZ, RZ, -R2 ;  /* 0x000000ffff02c224 */ /* 0x000fe200078e0a02 */
[----:B------:R-:W-:Y:S01]  /*153c0*/  ISETP.GE.AND P4, PT, R15, RZ, PT ;  /* 0x000000ff0f00720c */ /* 0x000fe20003f86270 */
[----:B------:R-:W-:Y:S01]  /*153d0*/  @!P2 IMAD.IADD R11, R11, 0x1, -R0 ;  /* 0x000000010b0ba824 */ /* 0x000fe200078e0a00 */
[C---:B------:R-:W-:Y:S01]  /*153e0*/  ISETP.GT.U32.AND P2, PT, R0.reuse, R5, PT ;  /* 0x000000050000720c */ /* 0x040fe20003f44070 */
[----:B------:R-:W-:Y:S01]  /*153f0*/  IMAD R178, R0, R187, R178 ;  /* 0x000000bb00b27224 */ /* 0x000fe200078e02b2 */
[----:B------:R1:W-:Y:S01]  /*15400*/  STL [R1+0x144], R2 ;  /* 0x0001440201007387 */ /* 0x0003e20000100800 */
[----:B------:R-:W-:-:S02]  /*15410*/  VIADD R15, R6, 0x1b7 ;  /* 0x000001b7060f7836 */ /* 0x000fc40000000000 */
[----:B------:R-:W-:Y:S02]  /*15420*/  IMAD R179, R0, R180, R179 ;  /* 0x000000b400b37224 */ /* 0x000fe400078e02b3 */
[--C-:B------:R-:W-:Y:S01]  /*15430*/  @!P6 IMAD.IADD R181, R181, 0x1, -R0.reuse ;  /* 0x00000001b5b5e824 */ /* 0x100fe200078e0a00 */
[----:B------:R-:W-:Y:S01]  /*15440*/  IABS R185, R15 ;  /* 0x0000000f00b97213 */ /* 0x000fe20000000000 */
[----:B------:R-:W-:Y:S01]  /*15450*/  VIADD R180, R6, 0x1b8 ;  /* 0x000001b806b47836 */ /* 0x000fe20000000000 */
[C---:B------:R-:W-:Y:S01]  /*15460*/  ISETP.GT.U32.AND P6, PT, R0.reuse, R179, PT ;  /* 0x000000b30000720c */ /* 0x040fe20003fc4070 */
[----:B------:R-:W-:Y:S01]  /*15470*/  IMAD.HI.U32 R190, R3, R14, RZ ;  /* 0x0000000e03be7227 */ /* 0x000fe200078e00ff */
[----:B-1----:R-:W-:Y:S02]  /*15480*/  MOV R2, R184 ;  /* 0x000000b800027202 */ /* 0x002fe40000000f00 */
[----:B------:R-:W-:Y:S01]  /*15490*/  IABS R189, R180 ;  /* 0x000000b400bd7213 */ /* 0x000fe20000000000 */
[----:B------:R-:W-:Y:S01]  /*154a0*/  @!P2 IMAD.IADD R5, R5, 0x1, -R0 ;  /* 0x000000010505a824 */ /* 0x000fe200078e0a00 */
[----:B------:R-:W-:Y:S01]  /*154b0*/  ISETP.GT.U32.AND P2, PT, R0, R178, PT ;  /* 0x000000b20000720c */ /* 0x000fe20003f44070 */
[----:B------:R-:W-:Y:S01]  /*154c0*/  IMAD.HI.U32 R187, R3, R185, RZ ;  /* 0x000000b903bb7227 */ /* 0x000fe200078e00ff */
[----:B------:R-:W-:-:S03]  /*154d0*/  IABS R184, R188 ;  /* 0x000000bc00b87213 */ /* 0x000fc60000000000 */
[----:B------:R-:W-:Y:S02]  /*154e0*/  IMAD.MOV R187, RZ, RZ, -R187 ;  /* 0x000000ffffbb7224 */ /* 0x000fe400078e0abb */
[----:B------:R-:W-:Y:S01]  /*154f0*/  @!P0 IMAD.MOV R2, RZ, RZ, -R2 ;  /* 0x000000ffff028224 */ /* 0x000fe200078e0a02 */
[C---:B------:R-:W-:Y:S01]  /*15500*/  ISETP.GT.U32.AND P0, PT, R0.reuse, R181, PT ;  /* 0x000000b50000720c */ /* 0x040fe20003f04070 */
[----:B------:R-:W-:Y:S02]  /*15510*/  IMAD R185, R0, R187, R185 ;  /* 0x000000bb00b97224 */ /* 0x000fe400078e02b9 */
[----:B------:R-:W-:Y:S01]  /*15520*/  IMAD.HI.U32 R187, R3, R189, RZ ;  /* 0x000000bd03bb7227 */ /* 0x000fe200078e00ff */
[----:B------:R1:W-:Y:S03]  /*15530*/  STL [R1+0x140], R2 ;  /* 0x0001400201007387 */ /* 0x0003e60000100800 */
[--C-:B------:R-:W-:Y:S01]  /*15540*/  @!P2 IMAD.IADD R178, R178, 0x1, -R0.reuse ;  /* 0x00000001b2b2a824 */ /* 0x100fe200078e0a00 */
[----:B------:R-:W-:Y:S01]  /*15550*/  IADD3 R187, -R187, RZ, RZ ;  /* 0x000000ffbbbb7210 */ /* 0x000fe20007ffe1ff */
[----:B------:R-:W-:Y:S01]  /*15560*/  @!P6 IMAD.IADD R179, R179, 0x1, -R0 ;  /* 0x00000001b3b3e824 */ /* 0x000fe200078e0a00 */
[C---:B------:R-:W-:Y:S01]  /*15570*/  ISETP.GT.U32.AND P2, PT, R0.reuse, R5, PT ;  /* 0x000000050000720c */ /* 0x040fe20003f44070 */
[----:B------:R-:W-:Y:S01]  /*15580*/  IMAD.MOV R190, RZ, RZ, -R190 ;  /* 0x000000ffffbe7224 */ /* 0x000fe200078e0abe */
[C---:B------:R-:W-:Y:S01]  /*15590*/  ISETP.GT.U32.AND P6, PT, R0.reuse, R178, PT ;  /* 0x000000b20000720c */ /* 0x040fe20003fc4070 */
[----:B------:R-:W-:-:S02]  /*155a0*/  IMAD R189, R0, R187, R189 ;  /* 0x000000bb00bd7224 */ /* 0x000fc400078e02bd */
[----:B-1----:R-:W-:Y:S02]  /*155b0*/  IMAD.MOV.U32 R2, RZ, RZ, R11 ;  /* 0x000000ffff027224 */ /* 0x002fe400078e000b */
[C---:B------:R-:W-:Y:S02]  /*155c0*/  IMAD R14, R0.reuse, R190, R14 ;  /* 0x000000be000e7224 */ /* 0x040fe400078e020e */
[----:B------:R-:W-:Y:S01]  /*155d0*/  @!P3 IMAD.MOV R2, RZ, RZ, -R2 ;  /* 0x000000ffff02b224 */ /* 0x000fe200078e0a02 */
[----:B------:R-:W-:Y:S01]  /*155e0*/  ISETP.GT.U32.AND P3, PT, R0, R179, PT ;  /* 0x000000b30000720c */ /* 0x000fe20003f64070 */
[--C-:B------:R-:W-:Y:S01]  /*155f0*/  @!P0 IMAD.IADD R181, R181, 0x1, -R0.reuse ;  /* 0x00000001b5b58824 */ /* 0x100fe200078e0a00 */
[----:B------:R-:W-:Y:S01]  /*15600*/  ISETP.GE.AND P0, PT, R10, RZ, PT ;  /* 0x000000ff0a00720c */ /* 0x000fe20003f06270 */
[----:B------:R-:W-:Y:S01]  /*15610*/  @!P2 IMAD.IADD R5, R5, 0x1, -R0 ;  /* 0x000000010505a824 */ /* 0x000fe200078e0a00 */
[----:B------:R1:W-:Y:S01]  /*15620*/  STL [R1+0x13c], R2 ;  /* 0x00013c0201007387 */ /* 0x0003e20000100800 */
[----:B------:R-:W-:Y:S01]  /*15630*/  @!P6 IADD3 R178, R178, -R0, RZ ;  /* 0x80000000b2b2e210 */ /* 0x000fe20007ffe0ff */
[----:B------:R-:W-:Y:S01]  /*15640*/  VIADD R11, R6, 0x1ba ;  /* 0x000001ba060b7836 */ /* 0x000fe20000000000 */
[C---:B------:R-:W-:Y:S01]  /*15650*/  ISETP.GT.U32.AND P6, PT, R0.reuse, R189, PT ;  /* 0x000000bd0000720c */ /* 0x040fe20003fc4070 */
[----:B------:R-:W-:Y:S01]  /*15660*/  IMAD.MOV.U32 R7, RZ, RZ, R5 ;  /* 0x000000ffff077224 */ /* 0x000fe200078e0005 */
[----:B------:R-:W-:Y:S01]  /*15670*/  ISETP.GT.U32.AND P2, PT, R0, R185, PT ;  /* 0x000000b90000720c */ /* 0x000fe20003f44070 */
[----:B------:R-:W-:-:S04]  /*15680*/  IMAD.HI.U32 R10, R3, R184, RZ ;  /* 0x000000b8030a7227 */ /* 0x000fc800078e00ff */
[----:B-1----:R-:W-:Y:S01]  /*15690*/  IMAD.MOV.U32 R2, RZ, RZ, R183 ;  /* 0x000000ffff027224 */ /* 0x002fe200078e00b7 */
[----:B------:R-:W-:Y:S01]  /*156a0*/  IADD3 R183, R6, 0x1bc, RZ ;  /* 0x000001bc06b77810 */ /* 0x000fe20007ffe0ff */
[--C-:B------:R-:W-:Y:S01]  /*156b0*/  @!P3 IMAD.IADD R179, R179, 0x1, -R0.reuse ;  /* 0x00000001b3b3b824 */ /* 0x100fe200078e0a00 */
[----:B------:R-:W-:Y:S01]  /*156c0*/  ISETP.GE.AND P3, PT, R182, RZ, PT ;  /* 0x000000ffb600720c */ /* 0x000fe20003f66270 */
[----:B------:R-:W-:Y:S01]  /*156d0*/  @!P4 IMAD.MOV R7, RZ, RZ, -R7 ;  /* 0x000000ffff07c224 */ /* 0x000fe200078e0a07 */
[----:B------:R-:W-:Y:S01]  /*156e0*/  @!P1 IADD3 R2, -R2, RZ, RZ ;  /* 0x000000ff02029210 */ /* 0x000fe20007ffe1ff */
[----:B------:R-:W-:Y:S01]  /*156f0*/  @!P6 IMAD.IADD R189, R189, 0x1, -R0 ;  /* 0x00000001bdbde824 */ /* 0x000fe200078e0a00 */
[C---:B------:R-:W-:Y:S01]  /*15700*/  ISETP.GT.U32.AND P1, PT, R0.reuse, R14, PT ;  /* 0x0000000e0000720c */ /* 0x040fe20003f24070 */
[----:B------:R-:W-:Y:S01]  /*15710*/  IMAD.MOV R10, RZ, RZ, -R10 ;  /* 0x000000ffff0a7224 */ /* 0x000fe200078e0a0a */
[----:B------:R-:W-:Y:S01]  /*15720*/  IABS R182, R11 ;  /* 0x0000000b00b67213 */ /* 0x000fe20000000000 */
[----:B------:R1:W-:Y:S01]  /*15730*/  STL [R1+0x138], R2 ;  /* 0x0001380201007387 */ /* 0x0003e20000100800 */
[----:B------:R-:W-:Y:S01]  /*15740*/  @!P2 IADD3 R185, R185, -R0, RZ ;  /* 0x80000000b9b9a210 */ /* 0x000fe20007ffe0ff */
[C---:B------:R-:W-:Y:S01]  /*15750*/  IMAD R10, R0.reuse, R10, R184 ;  /* 0x0000000a000a7224 */ /* 0x040fe200078e02b8 */
[----:B------:R-:W-:Y:S01]  /*15760*/  ISETP.GT.U32.AND P6, PT, R0, R189, PT ;  /* 0x000000bd0000720c */ /* 0x000fe20003fc4070 */
[----:B------:R-:W-:Y:S01]  /*15770*/  IMAD.HI.U32 R5, R3, R182, RZ ;  /* 0x000000b603057227 */ /* 0x000fe200078e00ff */
[----:B------:R2:W-:Y:S01]  /*15780*/  STL [R1+0x130], R7 ;  /* 0x0001300701007387 */ /* 0x0005e20000100800 */
[----:B------:R-:W-:-:S02]  /*15790*/  ISETP.GE.AND P2, PT, R15, RZ, PT ;  /* 0x000000ff0f00720c */ /* 0x000fc40003f46270 */
[----:B------:R-:W-:Y:S01]  /*157a0*/  IMAD.MOV R5, RZ, RZ, -R5 ;  /* 0x000000ffff057224 */ /* 0x000fe200078e0a05 */
[----:B-1----:R-:W-:Y:S01]  /*157b0*/  MOV R2, R181 ;  /* 0x000000b500027202 */ /* 0x002fe20000000f00 */
[----:B------:R-:W-:Y:S01]  /*157c0*/  @!P1 IMAD.IADD R14, R14, 0x1, -R0 ;  /* 0x000000010e0e9824 */ /* 0x000fe200078e0a00 */
[----:B------:R-:W-:Y:S01]  /*157d0*/  ISETP.GE.AND P1, PT, R186, RZ, PT ;  /* 0x000000ffba00720c */ /* 0x000fe20003f26270 */
[----:B------:R-:W-:Y:S02]  /*157e0*/  VIADD R15, R6, 0x1bb ;  /* 0x000001bb060f7836 */ /* 0x000fe40000000000 */
[----:B------:R-:W-:Y:S01]  /*157f0*/  @!P5 IMAD.MOV R2, RZ, RZ, -R2 ;  /* 0x000000ffff02d224 */ /* 0x000fe200078e0a02 */
[C---:B------:R-:W-:Y:S01]  /*15800*/  ISETP.GT.U32.AND P4, PT, R0.reuse, R14, PT ;  /* 0x0000000e0000720c */ /* 0x040fe20003f84070 */
[C---:B------:R-:W-:Y:S01]  /*15810*/  IMAD R5, R0.reuse, R5, R182 ;  /* 0x0000000500057224 */ /* 0x040fe200078e02b6 */
[C---:B------:R-:W-:Y:S01]  /*15820*/  ISETP.GT.U32.AND P5, PT, R0.reuse, R185, PT ;  /* 0x000000b90000720c */ /* 0x040fe20003fa4070 */
[----:B--2---:R-:W-:Y:S01]  /*15830*/  IMAD.MOV.U32 R7, RZ, RZ, R178 ;  /* 0x000000ffff077224 */ /* 0x004fe200078e00b2 */
[----:B------:R1:W-:Y:S01]  /*15840*/  STL [R1+0x12c], R2 ;  /* 0x00012c0201007387 */ /* 0x0003e20000100800 */
[----:B------:R-:W-:Y:S01]  /*15850*/  @!P6 IMAD.IADD R189, R189, 0x1, -R0 ;  /* 0x00000001bdbde824 */ /* 0x000fe200078e0a00 */
[----:B------:R-:W-:Y:S01]  /*15860*/  IABS R178, R15 ;  /* 0x0000000f00b27213 */ /* 0x000fe20000000000 */
[----:B------:R-:W-:Y:S01]  /*15870*/  @!P0 IMAD.MOV R7, RZ, RZ, -R7 ;  /* 0x000000ffff078224 */ /* 0x000fe200078e0a07 */
[----:B------:R-:W-:Y:S01]  /*15880*/  ISETP.GT.U32.AND P6, PT, R0, R5, PT ;  /* 0x000000050000720c */ /* 0x000fe20003fc4070 */
[----:B------:R-:W-:Y:S01]  /*15890*/  VIADD R182, R6, 0x1be ;  /* 0x000001be06b67836 */ /* 0x000fe20000000000 */
[----:B------:R-:W-:Y:S01]  /*158a0*/  ISETP.GE.AND P0, PT, R180, RZ, PT ;  /* 0x000000ffb400720c */ /* 0x000fe20003f06270 */
[----:B------:R-:W-:Y:S01]  /*158b0*/  VIADD R180, R6, 0x1bf ;  /* 0x000001bf06b47836 */ /* 0x000fe20000000000 */
[----:B------:R2:W-:Y:S01]  /*158c0*/  STL [R1+0x128], R7 ;  /* 0x0001280701007387 */ /* 0x0005e20000100800 */
[----:B------:R-:W-:-:S02]  /*158d0*/  @!P4 IADD3 R14, R14, -R0, RZ ;  /* 0x800000000e0ec210 */ /* 0x000fc40007ffe0ff */
[----:B-1----:R-:W-:Y:S01]  /*158e0*/  MOV R2, R179 ;  /* 0x000000b300027202 */ /* 0x002fe20000000f00 */
[----:B------:R-:W-:Y:S01]  /*158f0*/  @!P5 IMAD.IADD R185, R185, 0x1, -R0 ;  /* 0x00000001b9b9d824 */ /* 0x000fe200078e0a00 */
[----:B------:R-:W-:Y:S01]  /*15900*/  ISETP.GE.AND P5, PT, R11, RZ, PT ;  /* 0x000000ff0b00720c */ /* 0x000fe20003fa6270 */
[----:B------:R-:W-:Y:S01]  /*15910*/  IMAD.HI.U32 R11, R3, R178, RZ ;  /* 0x000000b2030b7227 */ /* 0x000fe200078e00ff */
[----:B------:R-:W-:Y:S02]  /*15920*/  IADD3 R179, R6, 0x1bd, RZ ;  /* 0x000001bd06b37810 */ /* 0x000fe40007ffe0ff */
[----:B------:R-:W-:Y:S01]  /*15930*/  @!P6 IADD3 R5, R5, -R0, RZ ;  /* 0x800000000505e210 */ /* 0x000fe20007ffe0ff */
[----:B------:R-:W-:Y:S01]  /*15940*/  @!P3 IMAD.MOV R2, RZ, RZ, -R2 ;  /* 0x000000ffff02b224 */ /* 0x000fe200078e0a02 */
[C---:B------:R-:W-:Y:S01]  /*15950*/  ISETP.GT.U32.AND P3, PT, R0.reuse, R10, PT ;  /* 0x0000000a0000720c */ /* 0x040fe20003f64070 */
[----:B------:R-:W-:Y:S01]  /*15960*/  IMAD.MOV R11, RZ, RZ, -R11 ;  /* 0x000000ffff0b7224 */ /* 0x000fe200078e0a0b */
[C---:B------:R-:W-:Y:S01]  /*15970*/  ISETP.GT.U32.AND P6, PT, R0.reuse, R5, PT ;  /* 0x000000050000720c */ /* 0x040fe20003fc4070 */
[----:B--2---:R-:W-:Y:S01]  /*15980*/  IMAD.MOV.U32 R7, RZ, RZ, R185 ;  /* 0x000000ffff077224 */ /* 0x004fe200078e00b9 */
[----:B------:R1:W-:Y:S01]  /*15990*/  STL [R1+0x124], R2 ;  /* 0x0001240201007387 */ /* 0x0003e20000100800 */
[----:B------:R-:W-:Y:S01]  /*159a0*/  IMAD R11, R0, R11, R178 ;  /* 0x0000000b000b7224 */ /* 0x000fe200078e02b2 */
[----:B------:R-:W-:-:S02]  /*159b0*/  IABS R186, R179 ;  /* 0x000000b300ba7213 */ /* 0x000fc40000000000 */
[----:B------:R-:W-:Y:S02]  /*159c0*/  ISETP.GE.AND P4, PT, R188, RZ, PT ;  /* 0x000000ffbc00720c */ /* 0x000fe40003f86270 */
[----:B------:R-:W-:Y:S01]  /*159d0*/  @!P2 IADD3 R7, -R7, RZ, RZ ;  /* 0x000000ff0707a210 */ /* 0x000fe20007ffe1ff */
[----:B------:R-:W-:-:S04]  /*159e0*/  IMAD.HI.U32 R184, R3, R186, RZ ;  /* 0x000000ba03b87227 */ /* 0x000fc800078e00ff */
[----:B-1----:R-:W-:Y:S01]  /*159f0*/  IMAD.MOV.U32 R2, RZ, RZ, R14 ;  /* 0x000000ffff027224 */ /* 0x002fe200078e000e */
[----:B------:R-:W-:Y:S01]  /*15a00*/  IABS R14, R183 ;  /* 0x000000b7000e7213 */ /* 0x000fe20000000000 */
[----:B------:R-:W-:Y:S01]  /*15a10*/  @!P3 IMAD.IADD R10, R10, 0x1, -R0 ;  /* 0x000000010a0ab824 */ /* 0x000fe200078e0a00 */
[----:B------:R-:W-:Y:S01]  /*15a20*/  @!P6 IADD3 R5, R5, -R0, RZ ;  /* 0x800000000505e210 */ /* 0x000fe20007ffe0ff */
[----:B------:R-:W-:Y:S01]  /*15a30*/  @!P1 IMAD.MOV R2, RZ, RZ, -R2 ;  /* 0x000000ffff029224 */ /* 0x000fe200078e0a02 */
[----:B------:R-:W-:Y:S01]  /*15a40*/  ISETP.GE.AND P3, PT, R15, RZ, PT ;  /* 0x000000ff0f00720c */ /* 0x000fe20003f66270 */
[----:B------:R-:W-:Y:S01]  /*15a50*/  IMAD.MOV.U32 R178, RZ, RZ, R14 ;  /* 0x000000ffffb27224 */ /* 0x000fe200078e000e */
[----:B------:R-:W-:Y:S01]  /*15a60*/  ISETP.GT.U32.AND P1, PT, R0, R10, PT ;  /* 0x0000000a0000720c */ /* 0x000fe20003f24070 */
[----:B------:R-:W-:Y:S01]  /*15a70*/  IMAD.MOV R184, RZ, RZ, -R184 ;  /* 0x000000ffffb87224 */ /* 0x000fe200078e0ab8 */
[----:B------:R-:W-:Y:S01]  /*15a80*/  IABS R15, R180 ;  /* 0x000000b4000f7213 */ /* 0x000fe20000000000 */
[----:B------:R-:W-:Y:S01]  /*15a90*/  IMAD.HI.U32 R181, R3, R178, RZ ;  /* 0x000000b203b57227 */ /* 0x000fe200078e00ff */
[----:B------:R-:W-:Y:S01]  /*15aa0*/  IABS R14, R182 ;  /* 0x000000b6000e7213 */ /* 0x000fe20000000000 */
[----:B------:R1:W-:Y:S02]  /*15ab0*/  STL [R1+0x120], R2 ;  /* 0x0001200201007387 */ /* 0x0003e40000100800 */
[----:B------:R-:W-:-:S02]  /*15ac0*/  IMAD.MOV R181, RZ, RZ, -R181 ;  /* 0x000000ffffb57224 */ /* 0x000fc400078e0ab5 */
[----:B------:R-:W-:Y:S01]  /*15ad0*/  IMAD.HI.U32 R187, R3, R15, RZ ;  /* 0x0000000f03bb7227 */ /* 0x000fe200078e00ff */
[----:B------:R2:W-:Y:S03]  /*15ae0*/  STL [R1+0x11c], R7 ;  /* 0x00011c0701007387 */ /* 0x0005e60000100800 */
[----:B------:R-:W-:Y:S02]  /*15af0*/  IMAD R178, R0, R181, R178 ;  /* 0x000000b500b27224 */ /* 0x000fe400078e02b2 */
[----:B------:R-:W-:Y:S01]  /*15b00*/  @!P1 IMAD.IADD R10, R10, 0x1, -R0 ;  /* 0x000000010a0a9824 */ /* 0x000fe200078e0a00 */
[C---:B------:R-:W-:Y:S01]  /*15b10*/  ISETP.GT.U32.AND P1, PT, R0.reuse, R11, PT ;  /* 0x0000000b0000720c */ /* 0x040fe20003f24070 */
[----:B------:R-:W-:Y:S01]  /*15b20*/  IMAD.MOV R187, RZ, RZ, -R187 ;  /* 0x000000ffffbb7224 */ /* 0x000fe200078e0abb */
[----:B------:R-:W-:Y:S01]  /*15b30*/  ISETP.GT.U32.AND P6, PT, R0, R178, PT ;  /* 0x000000b20000720c */ /* 0x000fe20003fc4070 */
[----:B-1----:R-:W-:-:S02]  /*15b40*/  IMAD.MOV.U32 R2, RZ, RZ, R189 ;  /* 0x000000ffff027224 */ /* 0x002fc400078e00bd */
[----:B------:R-:W-:-:S04]  /*15b50*/  IMAD.HI.U32 R188, R3, R14, RZ ;  /* 0x0000000e03bc7227 */ /* 0x000fc800078e00ff */
[----:B------:R-:W-:Y:S02]  /*15b60*/  IMAD R15, R0, R187, R15 ;  /* 0x000000bb000f7224 */ /* 0x000fe400078e020f */
[----:B------:R-:W-:Y:S02]  /*15b70*/  VIADD R181, R6, 0x1c0 ;  /* 0x000001c006b57836 */ /* 0x000fe40000000000 */
[----:B------:R-:W-:Y:S01]  /*15b80*/  @!P1 IADD3 R11, R11, -R0, RZ ;  /* 0x800000000b0b9210 */ /* 0x000fe20007ffe0ff */
[----:B------:R-:W-:Y:S01]  /*15b90*/  @!P0 IMAD.MOV R2, RZ, RZ, -R2 ;  /* 0x000000ffff028224 */ /* 0x000fe200078e0a02 */
[----:B------:R-:W-:Y:S01]  /*15ba0*/  ISETP.GE.AND P1, PT, R183, RZ, PT ;  /* 0x000000ffb700720c */ /* 0x000fe20003f26270 */
[----:B------:R-:W-:Y:S01]  /*15bb0*/  @!P6 IMAD.IADD R178, R178, 0x1, -R0 ;  /* 0x00000001b2b2e824 */ /* 0x000fe200078e0a00 */
[C---:B------:R-:W-:Y:S01]  /*15bc0*/  ISETP.GT.U32.AND P6, PT, R0.reuse, R11, PT ;  /* 0x0000000b0000720c */ /* 0x040fe20003fc4070 */
[----:B------:R-:W-:Y:S01]  /*15bd0*/  IMAD.MOV R188, RZ, RZ, -R188 ;  /* 0x000000ffffbc7224 */ /* 0x000fe200078e0abc */
[----:B------:R-:W-:Y:S01]  /*15be0*/  IABS R183, R181 ;  /* 0x000000b500b77213 */ /* 0x000fe20000000000 */
[C---:B------:R-:W-:Y:S01]  /*15bf0*/  IMAD R186, R0.reuse, R184, R186 ;  /* 0x000000b800ba7224 */ /* 0x040fe200078e02ba */
[C---:B------:R-:W-:Y:S01]  /*15c00*/  ISETP.GT.U32.AND P2, PT, R0.reuse, R178, PT ;  /* 0x000000b20000720c */ /* 0x040fe20003f44070 */
[----:B--2---:R-:W-:Y:S01]  /*15c10*/  IMAD.MOV.U32 R7, RZ, RZ, R10 ;  /* 0x000000ffff077224 */ /* 0x004fe200078e000a */
[----:B------:R1:W-:Y:S01]  /*15c20*/  STL [R1+0x118], R2 ;  /* 0x0001180201007387 */ /* 0x0003e20000100800 */
[C---:B------:R-:W-:Y:S01]  /*15c30*/  IMAD R14, R0.reuse, R188, R14 ;  /* 0x000000bc000e7224 */ /* 0x040fe200078e020e */
[----:B------:R-:W-:Y:S01]  /*15c40*/  ISETP.GT.U32.AND P0, PT, R0, R186, PT ;  /* 0x000000ba0000720c */ /* 0x000fe20003f04070 */
[C---:B------:R-:W-:Y:S01]  /*15c50*/  VIADD R10, R6.reuse, 0x1c1 ;  /* 0x000001c1060a7836 */ /* 0x040fe20000000000 */
[----:B------:R-:W-:Y:S01]  /*15c60*/  @!P4 IADD3 R7, -R7, RZ, RZ ;  /* 0x000000ff0707c210 */ /* 0x000fe20007ffe1ff */
[----:B------:R-:W-:Y:S01]  /*15c70*/  VIADD R187, R6, 0x1d5 ;  /* 0x000001d506bb7836 */ /* 0x000fe20000000000 */
[----:B------:R-:W-:Y:S01]  /*15c80*/  ISETP.GT.U32.AND P4, PT, R0, R14, PT ;  /* 0x0000000e0000720c */ /* 0x000fe20003f84070 */
[----:B------:R-:W-:Y:S01]  /*15c90*/  VIADD R189, R6, 0x1d8 ;  /* 0x000001d806bd7836 */ /* 0x000fe20000000000 */
[----:B------:R-:W-:Y:S01]  /*15ca0*/  @!P6 IADD3 R11, R11, -R0, RZ ;  /* 0x800000000b0be210 */ /* 0x000fe20007ffe0ff */
[----:B------:R-:W-:Y:S01]  /*15cb0*/  STL [R1+0x114], R7 ;  /* 0x0001140701007387 */ /* 0x000fe20000100800 */
[----:B------:R-:W-:Y:S01]  /*15cc0*/  ISETP.GT.U32.AND P6, PT, R0, R15, PT ;  /* 0x0000000f0000720c */ /* 0x000fe20003fc4070 */
[----:B-1----:R-:W-:-:S02]  /*15cd0*/  IMAD.MOV.U32 R2, RZ, RZ, R5 ;  /* 0x000000ffff027224 */ /* 0x002fc400078e0005 */
[----:B------:R-:W-:-:S04]  /*15ce0*/  IMAD.HI.U32 R5, R3, R183, RZ ;  /* 0x000000b703057227 */ /* 0x000fc800078e00ff */
[----:B------:R-:W-:Y:S01]  /*15cf0*/  @!P5 IMAD.MOV R2, RZ, RZ, -R2 ;  /* 0x000000ffff02d224 */ /* 0x000fe200078e0a02 */
[----:B------:R-:W-:Y:S01]  /*15d00*/  ISETP.GE.AND P5, PT, R179, RZ, PT ;  /* 0x000000ffb300720c */ /* 0x000fe20003fa6270 */
[--C-:B------:R-:W-:Y:S01]  /*15d10*/  @!P2 IMAD.IADD R178, R178, 0x1, -R0.reuse ;  /* 0x00000001b2b2a824 */ /* 0x100fe200078e0a00 */
[----:B------:R-:W-:Y:S01]  /*15d20*/  ISETP.GE.AND P2, PT, R182, RZ, PT ;  /* 0x000000ffb600720c */ /* 0x000fe20003f46270 */
[----:B------:R-:W-:Y:S01]  /*15d30*/  IMAD.MOV R5, RZ, RZ, -R5 ;  /* 0x000000ffff057224 */ /* 0x000fe200078e0a05 */
[----:B------:R-:W-:Y:S01]  /*15d40*/  IABS R182, R10 ;  /* 0x0000000a00b67213 */ /* 0x000fe20000000000 */
[----:B------:R1:W-:Y:S01]  /*15d50*/  STL [R1+0x110], R2 ;  /* 0x0001100201007387 */ /* 0x0003e20000100800 */
[--C-:B------:R-:W-:Y:S01]  /*15d60*/  @!P6 IMAD.IADD R15, R15, 0x1, -R0.reuse ;  /* 0x000000010f0fe824 */ /* 0x100fe200078e0a00 */
[----:B------:R-:W-:Y:S01]  /*15d70*/  @!P4 IADD3 R14, R14, -R0, RZ ;  /* 0x800000000e0ec210 */ /* 0x000fe20007ffe0ff */
[----:B------:R-:W-:Y:S02]  /*15d80*/  IMAD R179, R0, R5, R183 ;  /* 0x0000000500b37224 */ /* 0x000fe400078e02b7 */
[----:B------:R-:W-:Y:S01]  /*15d90*/  @!P0 IMAD.IADD R186, R186, 0x1, -R0 ;  /* 0x00000001baba8824 */ /* 0x000fe200078e0a00 */
[----:B------:R-:W-:Y:S01]  /*15da0*/  ISETP.GT.U32.AND P6, PT, R0, R15, PT ;  /* 0x0000000f0000720c */ /* 0x000fe20003fc4070 */
[----:B------:R-:W-:Y:S01]  /*15db0*/  IMAD.MOV.U32 R5, RZ, RZ, R182 ;  /* 0x000000ffff057224 */ /* 0x000fe200078e00b6 */
[----:B------:R-:W-:Y:S01]  /*15dc0*/  ISETP.GE.AND P0, PT, R180, RZ, PT ;  /* 0x000000ffb400720c */ /* 0x000fe20003f06270 */
[----:B------:R-:W-:Y:S01]  /*15dd0*/  VIADD R180, R6, 0x1c2 ;  /* 0x000001c206b47836 */ /* 0x000fe20000000000 */
[----:B------:R-:W-:Y:S01]  /*15de0*/  ISETP.GT.U32.AND P4, PT, R0, R186, PT ;  /* 0x000000ba0000720c */ /* 0x000fe20003f84070 */
[----:B-1----:R-:W-:-:S02]  /*15df0*/  IMAD.MOV.U32 R2, RZ, RZ, R11 ;  /* 0x000000ffff027224 */ /* 0x002fc400078e000b */
[----:B------:R-:W-:Y:S01]  /*15e00*/  IMAD.HI.U32 R11, R3, R5, RZ ;  /* 0x00000005030b7227 */ /* 0x000fe200078e00ff */
[----:B------:R-:W-:Y:S02]  /*15e10*/  IABS R184, R180 ;  /* 0x000000b400b87213 */ /* 0x000fe40000000000 */
[----:B------:R-:W-:Y:S01]  /*15e20*/  @!P3 IADD3 R2, -R2, RZ, RZ ;  /* 0x000000ff0202b210 */ /* 0x000fe20007ffe1ff */
[----:B------:R-:W-:Y:S01]  /*15e30*/  IMAD.MOV R11, RZ, RZ, -R11 ;  /* 0x000000ffff0b7224 */ /* 0x000fe200078e0a0b */
[C---:B------:R-:W-:Y:S01]  /*15e40*/  ISETP.GT.U32.AND P3, PT, R0.reuse, R14, PT ;  /* 0x0000000e0000720c */ /* 0x040fe20003f64070 */
[----:B------:R-:W-:Y:S02]  /*15e50*/  @!P6 IMAD.IADD R15, R15, 0x1, -R0 ;  /* 0x000000010f0fe824 */ /* 0x000fe400078e0a00 */
[----:B------:R1:W-:Y:S01]  /*15e60*/  STL [R1+0x10c], R2 ;  /* 0x00010c0201007387 */ /* 0x0003e20000100800 */
[----:B------:R-:W-:Y:S01]  /*15e70*/  IMAD R11, R0, R11, R5 ;  /* 0x0000000b000b7224 */ /* 0x000fe200078e0205 */
[----:B------:R-:W-:Y:S01]  /*15e80*/  @!P4 IADD3 R186, R186, -R0, RZ ;  /* 0x80000000babac210 */ /* 0x000fe20007ffe0ff */
[----:B------:R-:W-:Y:S01]  /*15e90*/  VIADD R5, R6, 0x1c3 ;  /* 0x000001c306057836 */ /* 0x000fe20000000000 */
[----:B------:R-:W-:Y:S01]  /*15ea0*/  ISETP.GE.AND P4, PT, R181, RZ, PT ;  /* 0x000000ffb500720c */ /* 0x000fe20003f86270 */
[----:B------:R-:W-:Y:S01]  /*15eb0*/  IMAD.HI.U32 R181, R3, R184, RZ ;  /* 0x000000b803b57227 */ /* 0x000fe200078e00ff */
[----:B------:R-:W-:-:S02]  /*15ec0*/  ISETP.GT.U32.AND P6, PT, R0, R11, PT ;  /* 0x0000000b0000720c */ /* 0x000fc40003fc4070 */
[----:B------:R-:W-:Y:S01]  /*15ed0*/  MOV R7, R186 ;  /* 0x000000ba00077202 */ /* 0x000fe20000000f00 */
[----:B-1----:R-:W-:Y:S01]  /*15ee0*/  IMAD.MOV.U32 R2, RZ, RZ, R178 ;  /* 0x000000ffff027224 */ /* 0x002fe200078e00b2 */
[----:B------:R-:W-:Y:S01]  /*15ef0*/  IADD3 R181, -R181, RZ, RZ ;  /* 0x000000ffb5b57210 */ /* 0x000fe20007ffe1ff */
[----:B------:R-:W-:Y:S01]  /*15f00*/  @!P3 IMAD.IADD R14, R14, 0x1, -R0 ;  /* 0x000000010e0eb824 */ /* 0x000fe200078e0a00 */
[----:B------:R-:W-:Y:S01]  /*15f10*/  IABS R185, R5 ;  /* 0x0000000500b97213 */ /* 0x000fe20000000000 */
[----:B------:R-:W-:Y:S01]  /*15f20*/  @!P1 IMAD.MOV R2, RZ, RZ, -R2 ;  /* 0x000000ffff029224 */ /* 0x000fe200078e0a02 */
[C---:B------:R-:W-:Y:S01]  /*15f30*/  ISETP.GT.U32.AND P1, PT, R0.reuse, R179, PT ;  /* 0x000000b30000720c */ /* 0x040fe20003f24070 */
[----:B------:R-:W-:Y:S01]  /*15f40*/  IMAD R184, R0, R181, R184 ;  /* 0x000000b500b87224 */ /* 0x000fe200078e02b8 */
[----:B------:R-:W-:Y:S01]  /*15f50*/  ISETP.GE.AND P3, PT, R10, RZ, PT ;  /* 0x000000ff0a00720c */ /* 0x000fe20003f66270 */
[----:B------:R-:W-:Y:S01]  /*15f60*/  @!P5 IMAD.MOV R7, RZ, RZ, -R7 ;  /* 0x000000ffff07d224 */ /* 0x000fe200078e0a07 */
[----:B------:R1:W-:Y:S01]  /*15f70*/  STL [R1+0x108], R2 ;  /* 0x0001080201007387 */ /* 0x0003e20000100800 */
[--C-:B------:R-:W-:Y:S01]  /*15f80*/  @!P6 IMAD.IADD R11, R11, 0x1, -R0.reuse ;  /* 0x000000010b0be824 */ /* 0x100fe200078e0a00 */
[----:B------:R-:W-:Y:S01]  /*15f90*/  ISETP.GT.U32.AND P5, PT, R0, R184, PT ;  /* 0x000000b80000720c */ /* 0x000fe20003fa4070 */
[----:B------:R-:W-:Y:S01]  /*15fa0*/  IMAD.HI.U32 R181, R3, R185, RZ ;  /* 0x000000b903b57227 */ /* 0x000fe200078e00ff */
[----:B------:R-:W-:Y:S03]  /*15fb0*/  STL [R1+0x104], R7 ;  /* 0x0001040701007387 */ /* 0x000fe60000100800 */
[----:B------:R-:W-:Y:S01]  /*15fc0*/  VIADD R178, R6, 0x1c4 ;  /* 0x000001c406b27836 */ /* 0x000fe20000000000 */
[----:B------:R-:W-:Y:S01]  /*15fd0*/  IADD3 R181, -R181, RZ, RZ ;  /* 0x000000ffb5b57210 */ /* 0x000fe20007ffe1ff */
[----:B------:R-:W-:Y:S01]  /*15fe0*/  @!P1 IMAD.IADD R179, R179, 0x1, -R0 ;  /* 0x00000001b3b39824 */ /* 0x000fe200078e0a00 */
[----:B------:R-:W-:Y:S01]  /*15ff0*/  ISETP.GE.AND P1, PT, R180, RZ, PT ;  /* 0x000000ffb400720c */ /* 0x000fe20003f26270 */
[----:B-1----:R-:W-:Y:S01]  /*16000*/  IMAD.MOV.U32 R2, RZ, RZ, R14 ;  /* 0x000000ffff027224 */ /* 0x002fe200078e000e */
[----:B------:R-:W-:Y:S01]  /*16010*/  IABS R182, R178 ;  /* 0x000000b200b67213 */ /* 0x000fe20000000000 */
[----:B------:R-:W-:Y:S01]  /*16020*/  VIADD R10, R6, 0x1c5 ;  /* 0x000001c5060a7836 */ /* 0x000fe20000000000 */
[C---:B------:R-:W-:Y:S01]  /*16030*/  ISETP.GT.U32.AND P6, PT, R0.reuse, R179, PT ;  /* 0x000000b30000720c */ /* 0x040fe20003fc4070 */
[----:B------:R-:W-:Y:S01]  /*16040*/  @!P2 IMAD.MOV R2, RZ, RZ, -R2 ;  /* 0x000000ffff02a224 */ /* 0x000fe200078e0a02 */
[C---:B------:R-:W-:Y:S01]  /*16050*/  ISETP.GT.U32.AND P2, PT, R0.reuse, R11, PT ;  /* 0x0000000b0000720c */ /* 0x040fe20003f44070 */
[----:B------:R-:W-:Y:S01]  /*16060*/  IMAD R185, R0, R181, R185 ;  /* 0x000000b500b97224 */ /* 0x000fe200078e02b9 */
[----:B------:R-:W-:Y:S01]  /*16070*/  IABS R180, R10 ;  /* 0x0000000a00b47213 */ /* 0x000fe20000000000 */
[----:B------:R-:W-:Y:S01]  /*16080*/  IMAD.MOV.U32 R14, RZ, RZ, R182 ;  /* 0x000000ffff0e7224 */ /* 0x000fe200078e00b6 */
[----:B------:R1:W-:Y:S01]  /*16090*/  STL [R1+0x100], R2 ;  /* 0x0001000201007387 */ /* 0x0003e20000100800 */
[----:B------:R-:W-:Y:S01]  /*160a0*/  @!P5 IMAD.IADD R184, R184, 0x1, -R0 ;  /* 0x00000001b8b8d824 */ /* 0x000fe200078e0a00 */
[----:B------:R-:W-:-:S02]  /*160b0*/  ISETP.GE.AND P5, PT, R10, RZ, PT ;  /* 0x000000ff0a00720c */ /* 0x000fc40003fa6270 */
[----:B------:R-:W-:-:S03]  /*160c0*/  IADD3 R182, R6, 0x1c7, RZ ;  /* 0x000001c706b67810 */ /* 0x000fc60007ffe0ff */
[--C-:B------:R-:W-:Y:S01]  /*160d0*/  @!P6 IMAD.IADD R179, R179, 0x1, -R0.reuse ;  /* 0x00000001b3b3e824 */ /* 0x100fe200078e0a00 */
[----:B------:R-:W-:Y:S01]  /*160e0*/  ISETP.GT.U32.AND P6, PT, R0, R185, PT ;  /* 0x000000b90000720c */ /* 0x000fe20003fc4070 */
[----:B------:R-:W-:Y:S01]  /*160f0*/  @!P2 IMAD.IADD R11, R11, 0x1, -R0 ;  /* 0x000000010b0ba824 */ /* 0x000fe200078e0a00 */
[----:B------:R-:W-:Y:S01]  /*16100*/  ISETP.GE.AND P2, PT, R178, RZ, PT ;  /* 0x000000ffb200720c */ /* 0x000fe20003f46270 */
[----:B-1----:R-:W-:Y:S01]  /*16110*/  IMAD.MOV.U32 R2, RZ, RZ, R15 ;  /* 0x000000ffff027224 */ /* 0x002fe200078e000f */
[----:B------:R-:W-:Y:S01]  /*16120*/  IABS R181, R182 ;  /* 0x000000b600b57213 */ /* 0x000fe20000000000 */
[----:B------:R-:W-:-:S03]  /*16130*/  IMAD.HI.U32 R15, R3, R14, RZ ;  /* 0x0000000e030f7227 */ /* 0x000fc600078e00ff */
[----:B------:R-:W-:Y:S01]  /*16140*/  @!P0 IADD3 R2, -R2, RZ, RZ ;  /* 0x000000ff02028210 */ /* 0x000fe20007ffe1ff */
[----:B------:R-:W-:Y:S01]  /*16150*/  IMAD.MOV R15, RZ, RZ, -R15 ;  /* 0x000000ffff0f7224 */ /* 0x000fe200078e0a0f */
[----:B------:R-:W-:Y:S01]  /*16160*/  ISETP.GE.AND P0, PT, R5, RZ, PT ;  /* 0x000000ff0500720c */ /* 0x000fe20003f06270 */
[----:B------:R-:W-:Y:S02]  /*16170*/  IMAD.HI.U32 R5, R3, R180, RZ ;  /* 0x000000b403057227 */ /* 0x000fe400078e00ff */
[----:B------:R1:W-:Y:S02]  /*16180*/  STL [R1+0xfc], R2 ;  /* 0x0000fc0201007387 */ /* 0x0003e40000100800 */
[----:B------:R-:W-:Y:S01]  /*16190*/  IMAD R10, R0, R15, R14 ;  /* 0x0000000f000a7224 */ /* 0x000fe200078e020e */
[----:B------:R-:W-:Y:S01]  /*161a0*/  IADD3 R178, -R5, RZ, RZ ;  /* 0x000000ff05b27210 */ /* 0x000fe20007ffe1ff */
[C---:B------:R-:W-:Y:S01]  /*161b0*/  VIADD R5, R6.reuse, 0x1c6 ;  /* 0x000001c606057836 */ /* 0x040fe20000000000 */
[----:B------:R-:W-:Y:S01]  /*161c0*/  IADD3 R15, R6, 0x1c9, RZ ;  /* 0x000001c9060f7810 */ /* 0x000fe20007ffe0ff */
[----:B------:R-:W-:-:S02]  /*161d0*/  @!P6 IMAD.IADD R185, R185, 0x1, -R0 ;  /* 0x00000001b9b9e824 */ /* 0x000fc400078e0a00 */
[C---:B------:R-:W-:Y:S01]  /*161e0*/  IMAD R180, R0.reuse, R178, R180 ;  /* 0x000000b200b47224 */ /* 0x040fe200078e02b4 */
[----:B------:R-:W-:Y:S01]  /*161f0*/  IABS R178, R5 ;  /* 0x0000000500b27213 */ /* 0x000fe20000000000 */
[----:B-1----:R-:W-:Y:S01]  /*16200*/  IMAD.MOV.U32 R2, RZ, RZ, R179 ;  /* 0x000000ffff027224 */ /* 0x002fe200078e00b3 */
[----:B------:R-:W-:Y:S01]  /*16210*/  ISETP.GT.U32.AND P6, PT, R0, R185, PT ;  /* 0x000000b90000720c */ /* 0x000fe20003fc4070 */
[----:B------:R-:W-:Y:S01]  /*16220*/  VIADD R14, R6, 0x1c8 ;  /* 0x000001c8060e7836 */ /* 0x000fe20000000000 */
[----:B------:R-:W-:Y:S01]  /*16230*/  IABS R179, R15 ;  /* 0x0000000f00b37213 */ /* 0x000fe20000000000 */
[----:B------:R-:W-:Y:S01]  /*16240*/  @!P4 IMAD.MOV R2, RZ, RZ, -R2 ;  /* 0x000000ffff02c224 */ /* 0x000fe200078e0a02 */
[----:B------:R-:W-:Y:S01]  /*16250*/  ISETP.GT.U32.AND P4, PT, R0, R184, PT ;  /* 0x000000b80000720c */ /* 0x000fe20003f84070 */
[----:B------:R-:W-:-:S03]  /*16260*/  IMAD.HI.U32 R183, R3, R178, RZ ;  /* 0x000000b203b77227 */ /* 0x000fc600078e00ff */
[----:B------:R1:W-:Y:S01]  /*16270*/  STL [R1+0xf8], R2 ;  /* 0x0000f80201007387 */ /* 0x0003e20000100800 */
[----:B------:R-:W-:-:S04]  /*16280*/  IMAD.MOV R183, RZ, RZ, -R183 ;  /* 0x000000ffffb77224 */ /* 0x000fc800078e0ab7 */
[----:B------:R-:W-:Y:S02]  /*16290*/  IMAD R178, R0, R183, R178 ;  /* 0x000000b700b27224 */ /* 0x000fe400078e02b2 */
[----:B------:R-:W-:Y:S01]  /*162a0*/  @!P6 IMAD.IADD R185, R185, 0x1, -R0 ;  /* 0x00000001b9b9e824 */ /* 0x000fe200078e0a00 */
[----:B------:R-:W-:Y:S01]  /*162b0*/  ISETP.GE.AND P6, PT, R5, RZ, PT ;  /* 0x000000ff0500720c */ /* 0x000fe20003fc6270 */
[----:B------:R-:W-:Y:S01]  /*162c0*/  IMAD.HI.U32 R183, R3, R181, RZ ;  /* 0x000000b503b77227 */ /* 0x000fe200078e00ff */
[----:B------:R-:W-:Y:S02]  /*162d0*/  @!P4 IADD3 R184, R184, -R0, RZ ;  /* 0x80000000b8b8c210 */ /* 0x000fe40007ffe0ff */
[----:B------:R-:W-:Y:S01]  /*162e0*/  ISETP.GT.U32.AND P4, PT, R0, R180, PT ;  /* 0x000000b40000720c */ /* 0x000fe20003f84070 */
[----:B-1----:R-:W-:Y:S01]  /*162f0*/  IMAD.MOV.U32 R2, RZ, RZ, R11 ;  /* 0x000000ffff027224 */ /* 0x002fe200078e000b */
[----:B------:R-:W-:Y:S01]  /*16300*/  IABS R11, R14 ;  /* 0x0000000e000b7213 */ /* 0x000fe20000000000 */
[----:B------:R-:W-:-:S02]  /*16310*/  IMAD.MOV R183, RZ, RZ, -R183 ;  /* 0x000000ffffb77224 */ /* 0x000fc400078e0ab7 */
[----:B------:R-:W-:Y:S01]  /*16320*/  @!P3 IMAD.MOV R2, RZ, RZ, -R2 ;  /* 0x000000ffff02b224 */ /* 0x000fe200078e0a02 */
[----:B------:R-:W-:Y:S01]  /*16330*/  ISETP.GT.U32.AND P3, PT, R0, R10, PT ;  /* 0x0000000a0000720c */ /* 0x000fe20003f64070 */
[----:B------:R-:W-:-:S03]  /*16340*/  IMAD.HI.U32 R5, R3, R11, RZ ;  /* 0x0000000b03057227 */ /* 0x000fc600078e00ff */
[----:B------:R1:W-:Y:S01]  /*16350*/  STL [R1+0xf4], R2 ;  /* 0x0000f40201007387 */ /* 0x0003e20000100800 */
[----:B------:R-:W-:Y:S01]  /*16360*/  IMAD R181, R0, R183, R181 ;  /* 0x000000b700b57224 */ /* 0x000fe200078e02b5 */
[----:B------:R-:W-:Y:S02]  /*16370*/  IADD3 R5, -R5, RZ, RZ ;  /* 0x000000ff05057210 */ /* 0x000fe40007ffe1ff */
[----:B------:R-:W-:-:S03]  /*16380*/  @!P4 IADD3 R180, R180, -R0, RZ ;  /* 0x80000000b4b4c210 */ /* 0x000fc60007ffe0ff */
[----:B------:R-:W-:Y:S01]  /*16390*/  IMAD R11, R0, R5, R11 ;  /* 0x00000005000b7224 */ /* 0x000fe200078e020b */
[----:B------:R-:W-:Y:S01]  /*163a0*/  IADD3 R5, R6, 0x1ca, RZ ;  /* 0x000001ca06057810 */ /* 0x000fe20007ffe0ff */
[----:B------:R-:W-:Y:S01]  /*163b0*/  @!P3 IMAD.IADD R10, R10, 0x1, -R0 ;  /* 0x000000010a0ab824 */ /* 0x000fe200078e0a00 */
[C---:B------:R-:W-:Y:S01]  /*163c0*/  ISETP.GT.U32.AND P3, PT, R0.reuse, R178, PT ;  /* 0x000000b20000720c */ /* 0x040fe20003f64070 */
[----:B-1----:R-:W-:Y:S02]  /*163d0*/  IMAD.MOV.U32 R2, RZ, RZ, R184 ;  /* 0x000000ffff027224 */ /* 0x002fe400078e00b8 */
[----:B------:R-:W-:Y:S01]  /*163e0*/  IMAD.HI.U32 R184, R3, R179, RZ ;  /* 0x000000b303b87227 */ /* 0x000fe200078e00ff */
[----:B------:R-:W-:-:S03]  /*163f0*/  ISETP.GT.U32.AND P4, PT, R0, R10, PT ;  /* 0x0000000a0000720c */ /* 0x000fc60003f84070 */
[----:B------:R-:W-:Y:S01]  /*16400*/  @!P1 IMAD.MOV R2, RZ, RZ, -R2 ;  /* 0x000000ffff029224 */ /* 0x000fe200078e0a02 */
[----:B------:R-:W-:-:S04]  /*16410*/  ISETP.GT.U32.AND P1, PT, R0, R180, PT ;  /* 0x000000b40000720c */ /* 0x000fc80003f24070 */
[----:B------:R1:W-:Y:S01]  /*16420*/  STL [R1+0xf0], R2 ;  /* 0x0000f00201007387 */ /* 0x0003e20000100800 */
[----:B------:R-:W-:-:S04]  /*16430*/  @!P3 IMAD.IADD R178, R178, 0x1, -R0 ;  /* 0x00000001b2b2b824 */ /* 0x000fc800078e0a00 */
[--C-:B------:R-:W-:Y:S01]  /*16440*/  @!P4 IMAD.IADD R10, R10, 0x1, -R0.reuse ;  /* 0x000000010a0ac824 */ /* 0x100fe200078e0a00 */
[C---:B------:R-:W-:Y:S02]  /*16450*/  ISETP.GT.U32.AND P3, PT, R0.reuse, R178, PT ;  /* 0x000000b20000720c */ /* 0x040fe40003f64070 */
[----:B------:R-:W-:Y:S01]  /*16460*/  ISETP.GT.U32.AND P4, PT, R0, R181, PT ;  /* 0x000000b50000720c */ /* 0x000fe20003f84070 */
[----:B------:R-:W-:Y:S01]  /*16470*/  @!P1 IMAD.IADD R180, R180, 0x1, -R0 ;  /* 0x00000001b4b49824 */ /* 0x000fe200078e0a00 */
[----:B------:R-:W-:Y:S01]  /*16480*/  ISETP.GT.U32.AND P1, PT, R0, R11, PT ;  /* 0x0000000b0000720c */ /* 0x000fe20003f24070 */
[----:B-1----:R-:W-:Y:S02]  /*16490*/  IMAD.MOV.U32 R2, RZ, RZ, R185 ;  /* 0x000000ffff027224 */ /* 0x002fe400078e00b9 */
[----:B------:R-:W-:Y:S02]  /*164a0*/  IMAD.MOV.U32 R7, RZ, RZ, R10 ;  /* 0x000000ffff077224 */ /* 0x000fe400078e000a */
[----:B------:R-:W-:Y:S01]  /*164b0*/  @!P0 IMAD.MOV R2, RZ, RZ, -R2 ;  /* 0x000000ffff028224 */ /* 0x000fe200078e0a02 */
[----:B------:R-:W-:Y:S01]  /*164c0*/  ISETP.GE.AND P0, PT, R182, RZ, PT ;  /* 0x000000ffb600720c */ /* 0x000fe20003f06270 */
[----:B------:R-:W-:-:S02]  /*164d0*/  IMAD.MOV R182, RZ, RZ, -R184 ;  /* 0x000000ffffb67224 */ /* 0x000fc400078e0ab8 */
[----:B------:R-:W-:Y:S01]  /*164e0*/  @!P2 IMAD.MOV R7, RZ, RZ, -R7 ;  /* 0x000000ffff07a224 */ /* 0x000fe200078e0a07 */
[----:B------:R1:W-:Y:S01]  /*164f0*/  STL [R1+0xec], R2 ;  /* 0x0000ec0201007387 */ /* 0x0003e20000100800 */
[----:B------:R-:W-:Y:S01]  /*16500*/  IMAD R179, R0, R182, R179 ;  /* 0x000000b600b37224 */ /* 0x000fe200078e02b3 */
[----:B------:R-:W-:Y:S01]  /*16510*/  IABS R182, R5 ;  /* 0x0000000500b67213 */ /* 0x000fe20000000000 */
[--C-:B------:R-:W-:Y:S01]  /*16520*/  @!P4 IMAD.IADD R181, R181, 0x1, -R0.reuse ;  /* 0x00000001b5b5c824 */ /* 0x100fe200078e0a00 */
[----:B------:R-:W-:Y:S01]  /*16530*/  @!P3 IADD3 R178, R178, -R0, RZ ;  /* 0x80000000b2b2b210 */ /* 0x000fe20007ffe0ff */
[----:B------:R-:W-:Y:S01]  /*16540*/  @!P1 IMAD.IADD R11, R11, 0x1, -R0 ;  /* 0x000000010b0b9824 */ /* 0x000fe200078e0a00 */
[----:B------:R-:W-:Y:S01]  /*16550*/  MOV R10, R182 ;  /* 0x000000b6000a7202 */ /* 0x000fe20000000f00 */
[----:B------:R-:W-:Y:S01]  /*16560*/  STL [R1+0xe8], R7 ;  /* 0x0000e80701007387 */ /* 0x000fe20000100800 */
[----:B------:R-:W-:Y:S01]  /*16570*/  ISETP.GE.AND P3, PT, R15, RZ, PT ;  /* 0x000000ff0f00720c */ /* 0x000fe20003f66270 */
[----:B------:R-:W-:Y:S01]  /*16580*/  VIADD R15, R6, 0x1cb ;  /* 0x000001cb060f7836 */ /* 0x000fe20000000000 */
[----:B------:R-:W-:Y:S01]  /*16590*/  ISETP.GE.AND P2, PT, R14, RZ, PT ;  /* 0x000000ff0e00720c */ /* 0x000fe20003f46270 */
[----:B-1----:R-:W-:Y:S01]  /*165a0*/  IMAD.MOV.U32 R2, RZ, RZ, R180 ;  /* 0x000000ffff027224 */ /* 0x002fe200078e00b4 */
[C---:B------:R-:W-:Y:S01]  /*165b0*/  ISETP.GT.U32.AND P4, PT, R0.reuse, R181, PT ;  /* 0x000000b50000720c */ /* 0x040fe20003f84070 */
[----:B------:R-:W-:Y:S01]  /*165c0*/  IMAD.HI.U32 R182, R3, R10, RZ ;  /* 0x0000000a03b67227 */ /* 0x000fe200078e00ff */
[----:B------:R-:W-:-:S02]  /*165d0*/  ISETP.GT.U32.AND P1, PT, R0, R11, PT ;  /* 0x0000000b0000720c */ /* 0x000fc40003f24070 */
[----:B------:R-:W-:Y:S01]  /*165e0*/  IADD3 R14, R6, 0x1cc, RZ ;  /* 0x000001cc060e7810 */ /* 0x000fe20007ffe0ff */
[----:B------:R-:W-:Y:S01]  /*165f0*/  @!P5 IMAD.MOV R2, RZ, RZ, -R2 ;  /* 0x000000ffff02d224 */ /* 0x000fe200078e0a02 */
[C---:B------:R-:W-:Y:S01]  /*16600*/  ISETP.GT.U32.AND P5, PT, R0.reuse, R179, PT ;  /* 0x000000b30000720c */ /* 0x040fe20003fa4070 */
[----:B------:R-:W-:Y:S01]  /*16610*/  IMAD.MOV R182, RZ, RZ, -R182 ;  /* 0x000000ffffb67224 */ /* 0x000fe200078e0ab6 */
[----:B------:R-:W-:Y:S02]  /*16620*/  IABS R180, R15 ;  /* 0x0000000f00b47213 */ /* 0x000fe40000000000 */
[----:B------:R1:W-:Y:S01]  /*16630*/  STL [R1+0xe4], R2 ;  /* 0x0000e40201007387 */ /* 0x0003e20000100800 */
[----:B------:R-:W-:Y:S01]  /*16640*/  IMAD R10, R0, R182, R10 ;  /* 0x000000b6000a7224 */ /* 0x000fe200078e020a */
[----:B------:R-:W-:Y:S01]  /*16650*/  IABS R182, R14 ;  /* 0x0000000e00b67213 */ /* 0x000fe20000000000 */
[----:B------:R-:W-:Y:S02]  /*16660*/  IMAD.HI.U32 R183, R3, R180, RZ ;  /* 0x000000b403b77227 */ /* 0x000fe400078e00ff */
[----:B------:R-:W-:-:S02]  /*16670*/  @!P1 IADD3 R11, R11, -R0, RZ ;  /* 0x800000000b0b9210 */ /* 0x000fc40007ffe0ff */
[----:B------:R-:W-:Y:S01]  /*16680*/  IMAD.MOV R183, RZ, RZ, -R183 ;  /* 0x000000ffffb77224 */ /* 0x000fe200078e0ab7 */
[----:B------:R-:W-:Y:S01]  /*16690*/  ISETP.GE.AND P1, PT, R15, RZ, PT ;  /* 0x000000ff0f00720c */ /* 0x000fe20003f26270 */
[----:B------:R-:W-:Y:S02]  /*166a0*/  @!P5 IMAD.IADD R179, R179, 0x1, -R0 ;  /* 0x00000001b3b3d824 */ /* 0x000fe400078e0a00 */
[----:B-1----:R-:W-:Y:S02]  /*166b0*/  IMAD.MOV.U32 R2, RZ, RZ, R178 ;  /* 0x000000ffff027224 */ /* 0x002fe400078e00b2 */
[----:B------:R-:W-:Y:S01]  /*166c0*/  IMAD.HI.U32 R178, R3, R182, RZ ;  /* 0x000000b603b27227 */ /* 0x000fe200078e00ff */
[----:B------:R-:W-:Y:S02]  /*166d0*/  ISETP.GT.U32.AND P5, PT, R0, R179, PT ;  /* 0x000000b30000720c */ /* 0x000fe40003fa4070 */
[----:B------:R-:W-:Y:S01]  /*166e0*/  @!P6 IADD3 R2, -R2, RZ, RZ ;  /* 0x000000ff0202e210 */ /* 0x000fe20007ffe1ff */
[----:B------:R-:W-:Y:S01]  /*166f0*/  @!P4 IMAD.IADD R181, R181, 0x1, -R0 ;  /* 0x00000001b5b5c824 */ /* 0x000fe200078e0a00 */
[----:B------:R-:W-:Y:S01]  /*16700*/  ISETP.GT.U32.AND P6, PT, R0, R10, PT ;  /* 0x0000000a0000720c */ /* 0x000fe20003fc4070 */
[----:B------:R-:W-:Y:S01]  /*16710*/  IMAD.MOV R178, RZ, RZ, -R178 ;  /* 0x000000ffffb27224 */ /* 0x000fe200078e0ab2 */
[----:B------:R-:W-:Y:S01]  /*16720*/  ISETP.GE.AND P4, PT, R5, RZ, PT ;  /* 0x000000ff0500720c */ /* 0x000fe20003f86270 */
[----:B------:R1:W-:Y:S01]  /*16730*/  STL [R1+0xe0], R2 ;  /* 0x0000e00201007387 */ /* 0x0003e20000100800 */
[----:B------:R-:W-:-:S02]  /*16740*/  VIADD R5, R6, 0x1cd ;  /* 0x000001cd06057836 */ /* 0x000fc40000000000 */
[C---:B------:R-:W-:Y:S02]  /*16750*/  IMAD R15, R0.reuse, R183, R180 ;  /* 0x000000b7000f7224 */ /* 0x040fe400078e02b4 */
[----:B------:R-:W-:Y:S01]  /*16760*/  IMAD R182, R0, R178, R182 ;  /* 0x000000b200b67224 */ /* 0x000fe200078e02b6 */
[----:B------:R-:W-:Y:S01]  /*16770*/  IABS R180, R5 ;  /* 0x0000000500b47213 */ /* 0x000fe20000000000 */
[----:B------:R-:W-:Y:S01]  /*16780*/  IMAD.MOV.U32 R7, RZ, RZ, R11 ;  /* 0x000000ffff077224 */ /* 0x000fe200078e000b */
[----:B------:R-:W-:Y:S01]  /*16790*/  IADD3 R11, R6, 0x1ce, RZ ;  /* 0x000001ce060b7810 */ /* 0x000fe20007ffe0ff */
[----:B------:R-:W-:Y:S01]  /*167a0*/  @!P5 IMAD.IADD R179, R179, 0x1, -R0 ;  /* 0x00000001b3b3d824 */ /* 0x000fe200078e0a00 */
[----:B------:R-:W-:Y:S01]  /*167b0*/  @!P6 IADD3 R10, R10, -R0, RZ ;  /* 0x800000000a0ae210 */ /* 0x000fe20007ffe0ff */
[----:B-1----:R-:W-:Y:S01]  /*167c0*/  IMAD.MOV.U32 R2, RZ, RZ, R181 ;  /* 0x000000ffff027224 */ /* 0x002fe200078e00b5 */
[C---:B------:R-:W-:Y:S01]  /*167d0*/  ISETP.GT.U32.AND P5, PT, R0.reuse, R15, PT ;  /* 0x0000000f0000720c */ /* 0x040fe20003fa4070 */
[----:B------:R-:W-:Y:S01]  /*167e0*/  @!P2 IMAD.MOV R7, RZ, RZ, -R7 ;  /* 0x000000ffff07a224 */ /* 0x000fe200078e0a07 */
[C---:B------:R-:W-:Y:S01]  /*167f0*/  ISETP.GT.U32.AND P6, PT, R0.reuse, R10, PT ;  /* 0x0000000a0000720c */ /* 0x040fe20003fc4070 */
[----:B------:R-:W-:Y:S01]  /*16800*/  @!P0 IMAD.MOV R2, RZ, RZ, -R2 ;  /* 0x000000ffff028224 */ /* 0x000fe200078e0a02 */
[----:B------:R-:W-:Y:S01]  /*16810*/  ISETP.GT.U32.AND P2, PT, R0, R182, PT ;  /* 0x000000b60000720c */ /* 0x000fe20003f44070 */
[----:B------:R-:W-:Y:S01]  /*16820*/  VIADD R181, R6, 0x1d0 ;  /* 0x000001d006b57836 */ /* 0x000fe20000000000 */
[----:B------:R-:W-:Y:S01]  /*16830*/  ISETP.GE.AND P0, PT, R14, RZ, PT ;  /* 0x000000ff0e00720c */ /* 0x000fe20003f06270 */
[----:B------:R-:W-:Y:S01]  /*16840*/  IMAD.MOV.U32 R14, RZ, RZ, R180 ;  /* 0x000000ffff0e7224 */ /* 0x000fe200078e00b4 */
[----:B------:R1:W-:Y:S01]  /*16850*/  STL [R1+0xdc], R2 ;  /* 0x0000dc0201007387 */ /* 0x0003e20000100800 */
[----:B------:R-:W-:-:S02]  /*16860*/  IADD3 R180, R6, 0x1cf, RZ ;  /* 0x000001cf06b47810 */ /* 0x000fc40007ffe0ff */
[----:B------:R-:W-:Y:S01]  /*16870*/  IMAD.HI.U32 R178, R3, R14, RZ ;  /* 0x0000000e03b27227 */ /* 0x000fe200078e00ff */
[----:B------:R-:W-:Y:S03]  /*16880*/  STL [R1+0xd8], R7 ;  /* 0x0000d80701007387 */ /* 0x000fe60000100800 */
[----:B------:R-:W-:Y:S02]  /*16890*/  @!P5 IMAD.IADD R15, R15, 0x1, -R0 ;  /* 0x000000010f0fd824 */ /* 0x000fe400078e0a00 */
[----:B------:R-:W-:Y:S02]  /*168a0*/  IMAD.MOV R178, RZ, RZ, -R178 ;  /* 0x000000ffffb27224 */ /* 0x000fe400078e0ab2 */
[----:B-1----:R-:W-:Y:S01]  /*168b0*/  IMAD.MOV.U32 R2, RZ, RZ, R179 ;  /* 0x000000ffff027224 */ /* 0x002fe200078e00b3 */
[----:B------:R-:W-:Y:S01]  /*168c0*/  IABS R179, R11 ;  /* 0x0000000b00b37213 */ /* 0x000fe20000000000 */
[--C-:B------:R-:W-:Y:S01]  /*168d0*/  @!P6 IMAD.IADD R10, R10, 0x1, -R0.reuse ;  /* 0x000000010a0ae824 */ /* 0x100fe200078e0a00 */
[----:B------:R-:W-:Y:S01]  /*168e0*/  ISETP.GT.U32.AND P5, PT, R0, R15, PT ;  /* 0x0000000f0000720c */ /* 0x000fe20003fa4070 */
[----:B------:R-:W-:Y:S01]  /*168f0*/  @!P2 IMAD.IADD R182, R182, 0x1, -R0 ;  /* 0x00000001b6b6a824 */ /* 0x000fe200078e0a00 */
[----:B------:R-:W-:Y:S01]  /*16900*/  @!P3 IADD3 R2, -R2, RZ, RZ ;  /* 0x000000ff0202b210 */ /* 0x000fe20007ffe1ff */
[C---:B------:R-:W-:Y:S01]  /*16910*/  IMAD R14, R0.reuse, R178, R14 ;  /* 0x000000b2000e7224 */ /* 0x040fe200078e020e */
[----:B------:R-:W-:Y:S01]  /*16920*/  ISETP.GE.AND P3, PT, R5, RZ, PT ;  /* 0x000000ff0500720c */ /* 0x000fe20003f66270 */
[----:B------:R-:W-:Y:S01]  /*16930*/  IMAD.MOV.U32 R5, RZ, RZ, R179 ;  /* 0x000000ffff057224 */ /* 0x000fe200078e00b3 */
[----:B------:R-:W-:Y:S01]  /*16940*/  ISETP.GT.U32.AND P2, PT, R0, R182, PT ;  /* 0x000000b60000720c */ /* 0x000fe20003f44070 */
[----:B------:R1:W-:Y:S01]  /*16950*/  STL [R1+0xd4], R2 ;  /* 0x0000d40201007387 */ /* 0x0003e20000100800 */
[----:B------:R-:W-:Y:S01]  /*16960*/  ISETP.GE.AND P6, PT, R11, RZ, PT ;  /* 0x000000ff0b00720c */ /* 0x000fe20003fc6270 */
[----:B------:R-:W-:Y:S01]  /*16970*/  IMAD.HI.U32 R179, R3, R5, RZ ;  /* 0x0000000503b37227 */ /* 0x000fe200078e00ff */
[----:B------:R-:W-:-:S03]  /*16980*/  IABS R11, R181 ;  /* 0x000000b5000b7213 */ /* 0x000fc60000000000 */
[----:B------:R-:W-:Y:S02]  /*16990*/  IMAD.MOV R179, RZ, RZ, -R179 ;  /* 0x000000ffffb37224 */ /* 0x000fe400078e0ab3 */
[----:B------:R-:W-:Y:S01]  /*169a0*/  @!P5 IMAD.IADD R15, R15, 0x1, -R0 ;  /* 0x000000010f0fd824 */ /* 0x000fe200078e0a00 */
[----:B------:R-:W-:Y:S01]  /*169b0*/  ISETP.GE.AND P5, PT, R180, RZ, PT ;  /* 0x000000ffb400720c */ /* 0x000fe20003fa6270 */
[----:B-1----:R-:W-:Y:S01]  /*169c0*/  IMAD.MOV.U32 R2, RZ, RZ, R10 ;  /* 0x000000ffff027224 */ /* 0x002fe200078e000a */
[----:B------:R-:W-:Y:S01]  /*169d0*/  IABS R180, R180 ;  /* 0x000000b400b47213 */ /* 0x000fe20000000000 */
[----:B------:R-:W-:Y:S01]  /*169e0*/  IMAD R5, R0, R179, R5 ;  /* 0x000000b300057224 */ /* 0x000fe200078e0205 */
[----:B------:R-:W-:Y:S01]  /*169f0*/  @!P2 IADD3 R182, R182, -R0, RZ ;  /* 0x80000000b6b6a210 */ /* 0x000fe20007ffe0ff */
[----:B------:R-:W-:Y:S01]  /*16a00*/  @!P4 IMAD.MOV R2, RZ, RZ, -R2 ;  /* 0x000000ffff02c224 */ /* 0x000fe200078e0a02 */
[C---:B------:R-:W-:Y:S01]  /*16a10*/  ISETP.GT.U32.AND P4, PT, R0.reuse, R14, PT ;  /* 0x0000000e0000720c */ /* 0x040fe20003f84070 */
[----:B------:R-:W-:Y:S01]  /*16a20*/  IMAD.HI.U32 R183, R3, R180, RZ ;  /* 0x000000b403b77227 */ /* 0x000fe200078e00ff */
[----:B------:R-:W-:-:S02]  /*16a30*/  ISETP.GT.U32.AND P2, PT, R0, R5, PT ;  /* 0x000000050000720c */ /* 0x000fc40003f44070 */
[----:B------:R1:W-:Y:S01]  /*16a40*/  STL [R1+0xd0], R2 ;  /* 0x0000d00201007387 */ /* 0x0003e20000100800 */
[----:B------:R-:W-:Y:S01]  /*16a50*/  IADD3 R10, R6, 0x1d1, RZ ;  /* 0x000001d1060a7810 */ /* 0x000fe20007ffe0ff */
[----:B------:R-:W-:-:S03]  /*16a60*/  IMAD.HI.U32 R179, R3, R11, RZ ;  /* 0x0000000b03b37227 */ /* 0x000fc600078e00ff */
[----:B------:R-:W-:Y:S01]  /*16a70*/  IABS R178, R10 ;  /* 0x0000000a00b27213 */ /* 0x000fe20000000000 */
[----:B------:R-:W-:-:S03]  /*16a80*/  IMAD.MOV R179, RZ, RZ, -R179 ;  /* 0x000000ffffb37224 */ /* 0x000fc600078e0ab3 */
[----:B------:R-:W-:Y:S01]  /*16a90*/  @!P4 IMAD.IADD R14, R14, 0x1, -R0 ;  /* 0x000000010e0ec824 */ /* 0x000fe200078e0a00 */
[----:B------:R-:W-:Y:S01]  /*16aa0*/  ISETP.GE.AND P4, PT, R181, RZ, PT ;  /* 0x000000ffb500720c */ /* 0x000fe20003f86270 */
[----:B-1----:R-:W-:Y:S01]  /*16ab0*/  IMAD.MOV.U32 R2, RZ, RZ, R15 ;  /* 0x000000ffff027224 */ /* 0x002fe200078e000f */
[----:B------:R-:W-:Y:S01]  /*16ac0*/  IADD3 R181, -R183, RZ, RZ ;  /* 0x000000ffb7b57210 */ /* 0x000fe20007ffe1ff */
[----:B------:R-:W-:Y:S01]  /*16ad0*/  IMAD.HI.U32 R15, R3, R178, RZ ;  /* 0x000000b2030f7227 */ /* 0x000fe200078e00ff */
[----:B------:R-:W-:Y:S02]  /*16ae0*/  @!P2 IADD3 R5, R5, -R0, RZ ;  /* 0x800000000505a210 */ /* 0x000fe40007ffe0ff */
[----:B------:R-:W-:Y:S01]  /*16af0*/  ISETP.GE.AND P2, PT, R10, RZ, PT ;  /* 0x000000ff0a00720c */ /* 0x000fe20003f46270 */
[----:B------:R-:W-:Y:S01]  /*16b00*/  @!P1 IMAD.MOV R2, RZ, RZ, -R2 ;  /* 0x000000ffff029224 */ /* 0x000fe200078e0a02 */
[C---:B------:R-:W-:Y:S01]  /*16b10*/  ISETP.GT.U32.AND P1, PT, R0.reuse, R14, PT ;  /* 0x0000000e0000720c */ /* 0x040fe20003f24070 */
[----:B------:R-:W-:Y:S01]  /*16b20*/  IMAD R10, R0, R181, R180 ;  /* 0x000000b5000a7224 */ /* 0x000fe200078e02b4 */
[----:B------:R-:W-:Y:S01]  /*16b30*/  IADD3 R180, R6, 0x1d3, RZ ;  /* 0x000001d306b47810 */ /* 0x000fe20007ffe0ff */
[----:B------:R-:W-:Y:S01]  /*16b40*/  IMAD R11, R0, R179, R11 ;  /* 0x000000b3000b7224 */ /* 0x000fe200078e020b */
[----:B------:R1:W-:Y:S01]  /*16b50*/  STL [R1+0xcc], R2 ;  /* 0x0000cc0201007387 */ /* 0x0003e20000100800 */
[----:B------:R-:W-:-:S02]  /*16b60*/  VIADD R179, R6, 0x1d2 ;  /* 0x000001d206b37836 */ /* 0x000fc40000000000 */
[----:B------:R-:W-:-:S04]  /*16b70*/  IMAD.MOV R15, RZ, RZ, -R15 ;  /* 0x000000ffff0f7224 */ /* 0x000fc800078e0a0f */
[----:B------:R-:W-:Y:S02]  /*16b80*/  IMAD R178, R0, R15, R178 ;  /* 0x0000000f00b27224 */ /* 0x000fe400078e02b2 */
[----:B------:R-:W-:Y:S01]  /*16b90*/  @!P1 IMAD.IADD R14, R14, 0x1, -R0 ;  /* 0x000000010e0e9824 */ /* 0x000fe200078e0a00 */
[----:B------:R-:W-:Y:S01]  /*16ba0*/  ISETP.GT.U32.AND P1, PT, R0, R10, PT ;  /* 0x0000000a0000720c */ /* 0x000fe20003f24070 */
[----:B-1----:R-:W-:Y:S01]  /*16bb0*/  IMAD.MOV.U32 R2, RZ, RZ, R182 ;  /* 0x000000ffff027224 */ /* 0x002fe200078e00b6 */
[----:B------:R-:W-:Y:S01]  /*16bc0*/  IABS R182, R187 ;  /* 0x000000bb00b67213 */ /* 0x000fe20000000000 */
[----:B------:R-:W-:Y:S02]  /*16bd0*/  VIADD R15, R6, 0x1d4 ;  /* 0x000001d4060f7836 */ /* 0x000fe40000000000 */
[----:B------:R-:W-:Y:S01]  /*16be0*/  @!P0 IMAD.MOV R2, RZ, RZ, -R2 ;  /* 0x000000ffff028224 */ /* 0x000fe200078e0a02 */
[----:B------:R-:W-:Y:S02]  /*16bf0*/  ISETP.GT.U32.AND P0, PT, R0, R5, PT ;  /* 0x000000050000720c */ /* 0x000fe40003f04070 */
[----:B------:R-:W-:-:S02]  /*16c00*/  IABS R181, R15 ;  /* 0x0000000f00b57213 */ /* 0x000fc40000000000 */
[----:B------:R1:W-:Y:S03]  /*16c10*/  STL [R1+0xc8], R2 ;  /* 0x0000c80201007387 */ /* 0x0003e60000100800 */
[----:B------:R-:W-:-:S05]  /*16c20*/  @!P1 IMAD.IADD R10, R10, 0x1, -R0 ;  /* 0x000000010a0a9824 */ /* 0x000fca00078e0a00 */
[----:B------:R-:W-:Y:S01]  /*16c30*/  ISETP.GT.U32.AND P1, PT, R0, R10, PT ;  /* 0x0000000a0000720c */ /* 0x000fe20003f24070 */
[----:B------:R-:W-:Y:S01]  /*16c40*/  @!P0 IMAD.IADD R5, R5, 0x1, -R0 ;  /* 0x0000000105058824 */ /* 0x000fe200078e0a00 */
[----:B------:R-:W-:Y:S01]  /*16c50*/  ISETP.GE.AND P0, PT, R180, RZ, PT ;  /* 0x000000ffb400720c */ /* 0x000fe20003f06270 */
[----:B-1----:R-:W-:Y:S01]  /*16c60*/  IMAD.MOV.U32 R2, RZ, RZ, R14 ;  /* 0x000000ffff027224 */ /* 0x002fe200078e000e */
[----:B------:R-:W-:Y:S02]  /*16c70*/  IABS R180, R180 ;  /* 0x000000b400b47213 */ /* 0x000fe40000000000 */
[----:B------:R-:W-:Y:S01]  /*16c80*/  IADD3 R14, R6, 0x1d6, RZ ;  /* 0x000001d6060e7810 */ /* 0x000fe20007ffe0ff */
[----:B------:R-:W-:Y:S01]  /*16c90*/  @!P3 IMAD.MOV R2, RZ, RZ, -R2 ;  /* 0x000000ffff02b224 */ /* 0x000fe200078e0a02 */
[----:B------:R-:W-:Y:S01]  /*16ca0*/  ISETP.GE.AND P3, PT, R179, RZ, PT ;  /* 0x000000ffb300720c */ /* 0x000fe20003f66270 */
[----:B------:R-:W-:Y:S01]  /*16cb0*/  IMAD.HI.U32 R184, R3, R180, RZ ;  /* 0x000000b403b87227 */ /* 0x000fe200078e00ff */
[----:B------:R-:W-:-:S02]  /*16cc0*/  IABS R179, R179 ;  /* 0x000000b300b37213 */ /* 0x000fc40000000000 */
[----:B------:R1:W-:Y:S01]  /*16cd0*/  STL [R1+0xc4], R2 ;  /* 0x0000c40201007387 */ /* 0x0003e20000100800 */
[----:B------:R-:W-:Y:S01]  /*16ce0*/  @!P1 IMAD.IADD R10, R10, 0x1, -R0 ;  /* 0x000000010a0a9824 */ /* 0x000fe200078e0a00 */
[----:B------:R-:W-:Y:S01]  /*16cf0*/  ISETP.GT.U32.AND P1, PT, R0, R178, PT ;  /* 0x000000b20000720c */ /* 0x000fe20003f24070 */
[----:B------:R-:W-:Y:S01]  /*16d00*/  IMAD.HI.U32 R185, R3, R179, RZ ;  /* 0x000000b303b97227 */ /* 0x000fe200078e00ff */
[----:B------:R-:W-:-:S03]  /*16d10*/  IABS R183, R14 ;  /* 0x0000000e00b77213 */ /* 0x000fc60000000000 */
[----:B------:R-:W-:Y:S02]  /*16d20*/  IMAD.MOV R185, RZ, RZ, -R185 ;  /* 0x000000ffffb97224 */ /* 0x000fe400078e0ab9 */
[----:B------:R-:W-:Y:S01]  /*16d30*/  IMAD.MOV R184, RZ, RZ, -R184 ;  /* 0x000000ffffb87224 */ /* 0x000fe200078e0ab8 */
[----:B-1----:R-:W-:Y:S01]  /*16d40*/  MOV R2, R5 ;  /* 0x0000000500027202 */ /* 0x002fe20000000f00 */
[----:B------:R-:W-:Y:S02]  /*16d50*/  IMAD R179, R0, R185, R179 ;  /* 0x000000b900b37224 */ /* 0x000fe400078e02b3 */
[----:B------:R-:W-:-:S04]  /*16d60*/  IMAD.HI.U32 R5, R3, R181, RZ ;  /* 0x000000b503057227 */ /* 0x000fc800078e00ff */
[----:B------:R-:W-:Y:S01]  /*16d70*/  @!P6 IMAD.MOV R2, RZ, RZ, -R2 ;  /* 0x000000ffff02e224 */ /* 0x000fe200078e0a02 */
[----:B------:R-:W-:Y:S01]  /*16d80*/  ISETP.GT.U32.AND P6, PT, R0, R11, PT ;  /* 0x0000000b0000720c */ /* 0x000fe20003fc4070 */
[----:B------:R-:W-:Y:S01]  /*16d90*/  @!P1 IMAD.IADD R178, R178, 0x1, -R0 ;  /* 0x00000001b2b29824 */ /* 0x000fe200078e0a00 */
[----:B------:R-:W-:Y:S01]  /*16da0*/  IADD3 R5, -R5, RZ, RZ ;  /* 0x000000ff05057210 */ /* 0x000fe20007ffe1ff */
[----:B------:R-:W-:Y:S01]  /*16db0*/  IMAD R180, R0, R184, R180 ;  /* 0x000000b800b47224 */ /* 0x000fe200078e02b4 */
[----:B------:R1:W-:Y:S01]  /*16dc0*/  STL [R1+0xc0], R2 ;  /* 0x0000c00201007387 */ /* 0x0003e20000100800 */
[----:B------:R-:W-:-:S04]  /*16dd0*/  IMAD.HI.U32 R184, R3, R182, RZ ;  /* 0x000000b603b87227 */ /* 0x000fc800078e00ff */
[----:B------:R-:W-:Y:S01]  /*16de0*/  IMAD R181, R0, R5, R181 ;  /* 0x0000000500b57224 */ /* 0x000fe200078e02b5 */
[----:B------:R-:W-:Y:S01]  /*16df0*/  IADD3 R184, -R184, RZ, RZ ;  /* 0x000000ffb8b87210 */ /* 0x000fe20007ffe1ff */
[----:B------:R-:W-:Y:S01]  /*16e00*/  IMAD.HI.U32 R185, R3, R183, RZ ;  /* 0x000000b703b97227 */ /* 0x000fe200078e00ff */
[----:B-1----:R-:W-:-:S03]  /*16e10*/  MOV R2, R10 ;  /* 0x0000000a00027202 */ /* 0x002fc60000000f00 */
[----:B------:R-:W-:Y:S01]  /*16e20*/  @!P6 IMAD.IADD R11, R11, 0x1, -R0 ;  /* 0x000000010b0be824 */ /* 0x000fe200078e0a00 */
[----:B------:R-:W-:Y:S01]  /*16e30*/  ISETP.GT.U32.AND P6, PT, R0, R179, PT ;  /* 0x000000b30000720c */ /* 0x000fe20003fc4070 */
[----:B------:R-:W-:Y:S01]  /*16e40*/  IMAD.MOV R185, RZ, RZ, -R185 ;  /* 0x000000ffffb97224 */ /* 0x000fe200078e0ab9 */
[----:B------:R-:W-:Y:S01]  /*16e50*/  IADD3 R10, R6, 0x1d9, RZ ;  /* 0x000001d9060a7810 */ /* 0x000fe20007ffe0ff */
[----:B------:R-:W-:Y:S01]  /*16e60*/  @!P5 IMAD.MOV R2, RZ, RZ, -R2 ;  /* 0x000000ffff02d224 */ /* 0x000fe200078e0a02 */
[C---:B------:R-:W-:Y:S01]  /*16e70*/  ISETP.GT.U32.AND P1, PT, R0.reuse, R11, PT ;  /* 0x0000000b0000720c */ /* 0x040fe20003f24070 */
[C---:B------:R-:W-:Y:S01]  /*16e80*/  IMAD R182, R0.reuse, R184, R182 ;  /* 0x000000b800b67224 */ /* 0x040fe200078e02b6 */
[----:B------:R-:W-:Y:S01]  /*16e90*/  IABS R186, R10 ;  /* 0x0000000a00ba7213 */ /* 0x000fe20000000000 */
[----:B------:R-:W-:Y:S01]  /*16ea0*/  IMAD R183, R0, R185, R183 ;  /* 0x000000b900b77224 */ /* 0x000fe200078e02b7 */
[----:B------:R1:W-:Y:S01]  /*16eb0*/  STL [R1+0xbc], R2 ;  /* 0x0000bc0201007387 */ /* 0x0003e20000100800 */
[----:B------:R-:W-:Y:S01]  /*16ec0*/  IABS R185, R189 ;  /* 0x000000bd00b97213 */ /* 0x000fe20000000000 */
[----:B------:R-:W-:-:S03]  /*16ed0*/  VIADD R5, R6, 0x1d7 ;  /* 0x000001d706057836 */ /* 0x000fc60000000000 */
[--C-:B------:R-:W-:Y:S01]  /*16ee0*/  @!P6 IMAD.IADD R179, R179, 0x1, -R0.reuse ;  /* 0x00000001b3b3e824 */ /* 0x100fe200078e0a00 */
[C---:B------:R-:W-:Y:S02]  /*16ef0*/  ISETP.GT.U32.AND P6, PT, R0.reuse, R178, PT ;  /* 0x000000b20000720c */ /* 0x040fe40003fc4070 */
[----:B------:R-:W-:Y:S01]  /*16f00*/  IABS R184, R5 ;  /* 0x0000000500b87213 */ /* 0x000fe20000000000 */
[----:B------:R-:W-:Y:S01]  /*16f10*/  @!P1 IMAD.IADD R11, R11, 0x1, -R0 ;  /* 0x000000010b0b9824 */ /* 0x000fe200078e0a00 */
[C---:B------:R-:W-:Y:S02]  /*16f20*/  ISETP.GT.U32.AND P5, PT, R0.reuse, R179, PT ;  /* 0x000000b30000720c */ /* 0x040fe40003fa4070 */
[----:B------:R-:W-:Y:S01]  /*16f30*/  ISETP.GT.U32.AND P1, PT, R0, R180, PT ;  /* 0x000000b40000720c */ /* 0x000fe20003f24070 */
[----:B-1----:R-:W-:Y:S02]  /*16f40*/  IMAD.MOV.U32 R2, RZ, RZ, R11 ;  /* 0x000000ffff027224 */ /* 0x002fe400078e000b */
[----:B------:R-:W-:-:S04]  /*16f50*/  IMAD.HI.U32 R11, R3, R185, RZ ;  /* 0x000000b9030b7227 */ /* 0x000fc800078e00ff */
[----:B------:R-:W-:Y:S01]  /*16f60*/  @!P4 IMAD.MOV R2, RZ, RZ, -R2 ;  /* 0x000000ffff02c224 */ /* 0x000fe200078e0a02 */
[----:B------:R-:W-:Y:S01]  /*16f70*/  ISETP.GT.U32.AND P4, PT, R0, R181, PT ;  /* 0x000000b50000720c */ /* 0x000fe20003f84070 */
[--C-:B------:R-:W-:Y:S01]  /*16f80*/  @!P6 IMAD.IADD R178, R178, 0x1, -R0.reuse ;  /* 0x00000001b2b2e824 */ /* 0x100fe200078e0a00 */
[C---:B------:R-:W-:Y:S01]  /*16f90*/  ISETP.GT.U32.AND P6, PT, R0.reuse, R182, PT ;  /* 0x000000b60000720c */ /* 0x040fe20003fc4070 */
[--C-:B------:R-:W-:Y:S01]  /*16fa0*/  @!P5 IMAD.IADD R179, R179, 0x1, -R0.reuse ;  /* 0x00000001b3b3d824 */ /* 0x100fe200078e0a00 */
[----:B------:R-:W-:Y:S01]  /*16fb0*/  ISETP.GT.U32.AND P5, PT, R0, R183, PT ;  /* 0x000000b70000720c */ /* 0x000fe20003fa4070 */
[----:B------:R-:W-:Y:S01]  /*16fc0*/  @!P1 IMAD.IADD R180, R180, 0x1, -R0 ;  /* 0x00000001b4b49824 */ /* 0x000fe200078e0a00 */
[----:B------:R-:W-:Y:S01]  /*16fd0*/  IADD3 R11, -R11, RZ, RZ ;  /* 0x000000ff0b0b7210 */ /* 0x000fe20007ffe1ff */
[----:B------:R-:W-:Y:S01]  /*16fe0*/  IMAD.HI.U32 R188, R3, R184, RZ ;  /* 0x000000b803bc7227 */ /* 0x000fe200078e00ff */
[----:B------:R-:W-:Y:S01]  /*16ff0*/  ISETP.GE.AND P1, PT, R15, RZ, PT ;  /* 0x000000ff0f00720c */ /* 0x000fe20003f26270 */
[----:B------:R-:W-:Y:S01]  /*17000*/  STL [R1+0xb8], R2 ;  /* 0x0000b80201007387 */ /* 0x000fe20000100800 */
[----:B------:R-:W-:Y:S01]  /*17010*/  @!P2 IADD3 R178, -R178, RZ, RZ ;  /* 0x000000ffb2b2a210 */ /* 0x000fe20007ffe1ff */
[----:B------:R-:W-:-:S02]  /*17020*/  IMAD.MOV R188, RZ, RZ, -R188 ;  /* 0x000000ffffbc7224 */ /* 0x000fc400078e0abc */
[--C-:B------:R-:W-:Y:S01]  /*17030*/  @!P4 IMAD.IADD R181, R181, 0x1, -R0.reuse ;  /* 0x00000001b5b5c824 */ /* 0x100fe200078e0a00 */
[----:B------:R-:W-:Y:S01]  /*17040*/  ISETP.GT.U32.AND P4, PT, R0, R180, PT ;  /* 0x000000b40000720c */ /* 0x000fe20003f84070 */
[--C-:B------:R-:W-:Y:S01]  /*17050*/  @!P6 IMAD.IADD R182, R182, 0x1, -R0.reuse ;  /* 0x00000001b6b6e824 */ /* 0x100fe200078e0a00 */
[----:B------:R-:W-:Y:S01]  /*17060*/  STL [R1+0x25dc], R178 ;  /* 0x0025dcb201007387 */ /* 0x000fe20000100800 */
[----:B------:R-:W-:Y:S01]  /*17070*/  IMAD R185, R0, R11, R185 ;  /* 0x0000000b00b97224 */ /* 0x000fe200078e02b9 */
[----:B------:R-:W-:Y:S01]  /*17080*/  IADD3 R11, R6, 0x1da, RZ ;  /* 0x000001da060b7810 */ /* 0x000fe20007ffe0ff */
[----:B------:R-:W-:Y:S01]  /*17090*/  @!P5 IMAD.IADD R183, R183, 0x1, -R0 ;  /* 0x00000001b7b7d824 */ /* 0x000fe200078e0a00 */
[C---:B------:R-:W-:Y:S01]  /*170a0*/  ISETP.GT.U32.AND P6, PT, R0.reuse, R181, PT ;  /* 0x000000b50000720c */ /* 0x040fe20003fc4070 */
[C---:B------:R-:W-:Y:S01]  /*170b0*/  IMAD R184, R0.reuse, R188, R184 ;  /* 0x000000bc00b87224 */ /* 0x040fe200078e02b8 */
[----:B------:R-:W-:Y:S01]  /*170c0*/  ISETP.GT.U32.AND P5, PT, R0, R182, PT ;  /* 0x000000b60000720c */ /* 0x000fe20003fa4070 */
[----:B------:R-:W-:Y:S01]  /*170d0*/  IMAD.HI.U32 R15, R3, R186, RZ ;  /* 0x000000ba030f7227 */ /* 0x000fe200078e00ff */
[----:B------:R-:W-:-:S02]  /*170e0*/  IABS R188, R11 ;  /* 0x0000000b00bc7213 */ /* 0x000fc40000000000 */
[----:B------:R-:W-:Y:S01]  /*170f0*/  ISETP.GT.U32.AND P2, PT, R0, R183, PT ;  /* 0x000000b70000720c */ /* 0x000fe20003f44070 */
[----:B------:R-:W-:Y:S01]  /*17100*/  @!P4 IMAD.IADD R180, R180, 0x1, -R0 ;  /* 0x00000001b4b4c824 */ /* 0x000fe200078e0a00 */
[----:B------:R-:W-:Y:S01]  /*17110*/  ISETP.GE.AND P4, PT, R187, RZ, PT ;  /* 0x000000ffbb00720c */ /* 0x000fe20003f86270 */
[----:B------:R-:W-:Y:S01]  /*17120*/  IMAD.MOV R15, RZ, RZ, -R15 ;  /* 0x000000ffff0f7224 */ /* 0x000fe200078e0a0f */
[----:B------:R-:W-:Y:S01]  /*17130*/  MOV R187, R188 ;  /* 0x000000bc00bb7202 */ /* 0x000fe20000000f00 */
[----:B------:R-:W-:Y:S01]  /*17140*/  @!P3 IMAD.MOV R179, RZ, RZ, -R179 ;  /* 0x000000ffffb3b224 */ /* 0x000fe200078e0ab3 */
[C---:B------:R-:W-:Y:S01]  /*17150*/  ISETP.GT.U32.AND P3, PT, R0.reuse, R184, PT ;  /* 0x000000b80000720c */ /* 0x040fe20003f64070 */
[C---:B------:R-:W-:Y:S02]  /*17160*/  IMAD R186, R0.reuse, R15, R186 ;  /* 0x0000000f00ba7224 */ /* 0x040fe400078e02ba */
[----:B------:R-:W-:Y:S01]  /*17170*/  IMAD.HI.U32 R15, R3, R187, RZ ;  /* 0x000000bb030f7227 */ /* 0x000fe200078e00ff */
[----:B------:R1:W-:Y:S03]  /*17180*/  STL [R1+0x25e0], R179 ;  /* 0x0025e0b301007387 */ /* 0x0003e60000100800 */
[--C-:B------:R-:W-:Y:S01]  /*17190*/  @!P6 IMAD.IADD R181, R181, 0x1, -R0.reuse ;  /* 0x00000001b5b5e824 */ /* 0x100fe200078e0a00 */
[----:B------:R-:W-:Y:S01]  /*171a0*/  ISETP.GT.U32.AND P6, PT, R0, R185, PT ;  /* 0x000000b90000720c */ /* 0x000fe20003fc4070 */
[--C-:B------:R-:W-:Y:S01]  /*171b0*/  @!P5 IMAD.IADD R182, R182, 0x1, -R0.reuse ;  /* 0x00000001b6b6d824 */ /* 0x100fe200078e0a00 */
[----:B------:R-:W-:Y:S01]  /*171c0*/  ISETP.GE.AND P5, PT, R14, RZ, PT ;  /* 0x000000ff0e00720c */ /* 0x000fe20003fa6270 */
[----:B------:R-:W-:Y:S01]  /*171d0*/  VIADD R14, R6, 0x1db ;  /* 0x000001db060e7836 */ /* 0x000fe20000000000 */
[----:B------:R-:W-:Y:S01]  /*171e0*/  @!P2 IADD3 R183, R183, -R0, RZ ;  /* 0x80000000b7b7a210 */ /* 0x000fe20007ffe0ff */
[----:B------:R-:W-:Y:S01]  /*171f0*/  IMAD.MOV R15, RZ, RZ, -R15 ;  /* 0x000000ffff0f7224 */ /* 0x000fe200078e0a0f */
[----:B------:R-:W-:Y:S01]  /*17200*/  @!P4 IADD3 R182, -R182, RZ, RZ ;  /* 0x000000ffb6b6c210 */ /* 0x000fe20007ffe1ff */
[----:B------:R-:W-:Y:S01]  /*17210*/  @!P3 IMAD.IADD R184, R184, 0x1, -R0 ;  /* 0x00000001b8b8b824 */ /* 0x000fe200078e0a00 */
[----:B------:R-:W-:Y:S01]  /*17220*/  IABS R188, R14 ;  /* 0x0000000e00bc7213 */ /* 0x000fe20000000000 */
[C---:B------:R-:W-:Y:S01]  /*17230*/  IMAD R187, R0.reuse, R15, R187 ;  /* 0x0000000f00bb7224 */ /* 0x040fe200078e02bb */
[C---:B------:R-:W-:Y:S01]  /*17240*/  ISETP.GT.U32.AND P2, PT, R0.reuse, R186, PT ;  /* 0x000000ba0000720c */ /* 0x040fe20003f44070 */
[----:B------:R-:W-:Y:S01]  /*17250*/  @!P1 IMAD.MOV R181, RZ, RZ, -R181 ;  /* 0x000000ffffb59224 */ /* 0x000fe200078e0ab5 */
[----:B------:R-:W-:Y:S01]  /*17260*/  ISETP.GE.AND P3, PT, R5, RZ, PT ;  /* 0x000000ff0500720c */ /* 0x000fe20003f66270 */
[----:B------:R-:W-:Y:S01]  /*17270*/  IMAD.HI.U32 R15, R3, R188, RZ ;  /* 0x000000bc030f7227 */ /* 0x000fe200078e00ff */
[----:B------:R-:W-:-:S02]  /*17280*/  ISETP.GT.U32.AND P4, PT, R0, R187, PT ;  /* 0x000000bb0000720c */ /* 0x000fc40003f84070 */
[----:B------:R-:W-:Y:S01]  /*17290*/  @!P6 IADD3 R185, R185, -R0, RZ ;  /* 0x80000000b9b9e210 */ /* 0x000fe20007ffe0ff */
[----:B------:R-:W-:Y:S01]  /*172a0*/  VIADD R5, R6, 0x1dc ;  /* 0x000001dc06057836 */ /* 0x000fe20000000000 */
[----:B------:R-:W-:Y:S01]  /*172b0*/  ISETP.GE.AND P6, PT, R189, RZ, PT ;  /* 0x000000ffbd00720c */ /* 0x000fe20003fc6270 */
[----:B------:R-:W-:Y:S01]  /*172c0*/  IMAD.MOV R15, RZ, RZ, -R15 ;  /* 0x000000ffff0f7224 */ /* 0x000fe200078e0a0f */
[C---:B------:R-:W-:Y:S01]  /*172d0*/  ISETP.GT.U32.AND P1, PT, R0.reuse, R185, PT ;  /* 0x000000b90000720c */ /* 0x040fe20003f24070 */
[----:B------:R-:W-:Y:S01]  /*172e0*/  @!P0 IMAD.MOV R180, RZ, RZ, -R180 ;  /* 0x000000ffffb48224 */ /* 0x000fe200078e0ab4 */
[----:B------:R-:W-:Y:S01]  /*172f0*/  IABS R189, R5 ;  /* 0x0000000500bd7213 */ /* 0x000fe20000000000 */
[C---:B------:R-:W-:Y:S01]  /*17300*/  IMAD R188, R0.reuse, R15, R188 ;  /* 0x0000000f00bc7224 */ /* 0x040fe200078e02bc */
[----:B------:R-:W-:Y:S01]  /*17310*/  ISETP.GT.U32.AND P0, PT, R0, R184, PT ;  /* 0x000000b80000720c */ /* 0x000fe20003f04070 */
[----:B------:R-:W-:Y:S01]  /*17320*/  @!P5 IMAD.MOV R183, RZ, RZ, -R183 ;  /* 0x000000ffffb7d224 */ /* 0x000fe200078e0ab7 */
[----:B------:R-:W-:Y:S01]  /*17330*/  ISETP.GE.AND P5, PT, R10, RZ, PT ;  /* 0x000000ff0a00720c */ /* 0x000fe20003fa6270 */
[----:B------:R-:W-:Y:S01]  /*17340*/  IMAD.HI.U32 R10, R3, R189, RZ ;  /* 0x000000bd030a7227 */ /* 0x000fe200078e00ff */
[----:B------:R-:W-:Y:S01]  /*17350*/  @!P4 IADD3 R187, R187, -R0, RZ ;  /* 0x80000000bbbbc210 */ /* 0x000fe20007ffe0ff */
[----:B------:R-:W-:Y:S01]  /*17360*/  STL [R1+0x25e4], R180 ;  /* 0x0025e4b401007387 */ /* 0x000fe20000100800 */
[----:B------:R-:W-:Y:S01]  /*17370*/  ISETP.GT.U32.AND P4, PT, R0, R188, PT ;  /* 0x000000bc0000720c */ /* 0x000fe20003f84070 */
[----:B------:R-:W-:Y:S01]  /*17380*/  @!P2 IMAD.IADD R186, R186, 0x1, -R0 ;  /* 0x00000001babaa824 */ /* 0x000fe200078e0a00 */
[----:B-1----:R-:W-:Y:S01]  /*17390*/  IADD3 R179, R6, 0x1fc, RZ ;  /* 0x000001fc06b37810 */ /* 0x002fe20007ffe0ff */
[----:B------:R-:W-:Y:S01]  /*173a0*/  IMAD.MOV R10, RZ, RZ, -R10 ;  /* 0x000000ffff0a7224 */ /* 0x000fe200078e0a0a */
[----:B------:R-:W-:Y:S01]  /*173b0*/  @!P1 IADD3 R185, R185, -R0, RZ ;  /* 0x80000000b9b99210 */ /* 0x000fe20007ffe0ff */
[----:B------:R-:W-:Y:S01]  /*173c0*/  STL [R1+0x25e8], R181 ;  /* 0x0025e8b501007387 */ /* 0x000fe20000100800 */
[----:B------:R-:W-:Y:S01]  /*173d0*/  ISETP.GE.AND P1, PT, R14, RZ, PT ;  /* 0x000000ff0e00720c */ /* 0x000fe20003f26270 */
[----:B------:R-:W-:Y:S01]  /*173e0*/  VIADD R14, R6, 0x1dd ;  /* 0x000001dd060e7836 */ /* 0x000fe20000000000 */
[C---:B------:R-:W-:Y:S01]  /*173f0*/  ISETP.GT.U32.AND P2, PT, R0.reuse, R186, PT ;  /* 0x000000ba0000720c */ /* 0x040fe20003f44070 */
[----:B------:R-:W-:Y:S01]  /*17400*/  IMAD R189, R0, R10, R189 ;  /* 0x0000000a00bd7224 */ /* 0x000fe200078e02bd */
[----:B------:R-:W-:Y:S01]  /*17410*/  STL [R1+0x25ec], R182 ;  /* 0x0025ecb601007387 */ /* 0x000fe20000100800 */
[----:B------:R-:W-:Y:S01]  /*17420*/  @!P0 IMAD.IADD R184, R184, 0x1, -R0 ;  /* 0x00000001b8b88824 */ /* 0x000fe200078e0a00 */
[----:B------:R-:W-:Y:S01]  /*17430*/  IABS R190, R14 ;  /* 0x0000000e00be7213 */ /* 0x000fe20000000000 */
[----:B------:R-:W-:Y:S01]  /*17440*/  @!P6 IMAD.MOV R185, RZ, RZ, -R185 ;  /* 0x000000ffffb9e224 */ /* 0x000fe200078e0ab9 */
[----:B------:R-:W-:Y:S01]  /*17450*/  @!P4 IADD3 R188, R188, -R0, RZ ;  /* 0x80000000bcbcc210 */ /* 0x000fe20007ffe0ff */
[----:B------:R-:W-:Y:S01]  /*17460*/  @!P3 IMAD.MOV R184, RZ, RZ, -R184 ;  /* 0x000000ffffb8b224 */ /* 0x000fe200078e0ab8 */
[C---:B------:R-:W-:Y:S01]  /*17470*/  ISETP.GT.U32.AND P6, PT, R0.reuse, R189, PT ;  /* 0x000000bd0000720c */ /* 0x040fe20003fc4070 */
[----:B------:R-:W-:Y:S01]  /*17480*/  IMAD.HI.U32 R15, R3, R190, RZ ;  /* 0x000000be030f7227 */ /* 0x000fe200078e00ff */
[C---:B------:R-:W-:Y:S01]  /*17490*/  ISETP.GT.U32.AND P4, PT, R0.reuse, R187, PT ;  /* 0x000000bb0000720c */ /* 0x040fe20003f84070 */
[----:B------:R-:W-:Y:S01]  /*174a0*/  STL [R1+0x25f0], R183 ;  /* 0x0025f0b701007387 */ /* 0x000fe20000100800 */
[----:B------:R-:W-:Y:S01]  /*174b0*/  ISETP.GT.U32.AND P3, PT, R0, R188, PT ;  /* 0x000000bc0000720c */ /* 0x000fe20003f64070 */
[----:B------:R-:W-:Y:S01]  /*174c0*/  @!P2 IMAD.IADD R186, R186, 0x1, -R0 ;  /* 0x00000001babaa824 */ /* 0x000fe200078e0a00 */
[----:B------:R-:W-:Y:S01]  /*174d0*/  ISETP.GE.AND P2, PT, R5, RZ, PT ;  /* 0x000000ff0500720c */ /* 0x000fe20003f46270 */
[----:B------:R-:W-:Y:S01]  /*174e0*/  IMAD.MOV R15, RZ, RZ, -R15 ;  /* 0x000000ffff0f7224 */ /* 0x000fe200078e0a0f */
[----:B------:R-:W-:Y:S01]  /*174f0*/  ISETP.GE.AND P0, PT, R11, RZ, PT ;  /* 0x000000ff0b00720c */ /* 0x000fe20003f06270 */
[----:B------:R-:W-:Y:S01]  /*17500*/  VIADD R5, R6, 0x1df ;  /* 0x000001df06057836 */ /* 0x000fe20000000000 */
[----:B------:R-:W-:Y:S01]  /*17510*/  @!P5 IADD3 R186, -R186, RZ, RZ ;  /* 0x000000ffbabad210 */ /* 0x000fe20007ffe1ff */
[----:B------:R-:W-:Y:S01]  /*17520*/  IMAD R190, R0, R15, R190 ;  /* 0x0000000f00be7224 */ /* 0x000fe200078e02be */
[----:B------:R-:W-:Y:S01]  /*17530*/  ISETP.GE.AND P5, PT, R14, RZ, PT ;  /* 0x000000ff0e00720c */ /* 0x000fe20003fa6270 */
[----:B------:R-:W-:Y:S01]  /*17540*/  VIADD R10, R6, 0x1de ;  /* 0x000001de060a7836 */ /* 0x000fe20000000000 */
[----:B------:R-:W-:Y:S01]  /*17550*/  IABS R192, R5 ;  /* 0x0000000500c07213 */ /* 0x000fe20000000000 */
[--C-:B------:R-:W-:Y:S01]  /*17560*/  @!P4 IMAD.IADD R187, R187, 0x1, -R0.reuse ;  /* 0x00000001bbbbc824 */ /* 0x100fe200078e0a00 */
[----:B------:R-:W-:Y:S01]  /*17570*/  @!P6 IADD3 R189, R189, -R0, RZ ;  /* 0x80000000bdbde210 */ /* 0x000fe20007ffe0ff */
[----:B------:R-:W-:Y:S01]  /*17580*/  @!P3 IMAD.IADD R188, R188, 0x1, -R0 ;  /* 0x00000001bcbcb824 */ /* 0x000fe200078e0a00 */
[----:B------:R-:W-:Y:S01]  /*17590*/  ISETP.GT.U32.AND P4, PT, R0, R190, PT ;  /* 0x000000be0000720c */ /* 0x000fe20003f84070 */
[----:B------:R-:W-:Y:S01]  /*175a0*/  VIADD R11, R6, 0x1e0 ;  /* 0x000001e0060b7836 */ /* 0x000fe20000000000 */
[----:B------:R-:W-:Y:S01]  /*175b0*/  IABS R191, R10 ;  /* 0x0000000a00bf7213 */ /* 0x000fe20000000000 */
[----:B------:R-:W-:Y:S01]  /*175c0*/  @!P0 IMAD.MOV R187, RZ, RZ, -R187 ;  /* 0x000000ffffbb8224 */ /* 0x000fe200078e0abb */
[----:B------:R-:W-:Y:S01]  /*175d0*/  ISETP.GE.AND P3, PT, R10, RZ, PT ;  /* 0x000000ff0a00720c */ /* 0x000fe20003f66270 */
[C---:B------:R-:W-:Y:S01]  /*175e0*/  IMAD.HI.U32 R10, R3.reuse, R192, RZ ;  /* 0x000000c0030a7227 */ /* 0x040fe200078e00ff */
[----:B------:R-:W-:Y:S01]  /*175f0*/  ISETP.GT.U32.AND P6, PT, R0, R189, PT ;  /* 0x000000bd0000720c */ /* 0x000fe20003fc4070 */
[----:B------:R-:W-:Y:S01]  /*17600*/  STL [R1+0x25f4], R184 ;  /* 0x0025f4b801007387 */ /* 0x000fe20000100800 */
[----:B------:R-:W-:Y:S01]  /*17610*/  IABS R193, R11 ;  /* 0x0000000b00c17213 */ /* 0x000fe20000000000 */
[----:B------:R-:W-:Y:S01]  /*17620*/  IMAD.MOV R10, RZ, RZ, -R10 ;  /* 0x000000ffff0a7224 */ /* 0x000fe200078e0a0a */
[----:B------:R-:W-:Y:S01]  /*17630*/  @!P1 IADD3 R188, -R188, RZ, RZ ;  /* 0x000000ffbcbc9210 */ /* 0x000fe20007ffe1ff */
[----:B------:R-:W-:Y:S01]  /*17640*/  IMAD.HI.U32 R194, R3, R191, RZ ;  /* 0x000000bf03c27227 */ /* 0x000fe200078e00ff */
[----:B------:R-:W-:Y:S01]  /*17650*/  ISETP.GE.AND P1, PT, R5, RZ, PT ;  /* 0x000000ff0500720c */ /* 0x000fe20003f26270 */
[----:B------:R1:W-:Y:S02]  /*17660*/  STL [R1+0x25f8], R185 ;  /* 0x0025f8b901007387 */ /* 0x0003e40000100800 */
[----:B------:R-:W-:-:S02]  /*17670*/  IMAD R192, R0, R10, R192 ;  /* 0x0000000a00c07224 */ /* 0x000fc400078e02c0 */
[----:B------:R-:W-:Y:S01]  /*17680*/  IMAD.MOV R14, RZ, RZ, -R194 ;  /* 0x000000ffff0e7224 */ /* 0x000fe200078e0ac2 */
[----:B------:R-:W-:Y:S01]  /*17690*/  STL [R1+0x25fc], R186 ;  /* 0x0025fcba01007387 */ /* 0x000fe20000100800 */
[----:B------:R-:W-:Y:S01]  /*176a0*/  @!P4 IMAD.IADD R190, R190, 0x1, -R0 ;  /* 0x00000001bebec824 */ /* 0x000fe200078e0a00 */
[----:B------:R-:W-:Y:S01]  /*176b0*/  @!P6 IADD3 R189, R189, -R0, RZ ;  /* 0x80000000bdbde210 */ /* 0x000fe20007ffe0ff */
[C---:B------:R-:W-:Y:S01]  /*176c0*/  IMAD R191, R0.reuse, R14, R191 ;  /* 0x0000000e00bf7224 */ /* 0x040fe200078e02bf */
[C---:B------:R-:W-:Y:S01]  /*176d0*/  ISETP.GT.U32.AND P6, PT, R0.reuse, R192, PT ;  /* 0x000000c00000720c */ /* 0x040fe20003fc4070 */
[----:B------:R-:W-:Y:S01]  /*176e0*/  IMAD.HI.U32 R14, R3, R193, RZ ;  /* 0x000000c1030e7227 */ /* 0x000fe200078e00ff */
[C---:B------:R-:W-:Y:S01]  /*176f0*/  ISETP.GT.U32.AND P4, PT, R0.reuse, R190, PT ;  /* 0x000000be0000720c */ /* 0x040fe20003f84070 */
[----:B------:R-:W-:Y:S01]  /*17700*/  STL [R1+0x2600], R187 ;  /* 0x002600bb01007387 */ /* 0x000fe20000100800 */
[----:B------:R-:W-:Y:S01]  /*17710*/  ISETP.GT.U32.AND P0, PT, R0, R191, PT ;  /* 0x000000bf0000720c */ /* 0x000fe20003f04070 */
[----:B------:R-:W-:Y:S01]  /*17720*/  IMAD.MOV R14, RZ, RZ, -R14 ;  /* 0x000000ffff0e7224 */ /* 0x000fe200078e0a0e */
[C---:B-1----:R-:W-:Y:S01]  /*17730*/  IADD3 R185, R6.reuse, 0x1f7, RZ ;  /* 0x000001f706b97810 */ /* 0x042fe20007ffe0ff */
[----:B------:R-:W-:Y:S01]  /*17740*/  VIADD R5, R6, 0x1e1 ;  /* 0x000001e106057836 */ /* 0x000fe20000000000 */
[----:B------:R-:W-:Y:S01]  /*17750*/  STL [R1+0x2604], R188 ;  /* 0x002604bc01007387 */ /* 0x000fe20000100800 */
[----:B------:R-:W-:-:S02]  /*17760*/  IMAD R193, R0, R14, R193 ;  /* 0x0000000e00c17224 */ /* 0x000fc400078e02c1 */
[----:B------:R-:W-:Y:S01]  /*17770*/  @!P2 IMAD.MOV R189, RZ, RZ, -R189 ;  /* 0x000000ffffbda224 */ /* 0x000fe200078e0abd */
[----:B------:R-:W-:Y:S01]  /*17780*/  IABS R194, R5 ;  /* 0x0000000500c27213 */ /* 0x000fe20000000000 */
[----:B------:R-:W-:Y:S01]  /*17790*/  VIADD R10, R6, 0x1e2 ;  /* 0x000001e2060a7836 */ /* 0x000fe20000000000 */
[----:B------:R-:W-:Y:S01]  /*177a0*/  @!P6 IADD3 R192, R192, -R0, RZ ;  /* 0x80000000c0c0e210 */ /* 0x000fe20007ffe0ff */
[--C-:B------:R-:W-:Y:S01]  /*177b0*/  @!P4 IMAD.IADD R190, R190, 0x1, -R0.reuse ;  /* 0x00000001bebec824 */ /* 0x100fe200078e0a00 */
[C---:B------:R-:W-:Y:S01]  /*177c0*/  ISETP.GT.U32.AND P2, PT, R0.reuse, R193, PT ;  /* 0x000000c10000720c */ /* 0x040fe20003f44070 */
[----:B------:R-:W-:Y:S01]  /*177d0*/  @!P0 IMAD.IADD R191, R191, 0x1, -R0 ;  /* 0x00000001bfbf8824 */ /* 0x000fe200078e0a00 */
[----:B------:R-:W-:Y:S01]  /*177e0*/  ISETP.GE.AND P4, PT, R11, RZ, PT ;  /* 0x000000ff0b00720c */ /* 0x000fe20003f86270 */
[----:B------:R-:W-:Y:S01]  /*177f0*/  IMAD.HI.U32 R11, R3, R194, RZ ;  /* 0x000000c2030b7227 */ /* 0x000fe200078e00ff */
[C---:B------:R-:W-:Y:S01]  /*17800*/  ISETP.GT.U32.AND P6, PT, R0.reuse, R192, PT ;  /* 0x000000c00000720c */ /* 0x040fe20003fc4070 */
[----:B------:R1:W-:Y:S01]  /*17810*/  STL [R1+0x2608], R189 ;  /* 0x002608bd01007387 */ /* 0x0003e20000100800 */
[C---:B------:R-:W-:Y:S01]  /*17820*/  ISETP.GT.U32.AND P0, PT, R0.reuse, R191, PT ;  /* 0x000000bf0000720c */ /* 0x040fe20003f04070 */
[----:B------:R-:W-:Y:S01]  /*17830*/  @!P5 IMAD.MOV R190, RZ, RZ, -R190 ;  /* 0x000000ffffbed224 */ /* 0x000fe200078e0abe */
[----:B------:R-:W-:Y:S01]  /*17840*/  ISETP.GE.AND P5, PT, R5, RZ, PT ;  /* 0x000000ff0500720c */ /* 0x000fe20003fa6270 */
[----:B------:R-:W-:Y:S01]  /*17850*/  IMAD.MOV R5, RZ, RZ, -R11 ;  /* 0x000000ffff057224 */ /* 0x000fe200078e0a0b */
[----:B------:R-:W-:Y:S01]  /*17860*/  IABS R195, R10 ;  /* 0x0000000a00c37213 */ /* 0x000fe20000000000 */
[----:B------:R-:W-:Y:S01]  /*17870*/  IMAD.MOV.U32 R2, RZ, RZ, R200 ;  /* 0x000000ffff027224 */ /* 0x000fe200078e00c8 */
[----:B------:R2:W-:Y:S01]  /*17880*/  STL [R1+0x260c], R190 ;  /* 0x00260cbe01007387 */ /* 0x0005e20000100800 */
[----:B------:R-:W-:-:S02]  /*17890*/  IMAD R194, R0, R5, R194 ;  /* 0x0000000500c27224 */ /* 0x000fc400078e02c2 */
[----:B------:R-:W-:Y:S01]  /*178a0*/  @!P2 IMAD.IADD R193, R193, 0x1, -R0 ;  /* 0x00000001c1c1a824 */ /* 0x000fe200078e0a00 */
[C---:B-1----:R-:W-:Y:S01]  /*178b0*/  IADD3 R189, R6.reuse, 0x1f3, RZ ;  /* 0x000001f306bd7810 */ /* 0x042fe20007ffe0ff */
[----:B------:R-:W-:Y:S01]  /*178c0*/  VIADD R5, R6, 0x1e4 ;  /* 0x000001e406057836 */ /* 0x000fe20000000000 */
[----:B------:R-:W-:Y:S01]  /*178d0*/  @!P6 IADD3 R192, R192, -R0, RZ ;  /* 0x80000000c0c0e210 */ /* 0x000fe20007ffe0ff */
[----:B------:R-:W-:Y:S01]  /*178e0*/  IMAD.HI.U32 R14, R3, R195, RZ ;  /* 0x000000c3030e7227 */ /* 0x000fe200078e00ff */
[C---:B------:R-:W-:Y:S02]  /*178f0*/  ISETP.GT.U32.AND P6, PT, R0.reuse, R194, PT ;  /* 0x000000c20000720c */ /* 0x040fe40003fc4070 */
[----:B------:R-:W-:Y:S01]  /*17900*/  ISETP.GT.U32.AND P2, PT, R0, R193, PT ;  /* 0x000000c10000720c */ /* 0x000fe20003f44070 */
[----:B------:R-:W-:Y:S01]  /*17910*/  IMAD.MOV R11, RZ, RZ, -R14 ;  /* 0x000000ffff0b7224 */ /* 0x000fe200078e0a0e */
[----:B------:R-:W-:Y:S01]  /*17920*/  @!P0 IADD3 R191, R191, -R0, RZ ;  /* 0x80000000bfbf8210 */ /* 0x000fe20007ffe0ff */
[----:B------:R-:W-:Y:S01]  /*17930*/  VIADD R14, R6, 0x1e5 ;  /* 0x000001e5060e7836 */ /* 0x000fe20000000000 */
[----:B------:R-:W-:Y:S01]  /*17940*/  ISETP.GE.AND P0, PT, R10, RZ, PT ;  /* 0x000000ff0a00720c */ /* 0x000fe20003f06270 */
[----:B------:R-:W-:Y:S01]  /*17950*/  VIADD R10, R6, 0x1e3 ;  /* 0x000001e3060a7836 */ /* 0x000fe20000000000 */
[----:B------:R-:W-:Y:S01]  /*17960*/  IABS R197, R5 ;  /* 0x0000000500c57213 */ /* 0x000fe20000000000 */
[----:B------:R-:W-:Y:S01]  /*17970*/  IMAD R195, R0, R11, R195 ;  /* 0x0000000b00c37224 */ /* 0x000fe200078e02c3 */
[----:B------:R-:W-:Y:S01]  /*17980*/  IABS R198, R14 ;  /* 0x0000000e00c67213 */ /* 0x000fe20000000000 */
[----:B------:R-:W-:Y:S01]  /*17990*/  @!P3 IMAD.MOV R191, RZ, RZ, -R191 ;  /* 0x000000ffffbfb224 */ /* 0x000fe200078e0abf */
[----:B------:R-:W-:Y:S01]  /*179a0*/  IABS R196, R10 ;  /* 0x0000000a00c47213 */ /* 0x000fe20000000000 */
[--C-:B------:R-:W-:Y:S01]  /*179b0*/  @!P6 IMAD.IADD R194, R194, 0x1, -R0.reuse ;  /* 0x00000001c2c2e824 */ /* 0x100fe200078e0a00 */
[C---:B------:R-:W-:Y:S01]  /*179c0*/  ISETP.GT.U32.AND P3, PT, R0.reuse, R195, PT ;  /* 0x000000c30000720c */ /* 0x040fe20003f64070 */
[----:B------:R-:W-:Y:S01]  /*179d0*/  @!P2 IMAD.IADD R193, R193, 0x1, -R0 ;  /* 0x00000001c1c1a824 */ /* 0x000fe200078e0a00 */
[----:B------:R-:W-:Y:S01]  /*179e0*/  ISETP.GE.AND P2, PT, R5, RZ, PT ;  /* 0x000000ff0500720c */ /* 0x000fe20003f46270 */
[----:B------:R-:W-:Y:S01]  /*179f0*/  IMAD.HI.U32 R5, R3, R196, RZ ;  /* 0x000000c403057227 */ /* 0x000fe200078e00ff */
[----:B------:R-:W-:Y:S01]  /*17a00*/  ISETP.GT.U32.AND P6, PT, R0, R194, PT ;  /* 0x000000c20000720c */ /* 0x000fe20003fc4070 */
[----:B------:R-:W-:Y:S01]  /*17a10*/  STL [R1+0x2610], R191 ;  /* 0x002610bf01007387 */ /* 0x000fe20000100800 */
[----:B------:R-:W-:Y:S01]  /*17a20*/  @!P1 IADD3 R192, -R192, RZ, RZ ;  /* 0x000000ffc0c09210 */ /* 0x000fe20007ffe1ff */
[----:B------:R-:W-:Y:S01]  /*17a30*/  VIADD R11, R6, 0x1e6 ;  /* 0x000001e6060b7836 */ /* 0x000fe20000000000 */
[----:B------:R-:W-:Y:S01]  /*17a40*/  IADD3 R5, -R5, RZ, RZ ;  /* 0x000000ff05057210 */ /* 0x000fe20007ffe1ff */
[----:B------:R-:W-:Y:S01]  /*17a50*/  @!P4 IMAD.MOV R193, RZ, RZ, -R193 ;  /* 0x000000ffffc1c224 */ /* 0x000fe200078e0ac1 */
[----:B------:R-:W-:Y:S01]  /*17a60*/  ISETP.GE.AND P4, PT, R14, RZ, PT ;  /* 0x000000ff0e00720c */ /* 0x000fe20003f86270 */
[----:B------:R1:W-:Y:S01]  /*17a70*/  STL [R1+0x2614], R192 ;  /* 0x002614c001007387 */ /* 0x0003e20000100800 */
[----:B------:R-:W-:Y:S01]  /*17a80*/  IABS R199, R11 ;  /* 0x0000000b00c77213 */ /* 0x000fe20000000000 */
[----:B------:R-:W-:Y:S01]  /*17a90*/  IMAD R196, R0, R5, R196 ;  /* 0x0000000500c47224 */ /* 0x000fe200078e02c4 */
[----:B------:R-:W-:Y:S01]  /*17aa0*/  ISETP.GE.AND P1, PT, R10, RZ, PT ;  /* 0x000000ff0a00720c */ /* 0x000fe20003f26270 */
[--C-:B------:R-:W-:Y:S01]  /*17ab0*/  @!P3 IMAD.IADD R195, R195, 0x1, -R0.reuse ;  /* 0x00000001c3c3b824 */ /* 0x100fe200078e0a00 */
[----:B------:R-:W-:Y:S01]  /*17ac0*/  STL [R1+0x2618], R193 ;  /* 0x002618c101007387 */ /* 0x000fe20000100800 */
[----:B------:R-:W-:Y:S01]  /*17ad0*/  @!P6 IMAD.IADD R194, R194, 0x1, -R0 ;  /* 0x00000001c2c2e824 */ /* 0x000fe200078e0a00 */
[C---:B------:R-:W-:Y:S01]  /*17ae0*/  ISETP.GT.U32.AND P6, PT, R0.reuse, R196, PT ;  /* 0x000000c40000720c */ /* 0x040fe20003fc4070 */
[----:B------:R-:W-:Y:S01]  /*17af0*/  IMAD.HI.U32 R14, R3, R199, RZ ;  /* 0x000000c7030e7227 */ /* 0x000fe200078e00ff */
[----:B------:R-:W-:-:S02]  /*17b00*/  ISETP.GT.U32.AND P3, PT, R0, R195, PT ;  /* 0x000000c30000720c */ /* 0x000fc40003f64070 */
[----:B------:R-:W-:Y:S01]  /*17b10*/  @!P5 IADD3 R194, -R194, RZ, RZ ;  /* 0x000000ffc2c2d210 */ /* 0x000fe20007ffe1ff */
[----:B------:R-:W-:Y:S01]  /*17b20*/  IMAD.HI.U32 R10, R3, R198, RZ ;  /* 0x000000c6030a7227 */ /* 0x000fe200078e00ff */
[----:B--2---:R-:W-:-:S03]  /*17b30*/  IADD3 R190, R6, 0x1f0, RZ ;  /* 0x000001f006be7810 */ /* 0x004fc60007ffe0ff */
[----:B------:R-:W-:Y:S01]  /*17b40*/  IMAD.HI.U32 R5, R3, R197, RZ ;  /* 0x000000c503057227 */ /* 0x000fe200078e00ff */
[----:B------:R-:W-:Y:S01]  /*17b50*/  IADD3 R10, -R10, RZ, RZ ;  /* 0x000000ff0a0a7210 */ /* 0x000fe20007ffe1ff */
[----:B------:R2:W-:Y:S02]  /*17b60*/  STL [R1+0x261c], R194 ;  /* 0x00261cc201007387 */ /* 0x0005e40000100800 */
[----:B------:R-:W-:Y:S02]  /*17b70*/  @!P6 IMAD.IADD R196, R196, 0x1, -R0 ;  /* 0x00000001c4c4e824 */ /* 0x000fe400078e0a00 */
[----:B------:R-:W-:Y:S01]  /*17b80*/  IMAD.MOV R14, RZ, RZ, -R14 ;  /* 0x000000ffff0e7224 */ /* 0x000fe200078e0a0e */
[----:B------:R-:W-:Y:S01]  /*17b90*/  STL [R1+0x2594], R189 ;  /* 0x002594bd01007387 */ /* 0x000fe20000100800 */
[----:B------:R-:W-:Y:S01]  /*17ba0*/  IMAD.MOV R5, RZ, RZ, -R5 ;  /* 0x000000ffff057224 */ /* 0x000fe200078e0a05 */
[C---:B------:R-:W-:Y:S01]  /*17bb0*/  ISETP.GT.U32.AND P6, PT, R0.reuse, R196, PT ;  /* 0x000000c40000720c */ /* 0x040fe20003fc4070 */
[----:B------:R-:W-:-:S02]  /*17bc0*/  IMAD R199, R0, R14, R199 ;  /* 0x0000000e00c77224 */ /* 0x000fc400078e02c7 */
[----:B------:R-:W-:Y:S01]  /*17bd0*/  @!P3 IMAD.IADD R195, R195, 0x1, -R0 ;  /* 0x00000001c3c3b824 */ /* 0x000fe200078e0a00 */
[----:B------:R-:W-:Y:S01]  /*17be0*/  ISETP.GE.AND P3, PT, R11, RZ, PT ;  /* 0x000000ff0b00720c */ /* 0x000fe20003f66270 */
[----:B------:R-:W-:Y:S01]  /*17bf0*/  IMAD R198, R0, R10, R198 ;  /* 0x0000000a00c67224 */ /* 0x000fe200078e02c6 */
[----:B------:R-:W-:Y:S01]  /*17c00*/  IADD3 R10, R6, 0x1e8, RZ ;  /* 0x000001e8060a7810 */ /* 0x000fe20007ffe0ff */
[C---:B------:R-:W-:Y:S02]  /*17c10*/  IMAD R197, R0.reuse, R5, R197 ;  /* 0x0000000500c57224 */ /* 0x040fe400078e02c5 */
[----:B------:R-:W-:Y:S01]  /*17c20*/  @!P0 IMAD.MOV R195, RZ, RZ, -R195 ;  /* 0x000000ffffc38224 */ /* 0x000fe200078e0ac3 */
[----:B------:R-:W-:Y:S01]  /*17c30*/  ISETP.GT.U32.AND P0, PT, R0, R198, PT ;  /* 0x000000c60000720c */ /* 0x000fe20003f04070 */
[----:B-1----:R-:W-:Y:S01]  /*17c40*/  VIADD R192, R6, 0x1e9 ;  /* 0x000001e906c07836 */ /* 0x002fe20000000000 */
[----:B------:R-:W-:Y:S01]  /*17c50*/  ISETP.GT.U32.AND P5, PT, R0, R197, PT ;  /* 0x000000c50000720c */ /* 0x000fe20003fa4070 */
[----:B------:R-:W-:Y:S01]  /*17c60*/  @!P6 IMAD.IADD R196, R196, 0x1, -R0 ;  /* 0x00000001c4c4e824 */ /* 0x000fe200078e0a00 */
[----:B------:R-:W-:Y:S01]  /*17c70*/  ISETP.GT.U32.AND P6, PT, R0, R199, PT ;  /* 0x000000c70000720c */ /* 0x000fe20003fc4070 */
[C---:B------:R-:W-:Y:S01]  /*17c80*/  VIADD R5, R6.reuse, 0x1e7 ;  /* 0x000001e706057836 */ /* 0x040fe20000000000 */
[----:B------:R-:W-:Y:S01]  /*17c90*/  IABS R202, R192 ;  /* 0x000000c000ca7213 */ /* 0x000fe20000000000 */
[C---:B--2---:R-:W-:Y:S01]  /*17ca0*/  VIADD R194, R6.reuse, 0x1ea ;  /* 0x000001ea06c27836 */ /* 0x044fe20000000000 */
[----:B------:R-:W-:Y:S01]  /*17cb0*/  IABS R201, R10 ;  /* 0x0000000a00c97213 */ /* 0x000fe20000000000 */
[----:B------:R-:W-:Y:S01]  /*17cc0*/  VIADD R193, R6, 0x1eb ;  /* 0x000001eb06c17836 */ /* 0x000fe20000000000 */
[----:B------:R-:W-:Y:S01]  /*17cd0*/  IABS R200, R5 ;  /* 0x0000000500c87213 */ /* 0x000fe20000000000 */
[----:B------:R-:W-:Y:S01]  /*17ce0*/  IMAD.HI.U32 R15, R3, R202, RZ ;  /* 0x000000ca030f7227 */ /* 0x000fe200078e00ff */
[----:B------:R-:W-:-:S03]  /*17cf0*/  IABS R203, R194 ;  /* 0x000000c200cb7213 */ /* 0x000fc60000000000 */
[--C-:B------:R-:W-:Y:S01]  /*17d00*/  @!P0 IMAD.IADD R198, R198, 0x1, -R0.reuse ;  /* 0x00000001c6c68824 */ /* 0x100fe200078e0a00 */
[----:B------:R-:W-:Y:S01]  /*17d10*/  @!P5 IADD3 R197, R197, -R0, RZ ;  /* 0x80000000c5c5d210 */ /* 0x000fe20007ffe0ff */
[----:B------:R-:W-:Y:S01]  /*17d20*/  @!P6 IMAD.IADD R199, R199, 0x1, -R0 ;  /* 0x00000001c7c7e824 */ /* 0x000fe200078e0a00 */
[----:B------:R-:W-:Y:S01]  /*17d30*/  IADD3 R15, -R15, RZ, RZ ;  /* 0x000000ff0f0f7210 */ /* 0x000fe20007ffe1ff */
[C---:B------:R-:W-:Y:S01]  /*17d40*/  IMAD.HI.U32 R11, R3.reuse, R200, RZ ;  /* 0x000000c8030b7227 */ /* 0x040fe200078e00ff */
[C---:B------:R-:W-:Y:S02]  /*17d50*/  ISETP.GT.U32.AND P5, PT, R0.reuse, R197, PT ;  /* 0x000000c50000720c */ /* 0x040fe40003fa4070 */
[C---:B------:R-:W-:Y:S01]  /*17d60*/  ISETP.GT.U32.AND P6, PT, R0.reuse, R199, PT ;  /* 0x000000c70000720c */ /* 0x040fe20003fc4070 */
[----:B------:R-:W-:Y:S01]  /*17d70*/  IMAD.HI.U32 R14, R3, R201, RZ ;  /* 0x000000c9030e7227 */ /* 0x000fe200078e00ff */
[----:B------:R-:W-:-:S03]  /*17d80*/  ISETP.GT.U32.AND P0, PT, R0, R198, PT ;  /* 0x000000c60000720c */ /* 0x000fc60003f04070 */
[----:B------:R-:W-:Y:S02]  /*17d90*/  IMAD.MOV R11, RZ, RZ, -R11 ;  /* 0x000000ffff0b7224 */ /* 0x000fe400078e0a0b */
[----:B------:R-:W-:Y:S02]  /*17da0*/  IMAD.MOV R14, RZ, RZ, -R14 ;  /* 0x000000ffff0e7224 */ /* 0x000fe400078e0a0e */
[----:B------:R-:W-:Y:S02]  /*17db0*/  IMAD R202, R0, R15, R202 ;  /* 0x0000000f00ca7224 */ /* 0x000fe400078e02ca */
[----:B------:R-:W-:Y:S01]  /*17dc0*/  IMAD.HI.U32 R204, R3, R203, RZ ;  /* 0x000000cb03cc7227 */ /* 0x000fe200078e00ff */
[----:B------:R-:W-:-:S03]  /*17dd0*/  @!P5 IADD3 R197, R197, -R0, RZ ;  /* 0x80000000c5c5d210 */ /* 0x000fc60007ffe0ff */
[----:B------:R-:W-:Y:S01]  /*17de0*/  IMAD R200, R0, R11, R200 ;  /* 0x0000000b00c87224 */ /* 0x000fe200078e02c8 */
[----:B------:R-:W-:Y:S01]  /*17df0*/  IADD3 R11, R6, 0x1ee, RZ ;  /* 0x000001ee060b7810 */ /* 0x000fe20007ffe0ff */
[C---:B------:R-:W-:Y:S02]  /*17e00*/  IMAD R201, R0.reuse, R14, R201 ;  /* 0x0000000e00c97224 */ /* 0x040fe400078e02c9 */
[----:B------:R-:W-:Y:S01]  /*17e10*/  @!P6 IMAD.IADD R199, R199, 0x1, -R0 ;  /* 0x00000001c7c7e824 */ /* 0x000fe200078e0a00 */
[C---:B------:R-:W-:Y:S01]  /*17e20*/  ISETP.GT.U32.AND P6, PT, R0.reuse, R202, PT ;  /* 0x000000ca0000720c */ /* 0x040fe20003fc4070 */
[----:B------:R-:W-:Y:S01]  /*17e30*/  IMAD.MOV R204, RZ, RZ, -R204 ;  /* 0x000000ffffcc7224 */ /* 0x000fe200078e0acc */
[----:B------:R-:W-:Y:S01]  /*17e40*/  ISETP.GT.U32.AND P5, PT, R0, R200, PT ;  /* 0x000000c80000720c */ /* 0x000fe20003fa4070 */
[----:B------:R-:W-:Y:S01]  /*17e50*/  @!P0 IMAD.IADD R198, R198, 0x1, -R0 ;  /* 0x00000001c6c68824 */ /* 0x000fe200078e0a00 */
[C---:B------:R-:W-:Y:S01]  /*17e60*/  ISETP.GT.U32.AND P0, PT, R0.reuse, R201, PT ;  /* 0x000000c90000720c */ /* 0x040fe20003f04070 */
[----:B------:R-:W-:Y:S01]  /*17e70*/  IMAD R203, R0, R204, R203 ;  /* 0x000000cc00cb7224 */ /* 0x000fe200078e02cb */
[----:B------:R-:W-:Y:S01]  /*17e80*/  IABS R204, R193 ;  /* 0x000000c100cc7213 */ /* 0x000fe20000000000 */
[C---:B------:R-:W-:Y:S01]  /*17e90*/  VIADD R191, R6.reuse, 0x1ef ;  /* 0x000001ef06bf7836 */ /* 0x040fe20000000000 */
[----:B------:R-:W-:Y:S01]  /*17ea0*/  IABS R207, R11 ;  /* 0x0000000b00cf7213 */ /* 0x000fe20000000000 */
[----:B------:R-:W-:-:S02]  /*17eb0*/  VIADD R15, R6, 0x1ed ;  /* 0x000001ed060f7836 */ /* 0x000fc40000000000 */
[----:B------:R-:W-:-:S03]  /*17ec0*/  IMAD.HI.U32 R14, R3, R204, RZ ;  /* 0x000000cc030e7227 */ /* 0x000fc600078e00ff */
[----:B------:R-:W-:Y:S01]  /*17ed0*/  IABS R206, R15 ;  /* 0x0000000f00ce7213 */ /* 0x000fe20000000000 */
[--C-:B------:R-:W-:Y:S01]  /*17ee0*/  @!P6 IMAD.IADD R202, R202, 0x1, -R0.reuse ;  /* 0x00000001cacae824 */ /* 0x100fe200078e0a00 */
[----:B------:R-:W-:Y:S01]  /*17ef0*/  IADD3 R14, -R14, RZ, RZ ;  /* 0x000000ff0e0e7210 */ /* 0x000fe20007ffe1ff */
[--C-:B------:R-:W-:Y:S02]  /*17f00*/  @!P5 IMAD.IADD R200, R200, 0x1, -R0.reuse ;  /* 0x00000001c8c8d824 */ /* 0x100fe400078e0a00 */
[----:B------:R-:W-:Y:S01]  /*17f10*/  @!P0 IMAD.IADD R201, R201, 0x1, -R0 ;  /* 0x00000001c9c98824 */ /* 0x000fe200078e0a00 */
[C---:B------:R-:W-:Y:S01]  /*17f20*/  ISETP.GT.U32.AND P6, PT, R0.reuse, R202, PT ;  /* 0x000000ca0000720c */ /* 0x040fe20003fc4070 */
[C---:B------:R-:W-:Y:S01]  /*17f30*/  IMAD R204, R0.reuse, R14, R204 ;  /* 0x0000000e00cc7224 */ /* 0x040fe200078e02cc */
[C---:B------:R-:W-:Y:S01]  /*17f40*/  ISETP.GT.U32.AND P5, PT, R0.reuse, R200, PT ;  /* 0x000000c80000720c */ /* 0x040fe20003fa4070 */
[----:B------:R-:W-:Y:S01]  /*17f50*/  IMAD.MOV R14, RZ, RZ, -R239 ;  /* 0x000000ffff0e7224 */ /* 0x000fe200078e0aef */
[----:B------:R-:W-:Y:S01]  /*17f60*/  ISETP.GT.U32.AND P0, PT, R0, R201, PT ;  /* 0x000000c90000720c */ /* 0x000fe20003f04070 */
[----:B------:R-:W-:-:S04]  /*17f70*/  IMAD.HI.U32 R238, R3, R207, RZ ;  /* 0x000000cf03ee7227 */ /* 0x000fc800078e00ff */
[----:B------:R-:W-:Y:S02]  /*17f80*/  IMAD R205, R0, R14, R205 ;  /* 0x0000000e00cd7224 */ /* 0x000fe400078e02cd */
[----:B------:R-:W-:Y:S02]  /*17f90*/  IMAD.MOV R238, RZ, RZ, -R238 ;  /* 0x000000ffffee7224 */ /* 0x000fe400078e0aee */
[--C-:B------:R-:W-:Y:S01]  /*17fa0*/  @!P6 IMAD.IADD R202, R202, 0x1, -R0.reuse ;  /* 0x00000001cacae824 */ /* 0x100fe200078e0a00 */
[C---:B------:R-:W-:Y:S01]  /*17fb0*/  ISETP.GT.U32.AND P6, PT, R0.reuse, R205, PT ;  /* 0x000000cd0000720c */ /* 0x040fe20003fc4070 */
[----:B------:R-:W-:Y:S01]  /*17fc0*/  IMAD R207, R0, R238, R207 ;  /* 0x000000ee00cf7224 */ /* 0x000fe200078e02cf */
[----:B------:R-:W-:Y:S01]  /*17fd0*/  @!P5 IADD3 R200, R200, -R0, RZ ;  /* 0x80000000c8c8d210 */ /* 0x000fe20007ffe0ff */
[----:B------:R-:W-:Y:S01]  /*17fe0*/  @!P0 IMAD.IADD R201, R201, 0x1, -R0 ;  /* 0x00000001c9c98824 */ /* 0x000fe200078e0a00 */
[C---:B------:R-:W-:Y:S01]  /*17ff0*/  ISETP.GT.U32.AND P5, PT, R0.reuse, R203, PT ;  /* 0x000000cb0000720c */ /* 0x040fe20003fa4070 */
[----:B------:R-:W-:Y:S01]  /*18000*/  IMAD.HI.U32 R240, R3, R206, RZ ;  /* 0x000000ce03f07227 */ /* 0x000fe200078e00ff */
[----:B------:R-:W-:-:S02]  /*18010*/  ISETP.GT.U32.AND P0, PT, R0, R204, PT ;  /* 0x000000cc0000720c */ /* 0x000fc40003f04070 */
[----:B------:R-:W-:Y:S01]  /*18020*/  IABS R238, R191 ;  /* 0x000000bf00ee7213 */ /* 0x000fe20000000000 */
[----:B------:R-:W-:Y:S02]  /*18030*/  IMAD.MOV R239, RZ, RZ, -R240 ;  /* 0x000000ffffef7224 */ /* 0x000fe400078e0af0 */
[----:B------:R-:W-:Y:S02]  /*18040*/  VIADD R180, R6, 0x1f2 ;  /* 0x000001f206b47836 */ /* 0x000fe40000000000 */
[--C-:B------:R-:W-:Y:S02]  /*18050*/  @!P6 IMAD.IADD R205, R205, 0x1, -R0.reuse ;  /* 0x00000001cdcde824 */ /* 0x100fe400078e0a00 */
[----:B------:R-:W-:Y:S01]  /*18060*/  IMAD.HI.U32 R14, R3, R238, RZ ;  /* 0x000000ee030e7227 */ /* 0x000fe200078e00ff */
[----:B------:R-:W-:Y:S02]  /*18070*/  IABS R241, R180 ;  /* 0x000000b400f17213 */ /* 0x000fe40000000000 */
[----:B------:R-:W-:Y:S01]  /*18080*/  @!P5 IADD3 R203, R203, -R0, RZ ;  /* 0x80000000cbcbd210 */ /* 0x000fe20007ffe0ff */
[----:B------:R-:W-:Y:S01]  /*18090*/  @!P0 IMAD.IADD R204, R204, 0x1, -R0 ;  /* 0x00000001cccc8824 */ /* 0x000fe200078e0a00 */
[C---:B------:R-:W-:Y:S01]  /*180a0*/  ISETP.GT.U32.AND P6, PT, R0.reuse, R205, PT ;  /* 0x000000cd0000720c */ /* 0x040fe20003fc4070 */
[C---:B------:R-:W-:Y:S01]  /*180b0*/  IMAD R206, R0.reuse, R239, R206 ;  /* 0x000000ef00ce7224 */ /* 0x040fe200078e02ce */
[----:B------:R-:W-:Y:S01]  /*180c0*/  ISETP.GT.U32.AND P5, PT, R0, R203, PT ;  /* 0x000000cb0000720c */ /* 0x000fe20003fa4070 */
[----:B------:R-:W-:Y:S01]  /*180d0*/  VIADD R181, R6, 0x1f1 ;  /* 0x000001f106b57836 */ /* 0x000fe20000000000 */
[----:B------:R-:W-:Y:S01]  /*180e0*/  ISETP.GT.U32.AND P0, PT, R0, R204, PT ;  /* 0x000000cc0000720c */ /* 0x000fe20003f04070 */
[----:B------:R-:W-:Y:S01]  /*180f0*/  IMAD.HI.U32 R245, R3, R241, RZ ;  /* 0x000000f103f57227 */ /* 0x000fe200078e00ff */
[----:B------:R-:W-:-:S02]  /*18100*/  IADD3 R14, -R14, RZ, RZ ;  /* 0x000000ff0e0e7210 */ /* 0x000fc40007ffe1ff */
[----:B------:R-:W-:Y:S01]  /*18110*/  IABS R239, R190 ;  /* 0x000000be00ef7213 */ /* 0x000fe20000000000 */
[----:B------:R-:W-:Y:S01]  /*18120*/  VIADD R188, R6, 0x1f4 ;  /* 0x000001f406bc7836 */ /* 0x000fe20000000000 */
[----:B------:R-:W-:Y:S01]  /*18130*/  IABS R240, R181 ;  /* 0x000000b500f07213 */ /* 0x000fe20000000000 */
[C---:B------:R-:W-:Y:S01]  /*18140*/  IMAD R238, R0.reuse, R14, R238 ;  /* 0x0000000e00ee7224 */ /* 0x040fe200078e02ee */
[----:B------:R-:W-:Y:S01]  /*18150*/  IADD3 R14, -R245, RZ, RZ ;  /* 0x000000fff50e7210 */ /* 0x000fe20007ffe1ff */
[--C-:B------:R-:W-:Y:S01]  /*18160*/  @!P6 IMAD.IADD R205, R205, 0x1, -R0.reuse ;  /* 0x00000001cdcde824 */ /* 0x100fe200078e0a00 */
[----:B------:R-:W-:Y:S01]  /*18170*/  STL [R1+0x2590], R188 ;  /* 0x002590bc01007387 */ /* 0x000fe20000100800 */
[--C-:B------:R-:W-:Y:S01]  /*18180*/  @!P5 IMAD.IADD R203, R203, 0x1, -R0.reuse ;  /* 0x00000001cbcbd824 */ /* 0x100fe200078e0a00 */
[----:B------:R-:W-:Y:S01]  /*18190*/  ISETP.GT.U32.AND P6, PT, R0, R238, PT ;  /* 0x000000ee0000720c */ /* 0x000fe20003fc4070 */
[----:B------:R-:W-:Y:S01]  /*181a0*/  @!P0 IMAD.IADD R204, R204, 0x1, -R0 ;  /* 0x00000001cccc8824 */ /* 0x000fe200078e0a00 */
[C---:B------:R-:W-:Y:S01]  /*181b0*/  ISETP.GT.U32.AND P5, PT, R0.reuse, R206, PT ;  /* 0x000000ce0000720c */ /* 0x040fe20003fa4070 */
[----:B------:R-:W-:Y:S01]  /*181c0*/  IMAD.HI.U32 R242, R3, R239, RZ ;  /* 0x000000ef03f27227 */ /* 0x000fe200078e00ff */
[----:B------:R-:W-:-:S03]  /*181d0*/  ISETP.GT.U32.AND P0, PT, R0, R207, PT ;  /* 0x000000cf0000720c */ /* 0x000fc60003f04070 */
[----:B------:R-:W-:-:S04]  /*181e0*/  IMAD.HI.U32 R244, R3, R240, RZ ;  /* 0x000000f003f47227 */ /* 0x000fc800078e00ff */
[----:B------:R-:W-:Y:S02]  /*181f0*/  IMAD.MOV R243, RZ, RZ, -R242 ;  /* 0x000000fffff37224 */ /* 0x000fe400078e0af2 */
[----:B------:R-:W-:Y:S01]  /*18200*/  @!P6 IADD3 R238, R238, -R0, RZ ;  /* 0x80000000eeeee210 */ /* 0x000fe20007ffe0ff */
[----:B------:R-:W-:Y:S01]  /*18210*/  IMAD.MOV R242, RZ, RZ, -R244 ;  /* 0x000000fffff27224 */ /* 0x000fe200078e0af4 */
[----:B------:R-:W-:Y:S01]  /*18220*/  IABS R244, R188 ;  /* 0x000000bc00f47213 */ /* 0x000fe20000000000 */
[--C-:B------:R-:W-:Y:S01]  /*18230*/  @!P5 IMAD.IADD R206, R206, 0x1, -R0.reuse ;  /* 0x00000001ceced824 */ /* 0x100fe200078e0a00 */
[C---:B------:R-:W-:Y:S01]  /*18240*/  ISETP.GT.U32.AND P6, PT, R0.reuse, R238, PT ;  /* 0x000000ee0000720c */ /* 0x040fe20003fc4070 */
[----:B------:R-:W-:Y:S02]  /*18250*/  @!P0 IMAD.IADD R207, R207, 0x1, -R0 ;  /* 0x00000001cfcf8824 */ /* 0x000fe400078e0a00 */
[C---:B------:R-:W-:Y:S01]  /*18260*/  IMAD R241, R0.reuse, R14, R241 ;  /* 0x0000000e00f17224 */ /* 0x040fe200078e02f1 */
[C---:B------:R-:W-:Y:S01]  /*18270*/  ISETP.GT.U32.AND P5, PT, R0.reuse, R206, PT ;  /* 0x000000ce0000720c */ /* 0x040fe20003fa4070 */
[C---:B------:R-:W-:Y:S01]  /*18280*/  IMAD R239, R0.reuse, R243, R239 ;  /* 0x000000f300ef7224 */ /* 0x040fe200078e02ef */
[C---:B------:R-:W-:Y:S01]  /*18290*/  ISETP.GT.U32.AND P0, PT, R0.reuse, R207, PT ;  /* 0x000000cf0000720c */ /* 0x040fe20003f04070 */
[----:B------:R-:W-:Y:S01]  /*182a0*/  IMAD R240, R0, R242, R240 ;  /* 0x000000f200f07224 */ /* 0x000fe200078e02f0 */
[----:B------:R-:W-:Y:S01]  /*182b0*/  IABS R243, R189 ;  /* 0x000000bd00f37213 */ /* 0x000fe20000000000 */
[----:B------:R-:W-:-:S02]  /*182c0*/  VIADD R14, R6, 0x109 ;  /* 0x00000109060e7836 */ /* 0x000fc40000000000 */
[C---:B------:R-:W-:Y:S02]  /*182d0*/  IMAD.HI.U32 R247, R3.reuse, R244, RZ ;  /* 0x000000f403f77227 */ /* 0x040fe400078e00ff */
[----:B------:R-:W-:Y:S02]  /*182e0*/  @!P6 IADD3 R238, R238, -R0, RZ ;  /* 0x80000000eeeee210 */ /* 0x000fe40007ffe0ff */
[----:B------:R-:W-:Y:S01]  /*182f0*/  ISETP.GT.U32.AND P6, PT, R0, R241, PT ;  /* 0x000000f10000720c */ /* 0x000fe20003fc4070 */
[----:B------:R-:W-:Y:S01]  /*18300*/  IMAD.HI.U32 R248, R3, R243, RZ ;  /* 0x000000f303f87227 */ /* 0x000fe200078e00ff */
[----:B------:R-:W-:-:S03]  /*18310*/  IABS R242, R14 ;  /* 0x0000000e00f27213 */ /* 0x000fc60000000000 */
[--C-:B------:R-:W-:Y:S01]  /*18320*/  @!P5 IMAD.IADD R206, R206, 0x1, -R0.reuse ;  /* 0x00000001ceced824 */ /* 0x100fe200078e0a00 */
[C---:B------:R-:W-:Y:S01]  /*18330*/  ISETP.GT.U32.AND P5, PT, R0.reuse, R239, PT ;  /* 0x000000ef0000720c */ /* 0x040fe20003fa4070 */
[----:B------:R-:W-:Y:S01]  /*18340*/  @!P0 IMAD.IADD R207, R207, 0x1, -R0 ;  /* 0x00000001cfcf8824 */ /* 0x000fe200078e0a00 */
[----:B------:R-:W-:Y:S01]  /*18350*/  ISETP.GT.U32.AND P0, PT, R0, R240, PT ;  /* 0x000000f00000720c */ /* 0x000fe20003f04070 */
[----:B------:R-:W-:-:S04]  /*18360*/  IMAD.HI.U32 R246, R3, R242, RZ ;  /* 0x000000f203f67227 */ /* 0x000fc800078e00ff */
[----:B------:R-:W-:Y:S02]  /*18370*/  @!P6 IMAD.IADD R241, R241, 0x1, -R0 ;  /* 0x00000001f1f1e824 */ /* 0x000fe400078e0a00 */
[----:B------:R-:W-:Y:S02]  /*18380*/  IMAD.MOV R246, RZ, RZ, -R246 ;  /* 0x000000fffff67224 */ /* 0x000fe400078e0af6 */
[----:B------:R-:W-:Y:S01]  /*18390*/  IMAD.MOV R247, RZ, RZ, -R247 ;  /* 0x000000fffff77224 */ /* 0x000fe200078e0af7 */
[----:B------:R-:W-:Y:S01]  /*183a0*/  ISETP.GT.U32.AND P6, PT, R0, R241, PT ;  /* 0x000000f10000720c */ /* 0x000fe20003fc4070 */
[--C-:B------:R-:W-:Y:S02]  /*183b0*/  @!P5 IMAD.IADD R239, R239, 0x1, -R0.reuse ;  /* 0x00000001efefd824 */ /* 0x100fe400078e0a00 */
[----:B------:R-:W-:Y:S02]  /*183c0*/  @!P0 IMAD.IADD R240, R240, 0x1, -R0 ;  /* 0x00000001f0f08824 */ /* 0x000fe400078e0a00 */
[C---:B------:R-:W-:Y:S01]  /*183d0*/  IMAD R242, R0.reuse, R246, R242 ;  /* 0x000000f600f27224 */ /* 0x040fe200078e02f2 */
[C---:B------:R-:W-:Y:S01]  /*183e0*/  ISETP.GT.U32.AND P5, PT, R0.reuse, R239, PT ;  /* 0x000000ef0000720c */ /* 0x040fe20003fa4070 */
[----:B------:R-:W-:Y:S01]  /*183f0*/  IMAD.MOV R246, RZ, RZ, -R248 ;  /* 0x000000fffff67224 */ /* 0x000fe200078e0af8 */
[----:B------:R-:W-:Y:S01]  /*18400*/  ISETP.GT.U32.AND P0, PT, R0, R240, PT ;  /* 0x000000f00000720c */ /* 0x000fe20003f04070 */
[----:B------:R-:W-:-:S02]  /*18410*/  VIADD R186, R6, 0x1f6 ;  /* 0x000001f606ba7836 */ /* 0x000fc40000000000 */
[----:B------:R-:W-:Y:S02]  /*18420*/  VIADD R187, R6, 0x1f5 ;  /* 0x000001f506bb7836 */ /* 0x000fe40000000000 */
[C---:B------:R-:W-:Y:S01]  /*18430*/  IMAD R243, R0.reuse, R246, R243 ;  /* 0x000000f600f37224 */ /* 0x040fe200078e02f3 */
[----:B------:R-:W-:Y:S01]  /*18440*/  IABS R246, R186 ;  /* 0x000000ba00f67213 */ /* 0x000fe20000000000 */
[C---:B------:R-:W-:Y:S01]  /*18450*/  IMAD R244, R0.reuse, R247, R244 ;  /* 0x000000f700f47224 */ /* 0x040fe200078e02f4 */
[----:B------:R-:W-:Y:S01]  /*18460*/  IABS R245, R187 ;  /* 0x000000bb00f57213 */ /* 0x000fe20000000000 */
[--C-:B------:R-:W-:Y:S01]  /*18470*/  @!P6 IMAD.IADD R241, R241, 0x1, -R0.reuse ;  /* 0x00000001f1f1e824 */ /* 0x100fe200078e0a00 */
[----:B------:R-:W-:Y:S01]  /*18480*/  IABS R247, R185 ;  /* 0x000000b900f77213 */ /* 0x000fe20000000000 */
[C---:B------:R-:W-:Y:S01]  /*18490*/  IMAD.HI.U32 R250, R3.reuse, R246, RZ ;  /* 0x000000f603fa7227 */ /* 0x040fe200078e00ff */
[----:B------:R-:W-:Y:S01]  /*184a0*/  ISETP.GT.U32.AND P6, PT, R0, R244, PT ;  /* 0x000000f40000720c */ /* 0x000fe20003fc4070 */
[----:B------:R-:W-:Y:S01]  /*184b0*/  STL [R1+0x258c], R187 ;  /* 0x00258cbb01007387 */ /* 0x000fe20000100800 */
[----:B------:R-:W-:Y:S01]  /*184c0*/  @!P0 IADD3 R240, R240, -R0, RZ ;  /* 0x80000000f0f08210 */ /* 0x000fe20007ffe0ff */
[----:B------:R-:W-:Y:S01]  /*184d0*/  IMAD.HI.U32 R249, R3, R245, RZ ;  /* 0x000000f503f97227 */ /* 0x000fe200078e00ff */
[C---:B------:R-:W-:Y:S01]  /*184e0*/  ISETP.GT.U32.AND P0, PT, R0.reuse, R243, PT ;  /* 0x000000f30000720c */ /* 0x040fe20003f04070 */
[----:B------:R-:W-:Y:S02]  /*184f0*/  STL [R1+0x2588], R186 ;  /* 0x002588ba01007387 */ /* 0x000fe40000100800 */
[----:B------:R-:W-:Y:S01]  /*18500*/  @!P5 IMAD.IADD R239, R239, 0x1, -R0 ;  /* 0x00000001efefd824 */ /* 0x000fe200078e0a00 */
[C---:B------:R-:W-:Y:S01]  /*18510*/  ISETP.GT.U32.AND P5, PT, R0.reuse, R242, PT ;  /* 0x000000f20000720c */ /* 0x040fe20003fa4070 */
[----:B------:R-:W-:Y:S01]  /*18520*/  IMAD.MOV R250, RZ, RZ, -R250 ;  /* 0x000000fffffa7224 */ /* 0x000fe200078e0afa */
[----:B------:R-:W-:Y:S01]  /*18530*/  IADD3 R248, -R249, RZ, RZ ;  /* 0x000000fff9f87210 */ /* 0x000fe20007ffe1ff */
[----:B------:R-:W-:Y:S01]  /*18540*/  IMAD.HI.U32 R251, R3, R247, RZ ;  /* 0x000000f703fb7227 */ /* 0x000fe200078e00ff */
[----:B------:R-:W-:Y:S03]  /*18550*/  STL [R1+0x2584], R185 ;  /* 0x002584b901007387 */ /* 0x000fe60000100800 */
[----:B------:R-:W-:-:S02]  /*18560*/  IMAD R246, R0, R250, R246 ;  /* 0x000000fa00f67224 */ /* 0x000fc400078e02f6 */
[----:B------:R-:W-:Y:S01]  /*18570*/  IMAD R245, R0, R248, R245 ;  /* 0x000000f800f57224 */ /* 0x000fe200078e02f5 */
[----:B------:R-:W-:Y:S01]  /*18580*/  @!P0 IADD3 R243, R243, -R0, RZ ;  /* 0x80000000f3f38210 */ /* 0x000fe20007ffe0ff */
[--C-:B------:R-:W-:Y:S01]  /*18590*/  @!P6 IMAD.IADD R244, R244, 0x1, -R0.reuse ;  /* 0x00000001f4f4e824 */ /* 0x100fe200078e0a00 */
[----:B------:R-:W-:Y:S01]  /*185a0*/  ISETP.GT.U32.AND P6, PT, R0, R246, PT ;  /* 0x000000f60000720c */ /* 0x000fe20003fc4070 */
[--C-:B------:R-:W-:Y:S01]  /*185b0*/  @!P5 IMAD.IADD R242, R242, 0x1, -R0.reuse ;  /* 0x00000001f2f2d824 */ /* 0x100fe200078e0a00 */
[----:B------:R-:W-:Y:S01]  /*185c0*/  ISETP.GT.U32.AND P5, PT, R0, R245, PT ;  /* 0x000000f50000720c */ /* 0x000fe20003fa4070 */
[C---:B------:R-:W-:Y:S01]  /*185d0*/  VIADD R183, R6.reuse, 0x1f9 ;  /* 0x000001f906b77836 */ /* 0x040fe20000000000 */
[----:B------:R-:W-:Y:S01]  /*185e0*/  ISETP.GE.AND P0, PT, R5, RZ, PT ;  /* 0x000000ff0500720c */ /* 0x000fe20003f06270 */
[----:B------:R-:W-:Y:S02]  /*185f0*/  IMAD.MOV R5, RZ, RZ, -R251 ;  /* 0x000000ffff057224 */ /* 0x000fe400078e0afb */
[----:B------:R-:W-:Y:S01]  /*18600*/  VIADD R184, R6, 0x1f8 ;  /* 0x000001f806b87836 */ /* 0x000fe20000000000 */
[----:B------:R-:W-:Y:S01]  /*18610*/  IABS R249, R183 ;  /* 0x000000b700f97213 */ /* 0x000fe20000000000 */
[----:B------:R-:W-:Y:S01]  /*18620*/  IMAD R247, R0, R5, R247 ;  /* 0x0000000500f77224 */ /* 0x000fe200078e02f7 */
[----:B------:R-:W-:Y:S01]  /*18630*/  IABS R5, R9 ;  /* 0x0000000900057213 */ /* 0x000fe20000000000 */
[----:B------:R-:W-:Y:S01]  /*18640*/  VIADD R182, R6, 0x1fa ;  /* 0x000001fa06b67836 */ /* 0x000fe20000000000 */
[----:B------:R-:W-:Y:S01]  /*18650*/  IABS R248, R184 ;  /* 0x000000b800f87213 */ /* 0x000fe20000000000 */
[--C-:B------:R-:W-:Y:S01]  /*18660*/  @!P6 IMAD.IADD R246, R246, 0x1, -R0.reuse ;  /* 0x00000001f6f6e824 */ /* 0x100fe200078e0a00 */
[----:B------:R-:W-:Y:S01]  /*18670*/  ISETP.GT.U32.AND P6, PT, R0, R247, PT ;  /* 0x000000f70000720c */ /* 0x000fe20003fc4070 */
[----:B------:R-:W-:Y:S01]  /*18680*/  IMAD.HI.U32 R250, R3, R249, RZ ;  /* 0x000000f903fa7227 */ /* 0x000fe200078e00ff */
[----:B------:R-:W-:Y:S03]  /*18690*/  STL [R1+0x2580], R184 ;  /* 0x002580b801007387 */ /* 0x000fe60000100800 */
[----:B------:R-:W-:Y:S01]  /*186a0*/  @!P5 IMAD.IADD R245, R245, 0x1, -R0 ;  /* 0x00000001f5f5d824 */ /* 0x000fe200078e0a00 */
[----:B------:R-:W-:Y:S01]  /*186b0*/  ISETP.GE.AND P5, PT, R10, RZ, PT ;  /* 0x000000ff0a00720c */ /* 0x000fe20003fa6270 */
[----:B------:R-:W-:Y:S01]  /*186c0*/  IMAD.HI.U32 R252, R3, R248, RZ ;  /* 0x000000f803fc7227 */ /* 0x000fe200078e00ff */
[----:B------:R-:W-:Y:S01]  /*186d0*/  IADD3 R250, -R250, RZ, RZ ;  /* 0x000000fffafa7210 */ /* 0x000fe20007ffe1ff */
[----:B------:R-:W-:Y:S02]  /*186e0*/  STL [R1+0x257c], R183 ;  /* 0x00257cb701007387 */ /* 0x000fe40000100800 */
[----:B------:R-:W-:Y:S01]  /*186f0*/  IMAD.MOV R251, RZ, RZ, -R252 ;  /* 0x000000fffffb7224 */ /* 0x000fe200078e0afc */
[----:B------:R-:W-:Y:S01]  /*18700*/  IABS R252, R179 ;  /* 0x000000b300fc7213 */ /* 0x000fe20000000000 */
[C---:B------:R-:W-:Y:S01]  /*18710*/  IMAD R249, R0.reuse, R250, R249 ;  /* 0x000000fa00f97224 */ /* 0x040fe200078e02f9 */
[----:B------:R-:W-:Y:S01]  /*18720*/  IABS R250, R182 ;  /* 0x000000b600fa7213 */ /* 0x000fe20000000000 */
[C---:B------:R-:W-:Y:S01]  /*18730*/  IMAD R248, R0.reuse, R251, R248 ;  /* 0x000000fb00f87224 */ /* 0x040fe200078e02f8 */
[----:B------:R-:W-:Y:S01]  /*18740*/  @!P6 IADD3 R247, R247, -R0, RZ ;  /* 0x80000000f7f7e210 */ /* 0x000fe20007ffe0ff */
[----:B------:R-:W-:Y:S01]  /*18750*/  IMAD.HI.U32 R8, R3, R252, RZ ;  /* 0x000000fc03087227 */ /* 0x000fe200078e00ff */
[----:B------:R-:W-:Y:S01]  /*18760*/  IABS R251, R13 ;  /* 0x0000000d00fb7213 */ /* 0x000fe20000000000 */
[----:B------:R-:W-:Y:S01]  /*18770*/  STL [R1+0x2578], R182 ;  /* 0x002578b601007387 */ /* 0x000fe20000100800 */
[----:B------:R-:W-:Y:S01]  /*18780*/  @!P5 IADD3 R201, -R201, RZ, RZ ;  /* 0x000000ffc9c9d210 */ /* 0x000fe20007ffe1ff */
[----:B------:R-:W-:Y:S01]  /*18790*/  IMAD.HI.U32 R17, R3, R250, RZ ;  /* 0x000000fa03117227 */ /* 0x000fe200078e00ff */
[----:B------:R-:W-:Y:S01]  /*187a0*/  ISETP.GT.U32.AND P5, PT, R0, R247, PT ;  /* 0x000000f70000720c */ /* 0x000fe20003fa4070 */
[----:B------:R1:W-:Y:S02]  /*187b0*/  STL [R1+0x2574], R13 ;  /* 0x0025740d01007387 */ /* 0x0003e40000100800 */
[----:B------:R-:W-:Y:S01]  /*187c0*/  VIADD R178, R6, 0x1fe ;  /* 0x000001fe06b27836 */ /* 0x000fe20000000000 */
[----:B------:R-:W-:Y:S01]  /*187d0*/  @!P2 IADD3 R197, -R197, RZ, RZ ;  /* 0x000000ffc5c5a210 */ /* 0x000fe20007ffe1ff */
[----:B------:R-:W-:Y:S01]  /*187e0*/  IMAD.HI.U32 R16, R3, R251, RZ ;  /* 0x000000fb03107227 */ /* 0x000fe200078e00ff */
[----:B------:R-:W-:Y:S01]  /*187f0*/  STL [R1+0x2570], R179 ;  /* 0x002570b301007387 */ /* 0x000fe20000100800 */
[----:B------:R-:W-:-:S02]  /*18800*/  ISETP.GT.U32.AND P6, PT, R0, R248, PT ;  /* 0x000000f80000720c */ /* 0x000fc40003fc4070 */
[----:B------:R-:W-:Y:S01]  /*18810*/  IMAD.HI.U32 R7, R3, R5, RZ ;  /* 0x0000000503077227 */ /* 0x000fe200078e00ff */
[----:B------:R-:W-:Y:S01]  /*18820*/  STL [R1+0x256c], R9 ;  /* 0x00256c0901007387 */ /* 0x000fe20000100800 */
[----:B------:R-:W-:Y:S02]  /*18830*/  IABS R10, R178 ;  /* 0x000000b2000a7213 */ /* 0x000fe40000000000 */
[----:B------:R-:W-:Y:S01]  /*18840*/  IMAD.MOV R17, RZ, RZ, -R17 ;  /* 0x000000ffff117224 */ /* 0x000fe200078e0a11 */
[----:B------:R-:W-:Y:S01]  /*18850*/  IADD3 R7, -R7, RZ, RZ ;  /* 0x000000ff07077210 */ /* 0x000fe20007ffe1ff */
[----:B------:R-:W-:Y:S01]  /*18860*/  IMAD.MOV R16, RZ, RZ, -R16 ;  /* 0x000000ffff107224 */ /* 0x000fe200078e0a10 */
[----:B------:R-:W-:Y:S01]  /*18870*/  STL [R1+0x2568], R178 ;  /* 0x002568b201007387 */ /* 0x000fe20000100800 */
[----:B------:R-:W-:Y:S02]  /*18880*/  IMAD.MOV R8, RZ, RZ, -R8 ;  /* 0x000000ffff087224 */ /* 0x000fe400078e0a08 */
[----:B------:R-:W-:-:S02]  /*18890*/  IMAD R250, R0, R17, R250 ;  /* 0x0000001100fa7224 */ /* 0x000fc400078e02fa */
[----:B------:R-:W2:Y:S01]  /*188a0*/  LDL.LU R17, [R1+0x263c] ;  /* 0x00263c0001117983 */ /* 0x000ea20000300800 */
[C---:B------:R-:W-:Y:S02]  /*188b0*/  IMAD R251, R0.reuse, R16, R251 ;  /* 0x0000001000fb7224 */ /* 0x040fe400078e02fb */
[C---:B------:R-:W-:Y:S01]  /*188c0*/  IMAD R252, R0.reuse, R8, R252 ;  /* 0x0000000800fc7224 */ /* 0x040fe200078e02fc */
[----:B------:R-:W3:Y:S01]  /*188d0*/  LDL.LU R16, [R1+0x2638] ;  /* 0x0026380001107983 */ /* 0x000ee20000300800 */
[----:B------:R-:W-:Y:S02]  /*188e0*/  IMAD R5, R0, R7, R5 ;  /* 0x0000000700057224 */ /* 0x000fe400078e0205 */
[----:B------:R-:W-:Y:S01]  /*188f0*/  @!P5 IMAD.IADD R247, R247, 0x1, -R0 ;  /* 0x00000001f7f7d824 */ /* 0x000fe200078e0a00 */
[----:B------:R-:W4:Y:S01]  /*18900*/  LDL.LU R8, [R1+0x2634] ;  /* 0x0026340001087983 */ /* 0x000f220000300800 */
[----:B------:R-:W-:Y:S02]  /*18910*/  ISETP.GE.AND P5, PT, R192, RZ, PT ;  /* 0x000000ffc000720c */ /* 0x000fe40003fa6270 */
[----:B------:R-:W-:Y:S01]  /*18920*/  ISETP.GT.U32.AND P2, PT, R0, R243, PT ;  /* 0x000000f30000720c */ /* 0x000fe20003f44070 */
[----:B------:R-:W2:Y:S01]  /*18930*/  LDL.LU R7, [R1+0x2630] ;  /* 0x0026300001077983 */ /* 0x000ea20000300800 */
[----:B------:R-:W-:-:S02]  /*18940*/  @!P4 IMAD.MOV R198, RZ, RZ, -R198 ;  /* 0x000000ffffc6c224 */ /* 0x000fc400078e0ac6 */
[----:B------:R-:W-:Y:S01]  /*18950*/  @!P3 IMAD.MOV R199, RZ, RZ, -R199 ;  /* 0x000000ffffc7b224 */ /* 0x000fe200078e0ac7 */
[----:B------:R-:W3:Y:S01]  /*18960*/  LDL.LU R192, [R1+0x214] ;  /* 0x0002140001c07983 */ /* 0x000ee20000300800 */
[----:B------:R-:W-:Y:S02]  /*18970*/  @!P0 IMAD.MOV R200, RZ, RZ, -R200 ;  /* 0x000000ffffc88224 */ /* 0x000fe400078e0ac8 */
[----:B------:R-:W-:Y:S02]  /*18980*/  @!P1 IMAD.MOV R196, RZ, RZ, -R196 ;  /* 0x000000ffffc49224 */ /* 0x000fe400078e0ac4 */
[----:B------:R-:W-:Y:S02]  /*18990*/  @!P6 IMAD.IADD R248, R248, 0x1, -R0 ;  /* 0x00000001f8f8e824 */ /* 0x000fe400078e0a00 */
[----:B------:R-:W-:-:S04]  /*189a0*/  IMAD.HI.U32 R3, R3, R10, RZ ;  /* 0x0000000a03037227 */ /* 0x000fc800078e00ff */
[----:B------:R-:W-:Y:S01]  /*189b0*/  @!P2 IMAD.IADD R243, R243, 0x1, -R0 ;  /* 0x00000001f3f3a824 */ /* 0x000fe200078e0a00 */
[C---:B------:R-:W-:Y:S02]  /*189c0*/  ISETP.GT.U32.AND P2, PT, R0.reuse, R250, PT ;  /* 0x000000fa0000720c */ /* 0x040fe40003f44070 */
[C---:B------:R-:W-:Y:S02]  /*189d0*/  ISETP.GT.U32.AND P4, PT, R0.reuse, R244, PT ;  /* 0x000000f40000720c */ /* 0x040fe40003f84070 */
[C---:B------:R-:W-:Y:S02]  /*189e0*/  ISETP.GT.U32.AND P3, PT, R0.reuse, R245, PT ;  /* 0x000000f50000720c */ /* 0x040fe40003f64070 */
[----:B------:R-:W-:-:S07]  /*189f0*/  ISETP.GT.U32.AND P0, PT, R0, R246, PT ;  /* 0x000000f60000720c */ /* 0x000fce0003f04070 */
[--C-:B------:R-:W-:Y:S01]  /*18a00*/  @!P2 IMAD.IADD R250, R250, 0x1, -R0.reuse ;  /* 0x00000001fafaa824 */ /* 0x100fe200078e0a00 */
[----:B------:R-:W-:Y:S02]  /*18a10*/  ISETP.GE.AND P2, PT, R193, RZ, PT ;  /* 0x000000ffc100720c */ /* 0x000fe40003f46270 */
[----:B------:R-:W1:Y:S01]  /*18a20*/  S2R R193, SR_TID.X ;  /* 0x0000000000c17919 */ /* 0x000e620000002100 */
[--C-:B------:R-:W-:Y:S01]  /*18a30*/  @!P4 IMAD.IADD R244, R244, 0x1, -R0.reuse ;  /* 0x00000001f4f4c824 */ /* 0x100fe200078e0a00 */
[C---:B------:R-:W-:Y:S02]  /*18a40*/  ISETP.GT.U32.AND P4, PT, R0.reuse, R251, PT ;  /* 0x000000fb0000720c */ /* 0x040fe40003f84070 */
[----:B------:R-:W-:Y:S02]  /*18a50*/  @!P3 IADD3 R245, R245, -R0, RZ ;  /* 0x80000000f5f5b210 */ /* 0x000fe40007ffe0ff */
[----:B------:R-:W-:Y:S01]  /*18a60*/  ISETP.GT.U32.AND P3, PT, R0, R252, PT ;  /* 0x000000fc0000720c */ /* 0x000fe20003f64070 */
[----:B------:R-:W-:Y:S01]  /*18a70*/  @!P0 IMAD.IADD R246, R246, 0x1, -R0 ;  /* 0x00000001f6f68824 */ /* 0x000fe200078e0a00 */
[----:B------:R-:W-:Y:S01]  /*18a80*/  ISETP.GT.U32.AND P0, PT, R0, R5, PT ;  /* 0x000000050000720c */ /* 0x000fe20003f04070 */
[----:B------:R-:W-:-:S02]  /*18a90*/  @!P5 IMAD.MOV R202, RZ, RZ, -R202 ;  /* 0x000000ffffcad224 */ /* 0x000fc400078e0aca */
[----:B------:R-:W-:-:S04]  /*18aa0*/  @!P2 IADD3 R204, -R204, RZ, RZ ;  /* 0x000000ffcccca210 */ /* 0x000fc80007ffe1ff */
[----:B------:R-:W-:-:S04]  /*18ab0*/  @!P4 IMAD.IADD R251, R251, 0x1, -R0 ;  /* 0x00000001fbfbc824 */ /* 0x000fc800078e0a00 */
[----:B------:R-:W-:Y:S01]  /*18ac0*/  @!P3 IMAD.IADD R252, R252, 0x1, -R0 ;  /* 0x00000001fcfcb824 */ /* 0x000fe200078e0a00 */
[C---:B------:R-:W-:Y:S02]  /*18ad0*/  ISETP.GT.U32.AND P2, PT, R0.reuse, R251, PT ;  /* 0x000000fb0000720c */ /* 0x040fe40003f44070 */
[----:B------:R-:W-:Y:S02]  /*18ae0*/  @!P0 IADD3 R5, R5, -R0, RZ ;  /* 0x8000000005058210 */ /* 0x000fe40007ffe0ff */
[----:B------:R-:W-:Y:S02]  /*18af0*/  ISETP.GT.U32.AND P5, PT, R0, R252, PT ;  /* 0x000000fc0000720c */ /* 0x000fe40003fa4070 */
[----:B------:R-:W-:Y:S02]  /*18b00*/  ISETP.GE.AND P0, PT, R11, RZ, PT ;  /* 0x000000ff0b00720c */ /* 0x000fe40003f06270 */
[----:B-1----:R-:W-:-:S05]  /*18b10*/  LOP3.LUT R11, R193, 0x60, RZ, 0xc0, !PT ;  /* 0x00000060c10b7812 */ /* 0x002fca00078ec0ff */
[----:B------:R-:W-:Y:S01]  /*18b20*/  @!P2 IMAD.IADD R251, R251, 0x1, -R0 ;  /* 0x00000001fbfba824 */ /* 0x000fe200078e0a00 */
[----:B------:R-:W-:-:S03]  /*18b30*/  ISETP.GE.AND P2, PT, R181, RZ, PT ;  /* 0x000000ffb500720c */ /* 0x000fc60003f46270 */
[----:B------:R-:W-:Y:S02]  /*18b40*/  @!P5 IADD3 R252, R252, -R0, RZ ;  /* 0x80000000fcfcd210 */ /* 0x000fe40007ffe0ff */
[----:B------:R-:W-:Y:S02]  /*18b50*/  ISETP.GE.AND P5, PT, R180, RZ, PT ;  /* 0x000000ffb400720c */ /* 0x000fe40003fa6270 */
[----:B------:R-:W-:Y:S01]  /*18b60*/  ISETP.GT.U32.AND P1, PT, R0, R242, PT ;  /* 0x000000f20000720c */ /* 0x000fe20003f24070 */
[----:B---3--:R-:W-:-:S05]  /*18b70*/  IMAD R11, R11, 0x8, R192 ;  /* 0x000000080b0b7824 */ /* 0x008fca00078e02c0 */
[----:B------:R-:W-:Y:S04]  /*18b80*/  STL [R1+0x25ac], R11 ;  /* 0x0025ac0b01007387 */ /* 0x000fe80000100800 */
[----:B------:R-:W3:Y:S04]  /*18b90*/  LDL.LU R181, [R1+0x220] ;  /* 0x0002200001b57983 */ /* 0x000ee80000300800 */
[----:B------:R-:W4:Y:S01]  /*18ba0*/  LDL.LU R180, [R1+0x238] ;  /* 0x0002380001b47983 */ /* 0x000f220000300800 */
[----:B------:R-:W-:Y:S01]  /*18bb0*/  @!P1 IMAD.IADD R242, R242, 0x1, -R0 ;  /* 0x00000001f2f29824 */ /* 0x000fe200078e0a00 */
[----:B------:R-:W-:-:S02]  /*18bc0*/  ISETP.GT.U32.AND P1, PT, R0, R249, PT ;  /* 0x000000f90000720c */ /* 0x000fc40003f24070 */
[----:B------:R-:W-:Y:S01]  /*18bd0*/  ISETP.GT.U32.AND P6, PT, R0, R248, PT ;  /* 0x000000f80000720c */ /* 0x000fe20003fc4070 */
[----:B------:R-:W-:-:S04]  /*18be0*/  IMAD.MOV R3, RZ, RZ, -R3 ;  /* 0x000000ffff037224 */ /* 0x000fc800078e0a03 */
[----:B------:R-:W-:-:S06]  /*18bf0*/  IMAD R10, R0, R3, R10 ;  /* 0x00000003000a7224 */ /* 0x000fcc00078e020a */
[----:B------:R-:W-:Y:S02]  /*18c00*/  @!P1 IADD3 R249, R249, -R0, RZ ;  /* 0x80000000f9f99210 */ /* 0x000fe40007ffe0ff */
[----:B------:R-:W-:Y:S01]  /*18c10*/  ISETP.GE.AND P1, PT, R194, RZ, PT ;  /* 0x000000ffc200720c */ /* 0x000fe20003f26270 */
[--C-:B------:R-:W-:Y:S01]  /*18c20*/  @!P6 IMAD.IADD R248, R248, 0x1, -R0.reuse ;  /* 0x00000001f8f8e824 */ /* 0x100fe200078e0a00 */
[----:B------:R-:W-:Y:S02]  /*18c30*/  ISETP.GT.U32.AND P6, PT, R0, R10, PT ;  /* 0x0000000a0000720c */ /* 0x000fe40003fc4070 */
[----:B------:R-:W-:Y:S02]  /*18c40*/  ISETP.GE.AND P4, PT, R12, RZ, PT ;  /* 0x000000ff0c00720c */ /* 0x000fe40003f86270 */
[----:B------:R-:W-:Y:S01]  /*18c50*/  ISETP.GE.AND P3, PT, R15, RZ, PT ;  /* 0x000000ff0f00720c */ /* 0x000fe20003f66270 */
[----:B------:R-:W1:Y:S06]  /*18c60*/  LDC R12, c[0x0][0x22c] ;  /* 0x00008b00ff0c7b82 */ /* 0x000e6c0000000800 */
[----:B------:R-:W-:Y:S01]  /*18c70*/  @!P1 IMAD.MOV R203, RZ, RZ, -R203 ;  /* 0x000000ffffcb9224 */ /* 0x000fe200078e0acb */
[----:B------:R-:W-:Y:S01]  /*18c80*/  ISETP.GT.U32.AND P1, PT, R0, R250, PT ;  /* 0x000000fa0000720c */ /* 0x000fe20003f24070 */
[----:B------:R-:W-:Y:S01]  /*18c90*/  @!P6 IMAD.IADD R10, R10, 0x1, -R0 ;  /* 0x000000010a0ae824 */ /* 0x000fe200078e0a00 */
[C---:B------:R-:W-:Y:S01]  /*18ca0*/  ISETP.GT.U32.AND P6, PT, R0.reuse, R249, PT ;  /* 0x000000f90000720c */ /* 0x040fe20003fc4070 */
[----:B------:R-:W-:Y:S01]  /*18cb0*/  @!P4 IMAD.MOV R205, RZ, RZ, -R205 ;  /* 0x000000ffffcdc224 */ /* 0x000fe200078e0acd */
[C---:B------:R-:W-:Y:S01]  /*18cc0*/  ISETP.GT.U32.AND P4, PT, R0.reuse, R5, PT ;  /* 0x000000050000720c */ /* 0x040fe20003f84070 */
[----:B------:R-:W-:Y:S01]  /*18cd0*/  @!P3 IMAD.MOV R206, RZ, RZ, -R206 ;  /* 0x000000ffffceb224 */ /* 0x000fe200078e0ace */
[----:B------:R-:W-:-:S07]  /*18ce0*/  ISETP.GT.U32.AND P3, PT, R0, R10, PT ;  /* 0x0000000a0000720c */ /* 0x000fce0003f64070 */
[--C-:B------:R-:W-:Y:S01]  /*18cf0*/  @!P1 IMAD.IADD R250, R250, 0x1, -R0.reuse ;  /* 0x00000001fafa9824 */ /* 0x100fe200078e0a00 */
[----:B------:R-:W-:Y:S01]  /*18d00*/  ISETP.GE.AND P1, PT, R190, RZ, PT ;  /* 0x000000ffbe00720c */ /* 0x000fe20003f26270 */
[--C-:B------:R-:W-:Y:S02]  /*18d10*/  @!P6 IMAD.IADD R249, R249, 0x1, -R0.reuse ;  /* 0x00000001f9f9e824 */ /* 0x100fe400078e0a00 */
[--C-:B------:R-:W-:Y:S02]  /*18d20*/  @!P4 IMAD.IADD R5, R5, 0x1, -R0.reuse ;  /* 0x000000010505c824 */ /* 0x100fe400078e0a00 */
[----:B------:R-:W-:Y:S02]  /*18d30*/  @!P3 IMAD.IADD R10, R10, 0x1, -R0 ;  /* 0x000000010a0ab824 */ /* 0x000fe400078e0a00 */
[----:B------:R-:W3:Y:S01]  /*18d40*/  LDC R0, c[0x0][0x234] ;  /* 0x00008d00ff007b82 */ /* 0x000ee20000000800 */
[----:B------:R-:W-:Y:S02]  /*18d50*/  @!P0 IADD3 R207, -R207, RZ, RZ ;  /* 0x000000ffcfcf8210 */ /* 0x000fe40007ffe1ff */
[----:B------:R-:W-:-:S03]  /*18d60*/  ISETP.GE.AND P0, PT, R14, RZ, PT ;  /* 0x000000ff0e00720c */ /* 0x000fc60003f06270 */
[----:B------:R-:W-:Y:S01]  /*18d70*/  @!P1 IMAD.MOV R239, RZ, RZ, -R239 ;  /* 0x000000ffffef9224 */ /* 0x000fe200078e0aef */
[----:B------:R-:W-:Y:S01]  /*18d80*/  ISETP.GE.AND P1, PT, R189, RZ, PT ;  /* 0x000000ffbd00720c */ /* 0x000fe20003f26270 */
[----:B------:R-:W2:Y:S01]  /*18d90*/  LDC.64 R14, c[0x0][0x218] ;  /* 0x00008600ff0e7b82 */ /* 0x000ea20000000a00 */
[----:B------:R-:W-:-:S11]  /*18da0*/  VIADD R3, R6, 0x105 ;  /* 0x0000010506037836 */ /* 0x000fd60000000000 */
[----:B------:R-:W-:Y:S01]  /*18db0*/  @!P1 IMAD.MOV R243, RZ, RZ, -R243 ;  /* 0x000000fffff39224 */ /* 0x000fe200078e0af3 */
[----:B------:R-:W-:Y:S02]  /*18dc0*/  ISETP.GE.AND P1, PT, R185, RZ, PT ;  /* 0x000000ffb900720c */ /* 0x000fe40003f26270 */
[----:B-1----:R-:W-:Y:S01]  /*18dd0*/  ISETP.GE.AND P3, PT, R3, R12, PT ;  /* 0x0000000c0300720c */ /* 0x002fe20003f66270 */
[----:B--2---:R1:W-:Y:S04]  /*18de0*/  STL.64 [R1+0x25b0], R6 ;  /* 0x0025b00601007387 */ /* 0x0043e80000100a00 */
[----:B------:R-:W-:Y:S06]  /*18df0*/  STL [R1+0x84], R15 ;  /* 0x0000840f01007387 */ /* 0x000fec0000100800 */
[----:B------:R-:W-:Y:S01]  /*18e00*/  @!P1 IMAD.MOV R247, RZ, RZ, -R247 ;  /* 0x000000fffff79224 */ /* 0x000fe200078e0af7 */
[----:B------:R-:W-:Y:S01]  /*18e10*/  ISETP.GE.AND P1, PT, R13, RZ, PT ;  /* 0x000000ff0d00720c */ /* 0x000fe20003f26270 */
[----:B---3--:R-:W-:-:S02]  /*18e20*/  IMAD R3, R181, R0, RZ ;  /* 0x00000000b5037224 */ /* 0x008fc400078e02ff */
[----:B----4-:R-:W-:-:S03]  /*18e30*/  IMAD R0, R180, R0, RZ ;  /* 0x00000000b4007224 */ /* 0x010fc600078e02ff */
[----:B------:R2:W-:Y:S04]  /*18e40*/  STL [R1+0xac], R3 ;  /* 0x0000ac0301007387 */ /* 0x0005e80000100800 */
[----:B------:R3:W-:Y:S04]  /*18e50*/  STL [R1+0xb0], R0 ;  /* 0x0000b00001007387 */ /* 0x0007e80000100800 */
[----:B------:R-:W4:Y:S04]  /*18e60*/  LDL.LU R181, [R1+0x7c] ;  /* 0x00007c0001b57983 */ /* 0x000f280000300800 */
[----:B------:R-:W4:Y:S01]  /*18e70*/  LDL.LU R13, [R1+0x78] ;  /* 0x00007800010d7983 */ /* 0x000f220000300800 */
[----:B------:R-:W-:Y:S01]  /*18e80*/  @!P5 IMAD.MOV R241, RZ, RZ, -R241 ;  /* 0x000000fffff1d224 */ /* 0x000fe200078e0af1 */
[----:B------:R-:W-:Y:S01]  /*18e90*/  ISETP.GE.AND P5, PT, R187, RZ, PT ;  /* 0x000000ffbb00720c */ /* 0x000fe20003fa6270 */
[----:B------:R-:W-:Y:S01]  /*18ea0*/  @!P2 IMAD.MOV R240, RZ, RZ, -R240 ;  /* 0x000000fffff0a224 */ /* 0x000fe200078e0af0 */
[----:B------:R-:W-:Y:S01]  /*18eb0*/  ISETP.GE.AND P4, PT, R7, R8, PT ;  /* 0x000000080700720c */ /* 0x000fe20003f86270 */
[----:B------:R-:W4:Y:S10]  /*18ec0*/  LDL.LU R180, [R1+0x74] ;  /* 0x0000740001b47983 */ /* 0x000f340000300800 */
[----:B------:R-:W-:Y:S01]  /*18ed0*/  @!P5 IADD3 R245, -R245, RZ, RZ ;  /* 0x000000fff5f5d210 */ /* 0x000fe20007ffe1ff */
[----:B-1----:R-:W3:Y:S01]  /*18ee0*/  LDC R7, c[0x0][0x23c] ;  /* 0x00008f00ff077b82 */ /* 0x002ee20000000800 */
[----:B------:R-:W-:-:S02]  /*18ef0*/  ISETP.GE.AND P5, PT, R183, RZ, PT ;  /* 0x000000ffb700720c */ /* 0x000fc40003fa6270 */
[----:B------:R-:W-:-:S11]  /*18f00*/  ISETP.GE.AND P2, PT, R188, RZ, PT ;  /* 0x000000ffbc00720c */ /* 0x000fd60003f46270 */
[----:B------:R-:W-:Y:S02]  /*18f10*/  @!P5 IADD3 R249, -R249, RZ, RZ ;  /* 0x000000fff9f9d210 */ /* 0x000fe40007ffe1ff */
[----:B------:R-:W-:Y:S02]  /*18f20*/  ISETP.GE.AND P5, PT, R9, RZ, PT ;  /* 0x000000ff0900720c */ /* 0x000fe40003fa6270 */
[----:B------:R-:W1:Y:S01]  /*18f30*/  S2R R9, SR_TID.X ;  /* 0x0000000000097919 */ /* 0x000e620000002100 */
[----:B------:R-:W-:Y:S01]  /*18f40*/  @!P0 IADD3 R242, -R242, RZ, RZ ;  /* 0x000000fff2f28210 */ /* 0x000fe20007ffe1ff */
[----:B------:R-:W-:Y:S01]  /*18f50*/  @!P2 IMAD.MOV R244, RZ, RZ, -R244 ;  /* 0x000000fffff4a224 */ /* 0x000fe200078e0af4 */
[----:B------:R-:W-:Y:S02]  /*18f60*/  ISETP.GE.AND P0, PT, R186, RZ, PT ;  /* 0x000000ffba00720c */ /* 0x000fe40003f06270 */
[----:B------:R-:W-:Y:S01]  /*18f70*/  ISETP.GE.AND P2, PT, R184, RZ, PT ;  /* 0x000000ffb800720c */ /* 0x000fe20003f46270 */
[----:B------:R-:W-:Y:S01]  /*18f80*/  IMAD.MOV.U32 R6, RZ, RZ, R14 ;  /* 0x000000ffff067224 */ /* 0x000fe200078e000e */
[----:B------:R-:W-:Y:S01]  /*18f90*/  ISETP.GE.AND P6, PT, R191, RZ, PT ;  /* 0x000000ffbf00720c */ /* 0x000fe20003fc6270 */
[----:B------:R-:W-:Y:S01]  /*18fa0*/  @!P1 IMAD.MOV R251, RZ, RZ, -R251 ;  /* 0x000000fffffb9224 */ /* 0x000fe200078e0afb */
[----:B--2---:R-:W-:Y:S01]  /*18fb0*/  LOP3.LUT R3, RZ, R12, RZ, 0x33, !PT ;  /* 0x0000000cff037212 */ /* 0x004fe200078e33ff */
[----:B------:R-:W2:Y:S06]  /*18fc0*/  LDC.64 R14, c[0x0][0x210] ;  /* 0x00008400ff0e7b82 */ /* 0x000eac0000000a00 */
[----:B------:R-:W-:Y:S01]  /*18fd0*/  @!P0 IMAD.MOV R246, RZ, RZ, -R246 ;  /* 0x000000fffff68224 */ /* 0x000fe200078e0af6 */
[----:B------:R-:W-:Y:S01]  /*18fe0*/  ISETP.GE.AND P0, PT, R182, RZ, PT ;  /* 0x000000ffb600720c */ /* 0x000fe20003f06270 */
[----:B------:R-:W-:Y:S01]  /*18ff0*/  @!P2 IMAD.MOV R248, RZ, RZ, -R248 ;  /* 0x000000fffff8a224 */ /* 0x000fe200078e0af8 */
[----:B------:R-:W-:-:S02]  /*19000*/  ISETP.GE.AND P2, PT, R179, RZ, PT ;  /* 0x000000ffb300720c */ /* 0x000fc40003f46270 */
[----:B------:R-:W2:Y:S01]  /*19010*/  LDL.LU R179, [R1+0x70] ;  /* 0x0000700001b37983 */ /* 0x000ea20000300800 */
[----:B-1----:R-:W-:-:S05]  /*19020*/  LOP3.LUT R9, R9, 0x7f, RZ, 0xc0, !PT ;  /* 0x0000007f09097812 */ /* 0x002fca00078ec0ff */
[----:B---3--:R-:W-:-:S03]  /*19030*/  IMAD R0, R9, R7, RZ ;  /* 0x0000000709007224 */ /* 0x008fc600078e02ff */
[----:B------:R-:W-:Y:S02]  /*19040*/  @!P0 IMAD.MOV R250, RZ, RZ, -R250 ;  /* 0x000000fffffa8224 */ /* 0x000fe400078e0afa */
[----:B------:R-:W-:Y:S02]  /*19050*/  LEA R0, P1, R0, R6, 0x2 ;  /* 0x0000000600007211 */ /* 0x000fe400078210ff */
[----:B------:R-:W-:-:S03]  /*19060*/  ISETP.NE.AND P0, PT, R12, RZ, PT ;  /* 0x000000ff0c00720c */ /* 0x000fc60003f05270 */
[----:B------:R4:W-:Y:S01]  /*19070*/  STL [R1+0x25c8], R0 ;  /* 0x0025c80001007387 */ /* 0x0009e20000100800 */
[----:B------:R-:W-:Y:S02]  /*19080*/  @!P6 IADD3 R238, -R238, RZ, RZ ;  /* 0x000000ffeeeee210 */ /* 0x000fe40007ffe1ff */
[C---:B------:R-:W-:Y:S01]  /*19090*/  SEL R9, R3.reuse, R4, !P0 ;  /* 0x0000000403097207 */ /* 0x040fe20004000000 */
[----:B------:R-:W3:Y:S01]  /*190a0*/  LDL.LU R12, [R1+0x6c] ;  /* 0x00006c00010c7983 */ /* 0x000ee20000300800 */
[----:B------:R-:W-:Y:S01]  /*190b0*/  ISETP.GE.AND P6, PT, R178, RZ, PT ;  /* 0x000000ffb200720c */ /* 0x000fe20003fc6270 */
[----:B------:R-:W-:Y:S02]  /*190c0*/  IMAD.MOV.U32 R178, RZ, RZ, R2 ;  /* 0x000000ffffb27224 */ /* 0x000fe400078e0002 */
[----:B------:R-:W3:Y:S04]  /*190d0*/  LDL.LU R4, [R1+0x68] ;  /* 0x0000680001047983 */ /* 0x000ee80000300800 */
[----:B------:R-:W3:Y:S04]  /*190e0*/  LDL.LU R2, [R1+0x64] ;  /* 0x0000640001027983 */ /* 0x000ee80000300800 */
[----:B------:R-:W3:Y:S04]  /*190f0*/  LDL.LU R11, [R1+0x60] ;  /* 0x00006000010b7983 */ /* 0x000ee80000300800 */
[----:B------:R1:W-:Y:S01]  /*19100*/  STL [R1+0x25cc], R9 ;  /* 0x0025cc0901007387 */ /* 0x0003e20000100800 */
[----:B----4-:R-:W-:-:S03]  /*19110*/  SEL R0, R3, R13, !P0 ;  /* 0x0000000d03007207 */ /* 0x010fc60004000000 */
[----:B------:R-:W4:Y:S01]  /*19120*/  LDL.LU R13, [R1+0x5c] ;  /* 0x00005c00010d7983 */ /* 0x000f220000300800 */
[C---:B------:R-:W-:Y:S02]  /*19130*/  SEL R6, R3.reuse, R181, !P0 ;  /* 0x000000b503067207 */ /* 0x040fe40004000000 */
[----:B------:R-:W-:-:S03]  /*19140*/  SEL R180, R3, R180, !P0 ;  /* 0x000000b403b47207 */ /* 0x000fc60004000000 */
[----:B------:R-:W-:Y:S04]  /*19150*/  STL [R1+0x524], R6 ;  /* 0x0005240601007387 */ /* 0x000fe80000100800 */
[----:B-1----:R-:W4:Y:S04]  /*19160*/  LDL.LU R9, [R1+0x54] ;  /* 0x0000540001097983 */ /* 0x002f280000300800 */
[----:B------:R1:W-:Y:S04]  /*19170*/  STL [R1+0x560], R0 ;  /* 0x0005600001007387 */ /* 0x0003e80000100800 */
[----:B-1----:R-:W4:Y:S04]  /*19180*/  LDL.LU R0, [R1+0x50] ;  /* 0x0000500001007983 */ /* 0x002f280000300800 */
[----:B------:R-:W4:Y:S04]  /*19190*/  LDL.LU R6, [R1+0x4c] ;  /* 0x00004c0001067983 */ /* 0x000f280000300800 */
[----:B------:R-:W4:Y:S04]  /*191a0*/  LDL.LU R7, [R1+0x48] ;  /* 0x0000480001077983 */ /* 0x000f280000300800 */
[----:B------:R-:W4:Y:S04]  /*191b0*/  LDL.LU R8, [R1+0x44] ;  /* 0x0000440001087983 */ /* 0x000f280000300800 */
[----:B------:R-:W4:Y:S04]  /*191c0*/  LDL.LU R194, [R1+0x3c] ;  /* 0x00003c0001c27983 */ /* 0x000f280000300800 */
[----:B------:R1:W-:Y:S04]  /*191d0*/  STL [R1+0x5a4], R180 ;  /* 0x0005a4b401007387 */ /* 0x0003e80000100800 */
[----:B------:R-:W4:Y:S01]  /*191e0*/  LDL.LU R193, [R1+0x38] ;  /* 0x0000380001c17983 */ /* 0x000f220000300800 */
[----:B--2---:R-:W-:-:S05]  /*191f0*/  SEL R179, R3, R179, !P0 ;  /* 0x000000b303b37207 */ /* 0x004fca0004000000 */
[----:B------:R2:W-:Y:S04]  /*19200*/  STL [R1+0x614], R179 ;  /* 0x000614b301007387 */ /* 0x0005e80000100800 */
[----:B------:R-:W4:Y:S04]  /*19210*/  LDL.LU R192, [R1+0x34] ;  /* 0x0000340001c07983 */ /* 0x000f280000300800 */
[----:B------:R-:W4:Y:S04]  /*19220*/  LDL.LU R191, [R1+0x30] ;  /* 0x0000300001bf7983 */ /* 0x000f280000300800 */
[----:B------:R-:W4:Y:S04]  /*19230*/  LDL.LU R190, [R1+0x2c] ;  /* 0x00002c0001be7983 */ /* 0x000f280000300800 */
[----:B------:R-:W4:Y:S04]  /*19240*/  LDL.LU R189, [R1+0x28] ;  /* 0x0000280001bd7983 */ /* 0x000f280000300800 */
[----:B------:R-:W4:Y:S04]  /*19250*/  LDL.LU R188, [R1+0x24] ;  /* 0x0000240001bc7983 */ /* 0x000f280000300800 */
[----:B------:R-:W4:Y:S01]  /*19260*/  LDL.LU R187, [R1+0x20] ;  /* 0x0000200001bb7983 */ /* 0x000f220000300800 */
[----:B---3--:R-:W-:-:S03]  /*19270*/  SEL R12, R3, R12, !P0 ;  /* 0x0000000c030c7207 */ /* 0x008fc60004000000 */
[----:B------:R-:W3:Y:S04]  /*19280*/  LDL.LU R186, [R1+0x1c] ;  /* 0x00001c0001ba7983 */ /* 0x000ee80000300800 */
[----:B------:R-:W3:Y:S01]  /*19290*/  LDL.LU R185, [R1+0x18] ;  /* 0x0000180001b97983 */ /* 0x000ee20000300800 */
[----:B------:R-:W-:-:S03]  /*192a0*/  SEL R4, R3, R4, !P0 ;  /* 0x0000000403047207 */ /* 0x000fc60004000000 */
[----:B------:R-:W3:Y:S04]  /*192b0*/  LDL.LU R184, [R1+0x14] ;  /* 0x0000140001b87983 */ /* 0x000ee80000300800 */
[----:B------:R-:W3:Y:S01]  /*192c0*/  LDL.LU R183, [R1+0x10] ;  /* 0x0000100001b77983 */ /* 0x000ee20000300800 */
[----:B------:R-:W-:-:S03]  /*192d0*/  SEL R2, R3, R2, !P0 ;  /* 0x0000000203027207 */ /* 0x000fc60004000000 */
[----:B------:R-:W3:Y:S04]  /*192e0*/  LDL.LU R182, [R1+0xc] ;  /* 0x00000c0001b67983 */ /* 0x000ee80000300800 */
[----:B------:R-:W3:Y:S01]  /*192f0*/  LDL.LU R181, [R1+0x8] ;  /* 0x0000080001b57983 */ /* 0x000ee20000300800 */
[----:B------:R-:W-:-:S03]  /*19300*/  SEL R11, R3, R11, !P0 ;  /* 0x0000000b030b7207 */ /* 0x000fc60004000000 */
[----:B-1----:R-:W3:Y:S04]  /*19310*/  LDL.LU R180, [R1+0x4] ;  /* 0x0000040001b47983 */ /* 0x002ee80000300800 */
[----:B--2---:R-:W2:Y:S04]  /*19320*/  LDL.LU R179, [R1] ;  /* 0x0000000001b37983 */ /* 0x004ea80000300800 */
[----:B------:R1:W-:Y:S04]  /*19330*/  STL [R1+0x680], R12 ;  /* 0x0006800c01007387 */ /* 0x0003e80000100800 */
[----:B-1----:R-:W2:Y:S04]  /*19340*/  LDL.LU R12, [R1+0x262c] ;  /* 0x00262c00010c7983 */ /* 0x002ea80000300800 */
[----:B------:R1:W-:Y:S04]  /*19350*/  STL [R1+0x6ec], R4 ;  /* 0x0006ec0401007387 */ /* 0x0003e80000100800 */
[----:B-1----:R-:W2:Y:S04]  /*19360*/  LDL.LU R4, [R1+0x2628] ;  /* 0x0026280001047983 */ /* 0x002ea80000300800 */
[----:B------:R1:W-:Y:S04]  /*19370*/  STL [R1+0x758], R2 ;  /* 0x0007580201007387 */ /* 0x0003e80000100800 */
[----:B-1----:R-:W3:Y:S04]  /*19380*/  LDL.LU R2, [R1+0x2624] ;  /* 0x0026240001027983 */ /* 0x002ee80000300800 */
[----:B------:R1:W-:Y:S04]  /*19390*/  STL [R1+0x25d0], R11 ;  /* 0x0025d00b01007387 */ /* 0x0003e80000100800 */
[----:B-1----:R-:W2:Y:S01]  /*193a0*/  LDL.LU R11, [R1+0x58] ;  /* 0x00005800010b7983 */ /* 0x002ea20000300800 */
[----:B----4-:R-:W-:-:S05]  /*193b0*/  SEL R13, R3, R13, !P0 ;  /* 0x0000000d030d7207 */ /* 0x010fca0004000000 */
[----:B------:R1:W-:Y:S04]  /*193c0*/  STL [R1+0x520], R13 ;  /* 0x0005200d01007387 */ /* 0x0003e80000100800 */
[----:B-1----:R-:W4:Y:S01]  /*193d0*/  LDL.LU R13, [R1+0x2620] ;  /* 0x00262000010d7983 */ /* 0x002f220000300800 */
[C---:B------:R-:W-:Y:S02]  /*193e0*/  SEL R0, R3.reuse, R0, !P0 ;  /* 0x0000000003007207 */ /* 0x040fe40004000000 */
[----:B--2---:R-:W-:-:S05]  /*193f0*/  SEL R11, R3, R11, !P0 ;  /* 0x0000000b030b7207 */ /* 0x004fca0004000000 */
[----:B------:R1:W-:Y:S02]  /*19400*/  STL [R1+0x55c], R11 ;  /* 0x00055c0b01007387 */ /* 0x0003e40000100800 */
[C---:B-1----:R-:W-:Y:S02]  /*19410*/  SEL R11, R3.reuse, R9, !P0 ;  /* 0x00000009030b7207 */ /* 0x042fe40004000000 */
[C---:B------:R-:W-:Y:S02]  /*19420*/  SEL R9, R3.reuse, R6, !P0 ;  /* 0x0000000603097207 */ /* 0x040fe40004000000 */
[C---:B------:R-:W-:Y:S01]  /*19430*/  SEL R6, R3.reuse, R7, !P0 ;  /* 0x0000000703067207 */ /* 0x040fe20004000000 */
[----:B------:R-:W-:Y:S04]  /*19440*/  STL [R1+0x5a8], R11 ;  /* 0x0005a80b01007387 */ /* 0x000fe80000100800 */
[----:B------:R1:W-:Y:S01]  /*19450*/  STL [R1+0x60c], R0 ;  /* 0x00060c0001007387 */ /* 0x0003e20000100800 */
[----:B------:R-:W-:-:S03]  /*19460*/  SEL R7, R3, R193, !P0 ;  /* 0x000000c103077207 */ /* 0x000fc60004000000 */
[----:B------:R-:W-:Y:S01]  /*19470*/  STL [R1+0x678], R9 ;  /* 0x0006780901007387 */ /* 0x000fe20000100800 */
[----:B-1----:R-:W-:-:S03]  /*19480*/  SEL R0, R3, R8, !P0 ;  /* 0x0000000803007207 */ /* 0x002fc60004000000 */
[----:B------:R1:W-:Y:S02]  /*19490*/  STL [R1+0x6e8], R6 ;  /* 0x0006e80601007387 */ /* 0x0003e40000100800 */
[C---:B-1----:R-:W-:Y:S02]  /*194a0*/  SEL R6, R3.reuse, R194, !P0 ;  /* 0x000000c203067207 */ /* 0x042fe40004000000 */
[C---:B---3--:R-:W-:Y:S02]  /*194b0*/  SEL R2, R3.reuse, R2, !P0 ;  /* 0x0000000203027207 */ /* 0x048fe40004000000 */
[----:B----4-:R-:W-:-:S05]  /*194c0*/  SEL R13, R3, R13, !P0 ;  /* 0x0000000d030d7207 */ /* 0x010fca0004000000 */
[----:B------:R-:W-:Y:S04]  /*194d0*/  STL [R1+0x25d4], R13 ;  /* 0x0025d40d01007387 */ /* 0x000fe80000100800 */
[----:B------:R1:W-:Y:S04]  /*194e0*/  STL [R1+0x754], R0 ;  /* 0x0007540001007387 */ /* 0x0003e80000100800 */
[----:B------:R2:W-:Y:S01]  /*194f0*/  STL [R1+0x518], R6 ;  /* 0x0005180601007387 */ /* 0x0005e20000100800 */
[----:B-1----:R-:W-:-:S03]  /*19500*/  SEL R0, R3, R192, !P0 ;  /* 0x000000c003007207 */ /* 0x002fc60004000000 */
[----:B------:R1:W-:Y:S01]  /*19510*/  STL [R1+0x558], R7 ;  /* 0x0005580701007387 */ /* 0x0003e20000100800 */
[----:B--2---:R-:W-:-:S03]  /*19520*/  SEL R6, R3, R191, !P0 ;  /* 0x000000bf03067207 */ /* 0x004fc60004000000 */
[----:B------:R2:W-:Y:S01]  /*19530*/  STL [R1+0x5a0], R0 ;  /* 0x0005a00001007387 */ /* 0x0005e20000100800 */
[----:B-1----:R-:W-:-:S03]  /*19540*/  SEL R7, R3, R190, !P0 ;  /* 0x000000be03077207 */ /* 0x002fc60004000000 */
[----:B------:R1:W-:Y:S01]  /*19550*/  STL [R1+0x610], R6 ;  /* 0x0006100601007387 */ /* 0x0003e20000100800 */
[----:B--2---:R-:W-:-:S03]  /*19560*/  SEL R0, R3, R189, !P0 ;  /* 0x000000bd03007207 */ /* 0x004fc60004000000 */
[----:B------:R2:W-:Y:S04]  /*19570*/  STL [R1+0x67c], R7 ;  /* 0x00067c0701007387 */ /* 0x0005e80000100800 */
[----:B------:R3:W-:Y:S01]  /*19580*/  STL [R1+0x6e4], R0 ;  /* 0x0006e40001007387 */ /* 0x0007e20000100800 */
[C---:B-1----:R-:W-:Y:S02]  /*19590*/  SEL R6, R3.reuse, R188, !P0 ;  /* 0x000000bc03067207 */ /* 0x042fe40004000000 */
[----:B--2---:R-:W-:-:S03]  /*195a0*/  SEL R7, R3, R187, !P0 ;  /* 0x000000bb03077207 */ /* 0x004fc60004000000 */
[----:B------:R1:W-:Y:S01]  /*195b0*/  STL [R1+0x750], R6 ;  /* 0x0007500601007387 */ /* 0x0003e20000100800 */
[----:B---3--:R-:W-:-:S03]  /*195c0*/  SEL R0, R3, R186, !P0 ;  /* 0x000000ba03007207 */ /* 0x008fc60004000000 */
        /* <DEDUP_REMOVED lines=12> */
[----:B------:R-:W-:Y:S04]  /*19690*/  STL [R1+0x6e0], R7 ;  /* 0x0006e00701007387 */ /* 0x000fe80000100800 */
[----:B------:R2:W-:Y:S01]  /*196a0*/  STL [R1+0x74c], R0 ;  /* 0x00074c0001007387 */ /* 0x0005e20000100800 */
[----:B-1----:R-:W-:-:S05]  /*196b0*/  SEL R6, R3, R179, !P0 ;  /* 0x000000b303067207 */ /* 0x002fca0004000000 */
[----:B------:R-:W-:Y:S01]  /*196c0*/  STL [R1+0x390], R6 ;  /* 0x0003900601007387 */ /* 0x000fe20000100800 */
[----:B--2---:R-:W-:-:S03]  /*196d0*/  SEL R0, R3, R4, !P0 ;  /* 0x0000000403007207 */ /* 0x004fc60004000000 */
[----:B------:R1:W-:Y:S01]  /*196e0*/  STL [R1+0x514], R2 ;  /* 0x0005140201007387 */ /* 0x0003e20000100800 */
[----:B------:R-:W-:-:S03]  /*196f0*/  SEL R4, R3, R12, !P0 ;  /* 0x0000000c03047207 */ /* 0x000fc60004000000 */
        /* <DEDUP_REMOVED lines=124> */
[----:B------:R-:W-:Y:S01]  /*19ec0*/  STL [R1+0x2c4], R2 ;  /* 0x0002c40201007387 */ /* 0x000fe20000100800 */
[----:B------:R-:W-:-:S03]  /*19ed0*/  SEL R6, R3, R76, !P0 ;  /* 0x0000004c03067207 */ /* 0x000fc60004000000 */
[----:B------:R2:W-:Y:S01]  /*19ee0*/  STL [R1+0x4f0], R0 ;  /* 0x0004f00001007387 */ /* 0x0005e20000100800 */
[----:B-1----:R-:W-:-:S03]  /*19ef0*/  SEL R4, R3, R216, !P0 ;  /* 0x000000d803047207 */ /* 0x002fc60004000000 */
[----:B------:R-:W-:Y:S01]  /*19f00*/  STL [R1+0x25d8], R6 ;  /* 0x0025d80601007387 */ /* 0x000fe20000100800 */
[C---:B--2---:R-:W-:Y:S02]  /*19f10*/  SEL R0, R3.reuse, R234, !P0 ;  /* 0x000000ea03007207 */ /* 0x044fe40004000000 */
[----:B------:R-:W-:-:S03]  /*19f20*/  SEL R2, R3, R77, !P0 ;  /* 0x0000004d03027207 */ /* 0x000fc60004000000 */
        /* <DEDUP_REMOVED lines=12> */
[C---:B--2---:R-:W-:Y:S02]  /*19ff0*/  SEL R2, R3.reuse, R83, !P0 ;  /* 0x0000005303027207 */ /* 0x044fe40004000000 */
[C---:B---3--:R-:W-:Y:S01]  /*1a000*/  SEL R0, R3.reuse, R235, !P0 ;  /* 0x000000eb03007207 */ /* 0x048fe20004000000 */
[----:B------:R1:W-:Y:S04]  /*1a010*/  STL [R1+0x68], R4 ;  /* 0x0000680401007387 */ /* 0x0003e80000100800 */
[----:B------:R2:W-:Y:S04]  /*1a020*/  STL [R1+0x5e0], R0 ;  /* 0x0005e00001007387 */ /* 0x0005e80000100800 */
[----:B------:R3:W-:Y:S01]  /*1a030*/  STL [R1+0x64c], R2 ;  /* 0x00064c0201007387 */ /* 0x0007e20000100800 */
[----:B-1----:R-:W-:-:S02]  /*1a040*/  SEL R4, R3, R84, !P0 ;  /* 0x0000005403047207 */ /* 0x002fc40004000000 */
[----:B--2---:R-:W-:-:S03]  /*1a050*/  SEL R0, R3, R85, !P0 ;  /* 0x0000005503007207 */ /* 0x004fc60004000000 */
[----:B------:R1:W-:Y:S01]  /*1a060*/  STL [R1+0x6b8], R4 ;  /* 0x0006b80401007387 */ /* 0x0003e20000100800 */
[----:B---3--:R-:W-:-:S03]  /*1a070*/  SEL R2, R3, R86, !P0 ;  /* 0x0000005603027207 */ /* 0x008fc60004000000 */
[----:B------:R-:W-:Y:S04]  /*1a080*/  STL [R1+0x724], R0 ;  /* 0x0007240001007387 */ /* 0x000fe80000100800 */
[----:B------:R2:W-:Y:S01]  /*1a090*/  STL [R1+0x2ac], R2 ;  /* 0x0002ac0201007387 */ /* 0x0005e20000100800 */
[C---:B-1----:R-:W-:Y:S02]  /*1a0a0*/  SEL R4, R3.reuse, R87, !P0 ;  /* 0x0000005703047207 */ /* 0x042fe40004000000 */
[----:B------:R-:W-:-:S03]  /*1a0b0*/  SEL R6, R3, R89, !P0 ;  /* 0x0000005903067207 */ /* 0x000fc60004000000 */
[----:B------:R1:W-:Y:S01]  /*1a0c0*/  STL [R1+0x4ec], R4 ;  /* 0x0004ec0401007387 */ /* 0x0003e20000100800 */
[----:B--2---:R-:W-:-:S05]  /*1a0d0*/  SEL R2, R3, R232, !P0 ;  /* 0x000000e803027207 */ /* 0x004fca0004000000 */
        /* <DEDUP_REMOVED lines=8> */
[----:B------:R-:W-:Y:S01]  /*1a160*/  STL [R1+0x720], R6 ;  /* 0x0007200601007387 */ /* 0x000fe20000100800 */
[----:B-1----:R-:W-:-:S03]  /*1a170*/  SEL R2, R3, R94, !P0 ;  /* 0x0000005e03027207 */ /* 0x002fc60004000000 */
[----:B------:R1:W-:Y:S04]  /*1a180*/  STL [R1+0x294], R4 ;  /* 0x0002940401007387 */ /* 0x0003e80000100800 */
[----:B------:R2:W-:Y:S01]  /*1a190*/  STL [R1+0x4e8], R2 ;  /* 0x0004e80201007387 */ /* 0x0005e20000100800 */
[C---:B-1----:R-:W-:Y:S02]  /*1a1a0*/  SEL R4, R3.reuse, R218, !P0 ;  /* 0x000000da03047207 */ /* 0x042fe40004000000 */
[----:B--2---:R-:W-:-:S03]  /*1a1b0*/  SEL R2, R3, R96, !P0 ;  /* 0x0000006003027207 */ /* 0x004fc60004000000 */
[----:B------:R1:W-:Y:S01]  /*1a1c0*/  STL [R1+0x57c], R4 ;  /* 0x00057c0401007387 */ /* 0x0003e20000100800 */
[----:B------:R-:W-:-:S03]  /*1a1d0*/  SEL R6, R3, R97, !P0 ;  /* 0x0000006103067207 */ /* 0x000fc60004000000 */
[----:B------:R2:W-:Y:S01]  /*1a1e0*/  STL [R1+0x5d8], R2 ;  /* 0x0005d80201007387 */ /* 0x0005e20000100800 */
[----:B-1----:R-:W-:-:S03]  /*1a1f0*/  SEL R4, R3, R98, !P0 ;  /* 0x0000006203047207 */ /* 0x002fc60004000000 */
[----:B------:R-:W-:Y:S01]  /*1a200*/  STL [R1+0x644], R6 ;  /* 0x0006440601007387 */ /* 0x000fe20000100800 */
[----:B--2---:R-:W-:-:S03]  /*1a210*/  SEL R2, R3, R99, !P0 ;  /* 0x0000006303027207 */ /* 0x004fc60004000000 */
[----:B------:R1:W-:Y:S04]  /*1a220*/  STL [R1+0x6b0], R4 ;  /* 0x0006b00401007387 */ /* 0x0003e80000100800 */
[----:B------:R2:W-:Y:S01]  /*1a230*/  STL [R1+0x71c], R2 ;  /* 0x00071c0201007387 */ /* 0x0005e20000100800 */
[C---:B-1----:R-:W-:Y:S02]  /*1a240*/  SEL R4, R3.reuse, R100, !P0 ;  /* 0x0000006403047207 */ /* 0x042fe40004000000 */
[----:B--2---:R-:W-:-:S03]  /*1a250*/  SEL R2, R3, R101, !P0 ;  /* 0x0000006503027207 */ /* 0x004fc60004000000 */
[----:B------:R1:W-:Y:S01]  /*1a260*/  STL [R1+0x27c], R4 ;  /* 0x00027c0401007387 */ /* 0x0003e20000100800 */
[----:B------:R-:W-:-:S03]  /*1a270*/  SEL R6, R3, R103, !P0 ;  /* 0x0000006703067207 */ /* 0x000fc60004000000 */
[----:B------:R2:W-:Y:S01]  /*1a280*/  STL [R1+0x4e4], R2 ;  /* 0x0004e40201007387 */ /* 0x0005e20000100800 */
[C---:B-1----:R-:W-:Y:S02]  /*1a290*/  SEL R4, R3.reuse, R220, !P0 ;  /* 0x000000dc03047207 */ /* 0x042fe40004000000 */
[----:B--2---:R-:W-:-:S03]  /*1a2a0*/  SEL R2, R3, R104, !P0 ;  /* 0x0000006803027207 */ /* 0x004fc60004000000 */
[----:B------:R1:W-:Y:S04]  /*1a2b0*/  STL [R1+0x578], R4 ;  /* 0x0005780401007387 */ /* 0x0003e80000100800 */
        /* <DEDUP_REMOVED lines=9> */
[C---:B--2---:R-:W-:Y:S02]  /*1a350*/  SEL R6, R3.reuse, R110, !P0 ;  /* 0x0000006e03067207 */ /* 0x044fe40004000000 */
[C---:B---3--:R-:W-:Y:S01]  /*1a360*/  SEL R2, R3.reuse, R221, !P0 ;  /* 0x000000dd03027207 */ /* 0x048fe20004000000 */
[----:B------:R1:W-:Y:S04]  /*1a370*/  STL [R1+0x4e0], R4 ;  /* 0x0004e00401007387 */ /* 0x0003e80000100800 */
        /* <DEDUP_REMOVED lines=8> */
[----:B------:R-:W-:Y:S01]  /*1a400*/  STL [R1+0x714], R6 ;  /* 0x0007140601007387 */ /* 0x000fe20000100800 */
[----:B---3--:R-:W-:-:S03]  /*1a410*/  SEL R2, R3, R115, !P0 ;  /* 0x0000007303027207 */ /* 0x008fc60004000000 */
        /* <DEDUP_REMOVED lines=12> */
[----:B------:R1:W-:Y:S04]  /*1a4e0*/  STL [R1+0x23c], R4 ;  /* 0x00023c0401007387 */ /* 0x0003e80000100800 */
[----:B------:R2:W-:Y:S01]  /*1a4f0*/  STL [R1+0x4d8], R2 ;  /* 0x0004d80201007387 */ /* 0x0005e20000100800 */
[C---:B-1----:R-:W-:Y:S02]  /*1a500*/  SEL R4, R3.reuse, R123, !P0 ;  /* 0x0000007b03047207 */ /* 0x042fe40004000000 */
[----:B--2---:R-:W-:-:S05]  /*1a510*/  SEL R2, R3, R231, !P0 ;  /* 0x000000e703027207 */ /* 0x004fca0004000000 */
[----:B------:R1:W-:Y:S01]  /*1a520*/  STL [R1+0x5c8], R2 ;  /* 0x0005c80201007387 */ /* 0x0003e20000100800 */
[----:B------:R-:W-:-:S03]  /*1a530*/  SEL R8, R3, R125, !P0 ;  /* 0x0000007d03087207 */ /* 0x000fc60004000000 */
[----:B------:R2:W-:Y:S01]  /*1a540*/  STL [R1+0x634], R4 ;  /* 0x0006340401007387 */ /* 0x0005e20000100800 */
[C---:B-1----:R-:W-:Y:S02]  /*1a550*/  SEL R2, R3.reuse, R124, !P0 ;  /* 0x0000007c03027207 */ /* 0x042fe40004000000 */
[----:B--2---:R-:W-:-:S03]  /*1a560*/  SEL R4, R3, R126, !P0 ;  /* 0x0000007e03047207 */ /* 0x004fc60004000000 */
[----:B------:R1:W-:Y:S04]  /*1a570*/  STL [R1+0x6a0], R2 ;  /* 0x0006a00201007387 */ /* 0x0003e80000100800 */
[----:B------:R2:W-:Y:S01]  /*1a580*/  STL [R1+0x70c], R8 ;  /* 0x00070c0801007387 */ /* 0x0005e20000100800 */
[----:B-1----:R-:W-:-:S03]  /*1a590*/  SEL R2, R3, R127, !P0 ;  /* 0x0000007f03027207 */ /* 0x002fc60004000000 */
[----:B------:R1:W-:Y:S01]  /*1a5a0*/  STL [R1+0x220], R4 ;  /* 0x0002200401007387 */ /* 0x0003e20000100800 */
[----:B--2---:R-:W-:-:S03]  /*1a5b0*/  SEL R8, R3, R129, !P0 ;  /* 0x0000008103087207 */ /* 0x004fc60004000000 */
        /* <DEDUP_REMOVED lines=15> */
[----:B---3--:R-:W-:-:S05]  /*1a6b0*/  SEL R2, R3, R219, !P0 ;  /* 0x000000db03027207 */ /* 0x008fca0004000000 */
        /* <DEDUP_REMOVED lines=8> */
[----:B------:R2:W-:Y:S01]  /*1a740*/  STL [R1+0xa0], R8 ;  /* 0x0000a00801007387 */ /* 0x0005e20000100800 */
[----:B-1----:R-:W-:-:S03]  /*1a750*/  SEL R2, R3, R141, !P0 ;  /* 0x0000008d03027207 */ /* 0x002fc60004000000 */
[----:B------:R1:W-:Y:S04]  /*1a760*/  STL [R1+0x25c], R4 ;  /* 0x00025c0401007387 */ /* 0x0003e80000100800 */
[----:B------:R3:W-:Y:S01]  /*1a770*/  STL [R1+0x52c], R2 ;  /* 0x00052c0201007387 */ /* 0x0007e20000100800 */
[C---:B--2---:R-:W-:Y:S02]  /*1a780*/  SEL R8, R3.reuse, R142, !P0 ;  /* 0x0000008e03087207 */ /* 0x044fe40004000000 */
[----:B-1----:R-:W-:-:S03]  /*1a790*/  SEL R4, R3, R143, !P0 ;  /* 0x0000008f03047207 */ /* 0x002fc60004000000 */
        /* <DEDUP_REMOVED lines=30> */
[----:B---3--:R-:W-:-:S03]  /*1a980*/  SEL R2, R3, R159, !P0 ;  /* 0x0000009f03027207 */ /* 0x008fc60004000000 */
        /* <DEDUP_REMOVED lines=33> */
[----:B------:R-:W-:Y:S01]  /*1aba0*/  STL [R1+0x6f0], R8 ;  /* 0x0006f00801007387 */ /* 0x000fe20000100800 */
[----:B---3--:R-:W-:-:S03]  /*1abb0*/  SEL R2, R3, R176, !P0 ;  /* 0x000000b003027207 */ /* 0x008fc60004000000 */
[----:B------:R1:W-:Y:S04]  /*1abc0*/  STL [R1+0x40], R4 ;  /* 0x0000400401007387 */ /* 0x0003e80000100800 */
[----:B------:R-:W2:Y:S04]  /*1abd0*/  LDL.LU R22, [R1+0x134] ;  /* 0x0001340001167983 */ /* 0x000ea80000300800 */
[----:B------:R3:W-:Y:S04]  /*1abe0*/  STL [R1+0x6c], R2 ;  /* 0x00006c0201007387 */ /* 0x0007e80000100800 */
[----:B------:R-:W4:Y:S04]  /*1abf0*/  LDL.LU R21, [R1+0x394] ;  /* 0x0003940001157983 */ /* 0x000f280000300800 */
[----:B------:R-:W4:Y:S04]  /*1ac00*/  LDL.LU R20, [R1+0x4a4] ;  /* 0x0004a40001147983 */ /* 0x000f280000300800 */
[----:B------:R-:W4:Y:S04]  /*1ac10*/  LDL.LU R19, [R1+0x4b8] ;  /* 0x0004b80001137983 */ /* 0x000f280000300800 */
[----:B------:R-:W4:Y:S04]  /*1ac20*/  LDL.LU R18, [R1+0x4cc] ;  /* 0x0004cc0001127983 */ /* 0x000f280000300800 */
[----:B------:R-:W4:Y:S04]  /*1ac30*/  LDL.LU R17, [R1+0x4d0] ;  /* 0x0004d00001117983 */ /* 0x000f280000300800 */
[----:B------:R-:W4:Y:S04]  /*1ac40*/  LDL.LU R16, [R1+0x4bc] ;  /* 0x0004bc0001107983 */ /* 0x000f280000300800 */
[----:B------:R-:W4:Y:S04]  /*1ac50*/  LDL.LU R12, [R1+0x4c0] ;  /* 0x0004c000010c7983 */ /* 0x000f280000300800 */
[----:B-1----:R-:W4:Y:S04]  /*1ac60*/  LDL.LU R4, [R1+0x4c8] ;  /* 0x0004c80001047983 */ /* 0x002f280000300800 */
[----:B---3--:R-:W3:Y:S04]  /*1ac70*/  LDL.LU R2, [R1+0x4c4] ;  /* 0x0004c40001027983 */ /* 0x008ee80000300800 */
[----:B------:R-:W3:Y:S04]  /*1ac80*/  LDL.LU R8, [R1+0x4b4] ;  /* 0x0004b40001087983 */ /* 0x000ee80000300800 */
        /* <DEDUP_REMOVED lines=15> */
[----:B------:R-:W3:Y:S01]  /*1ad80*/  LDL.LU R179, [R1+0x470] ;  /* 0x0004700001b37983 */ /* 0x000ee20000300800 */
[----:B------:R-:W-:-:S03]  /*1ad90*/  SEL R222, R3, R227, !P0 ;  /* 0x000000e303de7207 */ /* 0x000fc60004000000 */
[----:B------:R-:W3:Y:S04]  /*1ada0*/  LDL.LU R25, [R1+0x480] ;  /* 0x0004800001197983 */ /* 0x000ee80000300800 */
[----:B------:R-:W3:Y:S04]  /*1adb0*/  LDL.LU R24, [R1+0x474] ;  /* 0x0004740001187983 */ /* 0x000ee80000300800 */
[----:B------:R-:W3:Y:S01]  /*1adc0*/  LDL.LU R23, [R1+0x47c] ;  /* 0x00047c0001177983 */ /* 0x000ee20000300800 */
[C---:B------:R-:W-:Y:S02]  /*1add0*/  SEL R234, R3.reuse, R237, !P0 ;  /* 0x000000ed03ea7207 */ /* 0x040fe40004000000 */
[----:B------:R-:W-:-:S02]  /*1ade0*/  SEL R218, R3, R210, !P0 ;  /* 0x000000d203da7207 */ /* 0x000fc40004000000 */
[C---:B------:R-:W-:Y:S02]  /*1adf0*/  SEL R216, R3.reuse, R209, !P0 ;  /* 0x000000d103d87207 */ /* 0x040fe40004000000 */
[C---:B--2---:R-:W-:Y:S02]  /*1ae00*/  SEL R227, R3.reuse, R22, !P0 ;  /* 0x0000001603e37207 */ /* 0x044fe40004000000 */
[----:B------:R-:W2:Y:S01]  /*1ae10*/  LDL.LU R22, [R1+0x478] ;  /* 0x0004780001167983 */ /* 0x000ea20000300800 */
[----:B----4-:R-:W-:-:S03]  /*1ae20*/  SEL R229, R3, R21, !P0 ;  /* 0x0000001503e57207 */ /* 0x010fc60004000000 */
[----:B------:R-:W4:Y:S01]  /*1ae30*/  LDL.LU R21, [R1+0x44c] ;  /* 0x00044c0001157983 */ /* 0x000f220000300800 */
[----:B------:R-:W-:-:S03]  /*1ae40*/  SEL R231, R3, R20, !P0 ;  /* 0x0000001403e77207 */ /* 0x000fc60004000000 */
[----:B------:R-:W2:Y:S01]  /*1ae50*/  LDL.LU R20, [R1+0x460] ;  /* 0x0004600001147983 */ /* 0x000ea20000300800 */
        /* <DEDUP_REMOVED lines=12> */
[----:B---3--:R-:W-:-:S03]  /*1af20*/  SEL R176, R3, R2, !P0 ;  /* 0x0000000203b07207 */ /* 0x008fc60004000000 */
[----:B------:R-:W3:Y:S01]  /*1af30*/  LDL.LU R2, [R1+0x440] ;  /* 0x0004400001027983 */ /* 0x000ee20000300800 */
[----:B------:R-:W-:-:S03]  /*1af40*/  SEL R175, R3, R8, !P0 ;  /* 0x0000000803af7207 */ /* 0x000fc60004000000 */
        /* <DEDUP_REMOVED lines=33> */
[C---:B------:R-:W-:Y:S02]  /*1b160*/  SEL R172, R3.reuse, R24, !P0 ;  /* 0x0000001803ac7207 */ /* 0x040fe40004000000 */
[C---:B------:R-:W-:Y:S02]  /*1b170*/  SEL R170, R3.reuse, R23, !P0 ;  /* 0x0000001703aa7207 */ /* 0x040fe40004000000 */
[C---:B------:R-:W-:Y:S02]  /*1b180*/  SEL R32, R3.reuse, R25, !P0 ;  /* 0x0000001903207207 */ /* 0x040fe40004000000 */
[C---:B----4-:R-:W-:Y:S02]  /*1b190*/  SEL R23, R3.reuse, R21, !P0 ;  /* 0x0000001503177207 */ /* 0x050fe40004000000 */
[C---:B--2---:R-:W-:Y:S02]  /*1b1a0*/  SEL R24, R3.reuse, R20, !P0 ;  /* 0x0000001403187207 */ /* 0x044fe40004000000 */
[----:B------:R-:W-:-:S02]  /*1b1b0*/  SEL R166, R3, R19, !P0 ;  /* 0x0000001303a67207 */ /* 0x000fc40004000000 */
[----:B------:R-:W-:-:S05]  /*1b1c0*/  SEL R12, R3, R12, !P0 ;  /* 0x0000000c030c7207 */ /* 0x000fca0004000000 */
[----:B------:R1:W-:Y:S04]  /*1b1d0*/  STL [R1+0x394], R12 ;  /* 0x0003940c01007387 */ /* 0x0003e80000100800 */
[----:B------:R-:W2:Y:S04]  /*1b1e0*/  LDL.LU R46, [R1+0x3ec] ;  /* 0x0003ec00012e7983 */ /* 0x000ea80000300800 */
[----:B------:R-:W4:Y:S04]  /*1b1f0*/  LDL.LU R47, [R1+0x3b4] ;  /* 0x0003b400012f7983 */ /* 0x000f280000300800 */
[----:B------:R-:W4:Y:S04]  /*1b200*/  LDL.LU R48, [R1+0x3e8] ;  /* 0x0003e80001307983 */ /* 0x000f280000300800 */
[----:B------:R-:W4:Y:S01]  /*1b210*/  LDL.LU R49, [R1+0x3d4] ;  /* 0x0003d40001317983 */ /* 0x000f220000300800 */
[----:B------:R-:W-:-:S03]  /*1b220*/  SEL R167, R3, R18, !P0 ;  /* 0x0000001203a77207 */ /* 0x000fc60004000000 */
[----:B------:R-:W4:Y:S01]  /*1b230*/  LDL.LU R50, [R1+0x3dc] ;  /* 0x0003dc0001327983 */ /* 0x000f220000300800 */
[----:B------:R-:W-:-:S03]  /*1b240*/  SEL R168, R3, R17, !P0 ;  /* 0x0000001103a87207 */ /* 0x000fc60004000000 */
[----:B------:R-:W2:Y:S01]  /*1b250*/  LDL.LU R21, [R1+0x3e0] ;  /* 0x0003e00001157983 */ /* 0x000ea20000300800 */
[----:B------:R-:W-:-:S03]  /*1b260*/  SEL R169, R3, R16, !P0 ;  /* 0x0000001003a97207 */ /* 0x000fc60004000000 */
[----:B------:R-:W4:Y:S01]  /*1b270*/  LDL.LU R20, [R1+0x3e4] ;  /* 0x0003e40001147983 */ /* 0x000f220000300800 */
[----:B------:R-:W-:-:S03]  /*1b280*/  SEL R25, R3, R4, !P0 ;  /* 0x0000000403197207 */ /* 0x000fc60004000000 */
[----:B------:R-:W4:Y:S01]  /*1b290*/  LDL.LU R19, [R1+0x3d8] ;  /* 0x0003d80001137983 */ /* 0x000f220000300800 */
        /* <DEDUP_REMOVED lines=13> */
[----:B------:R-:W3:Y:S04]  /*1b370*/  LDL.LU R194, [R1+0x3b8] ;  /* 0x0003b80001c27983 */ /* 0x000ee80000300800 */
[----:B------:R-:W3:Y:S04]  /*1b380*/  LDL.LU R193, [R1+0x3b0] ;  /* 0x0003b00001c17983 */ /* 0x000ee80000300800 */
[----:B------:R-:W3:Y:S04]  /*1b390*/  LDL.LU R192, [R1+0x3ac] ;  /* 0x0003ac0001c07983 */ /* 0x000ee80000300800 */
[----:B------:R-:W3:Y:S01]  /*1b3a0*/  LDL.LU R191, [R1+0x3a4] ;  /* 0x0003a40001bf7983 */ /* 0x000ee20000300800 */
[----:B------:R-:W-:-:S03]  /*1b3b0*/  SEL R28, R3, R189, !P0 ;  /* 0x000000bd031c7207 */ /* 0x000fc60004000000 */
[----:B------:R-:W3:Y:S01]  /*1b3c0*/  LDL.LU R190, [R1+0x3a8] ;  /* 0x0003a80001be7983 */ /* 0x000ee20000300800 */
[C---:B------:R-:W-:Y:S02]  /*1b3d0*/  SEL R29, R3.reuse, R188, !P0 ;  /* 0x000000bc031d7207 */ /* 0x040fe40004000000 */
[C---:B------:R-:W-:Y:S01]  /*1b3e0*/  SEL R154, R3.reuse, R187, !P0 ;  /* 0x000000bb039a7207 */ /* 0x040fe20004000000 */
[----:B------:R-:W3:Y:S04]  /*1b3f0*/  LDL.LU R189, [R1+0x3a0] ;  /* 0x0003a00001bd7983 */ /* 0x000ee80000300800 */
[----:B------:R-:W3:Y:S01]  /*1b400*/  LDL.LU R188, [R1+0x39c] ;  /* 0x00039c0001bc7983 */ /* 0x000ee20000300800 */
[----:B------:R-:W-:-:S03]  /*1b410*/  SEL R155, R3, R186, !P0 ;  /* 0x000000ba039b7207 */ /* 0x000fc60004000000 */
[----:B------:R-:W3:Y:S01]  /*1b420*/  LDL.LU R187, [R1+0x360] ;  /* 0x0003600001bb7983 */ /* 0x000ee20000300800 */
[C---:B------:R-:W-:Y:S02]  /*1b430*/  SEL R156, R3.reuse, R185, !P0 ;  /* 0x000000b9039c7207 */ /* 0x040fe40004000000 */
[C---:B------:R-:W-:Y:S01]  /*1b440*/  SEL R158, R3.reuse, R184, !P0 ;  /* 0x000000b8039e7207 */ /* 0x040fe20004000000 */
[----:B------:R-:W3:Y:S04]  /*1b450*/  LDL.LU R186, [R1+0x36c] ;  /* 0x00036c0001ba7983 */ /* 0x000ee80000300800 */
[----:B------:R-:W3:Y:S04]  /*1b460*/  LDL.LU R185, [R1+0x374] ;  /* 0x0003740001b97983 */ /* 0x000ee80000300800 */
[----:B------:R-:W3:Y:S01]  /*1b470*/  LDL.LU R184, [R1+0x378] ;  /* 0x0003780001b87983 */ /* 0x000ee20000300800 */
[----:B------:R-:W-:-:S02]  /*1b480*/  SEL R159, R3, R183, !P0 ;  /* 0x000000b7039f7207 */ /* 0x000fc40004000000 */
[C---:B------:R-:W-:Y:S01]  /*1b490*/  SEL R30, R3.reuse, R182, !P0 ;  /* 0x000000b6031e7207 */ /* 0x040fe20004000000 */
[----:B------:R-:W3:Y:S01]  /*1b4a0*/  LDL.LU R183, [R1+0x37c] ;  /* 0x00037c0001b77983 */ /* 0x000ee20000300800 */
[----:B------:R-:W-:-:S03]  /*1b4b0*/  SEL R31, R3, R181, !P0 ;  /* 0x000000b5031f7207 */ /* 0x000fc60004000000 */
[----:B------:R-:W3:Y:S01]  /*1b4c0*/  LDL.LU R182, [R1+0x380] ;  /* 0x0003800001b67983 */ /* 0x000ee20000300800 */
[----:B-1----:R-:W-:-:S03]  /*1b4d0*/  SEL R12, R3, R180, !P0 ;  /* 0x000000b4030c7207 */ /* 0x002fc60004000000 */
[----:B------:R-:W3:Y:S01]  /*1b4e0*/  LDL.LU R181, [R1+0x38c] ;  /* 0x00038c0001b57983 */ /* 0x000ee20000300800 */
[----:B------:R-:W-:-:S03]  /*1b4f0*/  SEL R45, R3, R179, !P0 ;  /* 0x000000b3032d7207 */ /* 0x000fc60004000000 */
[----:B------:R-:W3:Y:S04]  /*1b500*/  LDL.LU R180, [R1+0x384] ;  /* 0x0003840001b47983 */ /* 0x000ee80000300800 */
[----:B------:R-:W3:Y:S04]  /*1b510*/  LDL.LU R179, [R1+0x388] ;  /* 0x0003880001b37983 */ /* 0x000ee80000300800 */
[----:B------:R-:W3:Y:S04]  /*1b520*/  LDL.LU R76, [R1+0x368] ;  /* 0x00036800014c7983 */ /* 0x000ee80000300800 */
[----:B------:R-:W3:Y:S04]  /*1b530*/  LDL.LU R77, [R1+0x364] ;  /* 0x00036400014d7983 */ /* 0x000ee80000300800 */
[----:B------:R-:W3:Y:S04]  /*1b540*/  LDL.LU R78, [R1+0x324] ;  /* 0x00032400014e7983 */ /* 0x000ee80000300800 */
[----:B------:R-:W3:Y:S04]  /*1b550*/  LDL.LU R79, [R1+0x354] ;  /* 0x00035400014f7983 */ /* 0x000ee80000300800 */
[----:B------:R-:W3:Y:S01]  /*1b560*/  LDL.LU R80, [R1+0x35c] ;  /* 0x00035c0001507983 */ /* 0x000ee20000300800 */
[----:B--2---:R-:W-:-:S03]  /*1b570*/  SEL R51, R3, R21, !P0 ;  /* 0x0000001503337207 */ /* 0x004fc60004000000 */
[----:B------:R-:W2:Y:S01]  /*1b580*/  LDL.LU R21, [R1+0x32c] ;  /* 0x00032c0001157983 */ /* 0x000ea20000300800 */
[----:B----4-:R-:W-:-:S03]  /*1b590*/  SEL R52, R3, R20, !P0 ;  /* 0x0000001403347207 */ /* 0x010fc60004000000 */
        /* <DEDUP_REMOVED lines=54> */
[----:B------:R-:W-:-:S02]  /*1b900*/  SEL R0, R3, R88, !P0 ;  /* 0x0000005803007207 */ /* 0x000fc40004000000 */
[C---:B------:R-:W-:Y:S02]  /*1b910*/  SEL R9, R3.reuse, R95, !P0 ;  /* 0x0000005f03097207 */ /* 0x040fe40004000000 */
[C---:B------:R-:W-:Y:S02]  /*1b920*/  SEL R11, R3.reuse, R102, !P0 ;  /* 0x00000066030b7207 */ /* 0x040fe40004000000 */
[C---:B--2---:R-:W-:Y:S02]  /*1b930*/  SEL R81, R3.reuse, R21, !P0 ;  /* 0x0000001503517207 */ /* 0x044fe40004000000 */
        /* <DEDUP_REMOVED lines=51> */
[----:B------:R-:W3:Y:S04]  /*1bc70*/  LDL.LU R138, [R1+0x230] ;  /* 0x00023000018a7983 */ /* 0x000ee80000300800 */
[----:B------:R-:W3:Y:S01]  /*1bc80*/  LDL.LU R219, [R1+0x234] ;  /* 0x0002340001db7983 */ /* 0x000ee20000300800 */
[----:B------:R-:W-:-:S03]  /*1bc90*/  SEL R110, R3, R221, !P0 ;  /* 0x000000dd036e7207 */ /* 0x000fc60004000000 */
[----:B------:R-:W3:Y:S01]  /*1bca0*/  LDL.LU R221, [R1+0x22c] ;  /* 0x00022c0001dd7983 */ /* 0x000ee20000300800 */
[C---:B------:R-:W-:Y:S02]  /*1bcb0*/  SEL R6, R3.reuse, R116, !P0 ;  /* 0x0000007403067207 */ /* 0x040fe40004000000 */
[C---:B------:R-:W-:Y:S02]  /*1bcc0*/  SEL R232, R3.reuse, R122, !P0 ;  /* 0x0000007a03e87207 */ /* 0x040fe40004000000 */
        /* <DEDUP_REMOVED lines=15> */
[----:B------:R-:W2:Y:S01]  /*1bdc0*/  LDL.LU R4, [R1+0x208] ;  /* 0x0002080001047983 */ /* 0x000ea20000300800 */
[----:B------:R-:W-:-:S03]  /*1bdd0*/  SEL R118, R3, R2, !P0 ;  /* 0x0000000203767207 */ /* 0x000fc60004000000 */
[----:B------:R-:W4:Y:S01]  /*1bde0*/  LDL.LU R2, [R1+0x1fc] ;  /* 0x0001fc0001027983 */ /* 0x000f220000300800 */
        /* <DEDUP_REMOVED lines=37> */
[C---:B--2---:R-:W-:Y:S02]  /*1c040*/  SEL R147, R3.reuse, R4, !P0 ;  /* 0x0000000403937207 */ /* 0x044fe40004000000 */
[C---:B----4-:R-:W-:Y:S02]  /*1c050*/  SEL R148, R3.reuse, R2, !P0 ;  /* 0x0000000203947207 */ /* 0x050fe40004000000 */
[----:B---3--:R-:W-:-:S02]  /*1c060*/  SEL R149, R3, R8, !P0 ;  /* 0x0000000803957207 */ /* 0x008fc40004000000 */
[C---:B------:R-:W-:Y:S02]  /*1c070*/  SEL R4, R3.reuse, R192, !P0 ;  /* 0x000000c003047207 */ /* 0x040fe40004000000 */
[----:B------:R-:W-:-:S03]  /*1c080*/  SEL R8, R3, R191, !P0 ;  /* 0x000000bf03087207 */ /* 0x000fc60004000000 */
[----:B------:R1:W-:Y:S01]  /*1c090*/  STL [R1+0x230], R4 ;  /* 0x0002300401007387 */ /* 0x0003e20000100800 */
[----:B------:R-:W-:-:S03]  /*1c0a0*/  SEL R2, R3, R190, !P0 ;  /* 0x000000be03027207 */ /* 0x000fc60004000000 */
        /* <DEDUP_REMOVED lines=18> */
[----:B------:R2:W-:Y:S04]  /*1c1d0*/  STL [R1+0x80], R2 ;  /* 0x0000800201007387 */ /* 0x0005e80000100800 */
[----:B------:R-:W-:Y:S01]  /*1c1e0*/  STL [R1+0x1b8], R8 ;  /* 0x0001b80801007387 */ /* 0x000fe20000100800 */
[----:B-1----:R-:W-:-:S03]  /*1c1f0*/  SEL R4, R3, R180, !P0 ;  /* 0x000000b403047207 */ /* 0x002fc60004000000 */
[----:B------:R-:W3:Y:S01]  /*1c200*/  LDL.LU R214, [R1+0x1ac] ;  /* 0x0001ac0001d67983 */ /* 0x000ee20000300800 */
[----:B--2---:R-:W-:-:S03]  /*1c210*/  SEL R2, R3, R179, !P0 ;  /* 0x000000b303027207 */ /* 0x004fc60004000000 */
[----:B------:R1:W-:Y:S04]  /*1c220*/  STL [R1+0x1b4], R4 ;  /* 0x0001b40401007387 */ /* 0x0003e80000100800 */
[----:B------:R-:W2:Y:S04]  /*1c230*/  LDL.LU R236, [R1+0x1a0] ;  /* 0x0001a00001ec7983 */ /* 0x000ea80000300800 */
[----:B------:R4:W-:Y:S04]  /*1c240*/  STL [R1+0x1b0], R2 ;  /* 0x0001b00201007387 */ /* 0x0009e80000100800 */
        /* <DEDUP_REMOVED lines=12> */
[----:B------:R-:W2:Y:S04]  /*1c310*/  LDL.LU R18, [R1+0x184] ;  /* 0x0001840001127983 */ /* 0x000ea80000300800 */
[----:B------:R-:W2:Y:S04]  /*1c320*/  LDL.LU R17, [R1+0x180] ;  /* 0x0001800001117983 */ /* 0x000ea80000300800 */
[----:B------:R-:W2:Y:S04]  /*1c330*/  LDL.LU R16, [R1+0x17c] ;  /* 0x00017c0001107983 */ /* 0x000ea80000300800 */
[----:B-1----:R-:W2:Y:S04]  /*1c340*/  LDL.LU R4, [R1+0x178] ;  /* 0x0001780001047983 */ /* 0x002ea80000300800 */
[----:B----4-:R-:W4:Y:S01]  /*1c350*/  LDL.LU R2, [R1+0x18c] ;  /* 0x00018c0001027983 */ /* 0x010f220000300800 */
[----:B------:R-:W-:-:S02]  /*1c360*/  SEL R150, R3, R194, !P0 ;  /* 0x000000c203967207 */ /* 0x000fc40004000000 */
[----:B------:R-:W-:Y:S01]  /*1c370*/  SEL R151, R3, R193, !P0 ;  /* 0x000000c103977207 */ /* 0x000fe20004000000 */
[----:B------:R-:W4:Y:S04]  /*1c380*/  LDL.LU R8, [R1+0x174] ;  /* 0x0001740001087983 */ /* 0x000f280000300800 */
        /* <DEDUP_REMOVED lines=12> */
[----:B------:R-:W4:Y:S01]  /*1c450*/  LDL.LU R181, [R1+0x140] ;  /* 0x0001400001b57983 */ /* 0x000f220000300800 */
[----:B------:R-:W-:-:S03]  /*1c460*/  IMAD.MOV.U32 R182, RZ, RZ, R178 ;  /* 0x000000ffffb67224 */ /* 0x000fc600078e00b2 */
[----:B------:R-:W4:Y:S04]  /*1c470*/  LDL.LU R180, [R1+0x13c] ;  /* 0x00013c0001b47983 */ /* 0x000f280000300800 */
[----:B------:R-:W4:Y:S04]  /*1c480*/  LDL.LU R179, [R1+0x138] ;  /* 0x0001380001b37983 */ /* 0x000f280000300800 */
[----:B------:R-:W4:Y:S01]  /*1c490*/  LDL.LU R178, [R1+0x130] ;  /* 0x0001300001b27983 */ /* 0x000f220000300800 */
[----:B---3--:R-:W-:-:S05]  /*1c4a0*/  SEL R214, R3, R214, !P0 ;  /* 0x000000d603d67207 */ /* 0x008fca0004000000 */
[----:B------:R1:W-:Y:S01]  /*1c4b0*/  STL [R1+0x1ac], R214 ;  /* 0x0001acd601007387 */ /* 0x0003e20000100800 */
[C---:B--2---:R-:W-:Y:S02]  /*1c4c0*/  SEL R236, R3.reuse, R236, !P0 ;  /* 0x000000ec03ec7207 */ /* 0x044fe40004000000 */
[----:B-1----:R-:W-:-:S03]  /*1c4d0*/  SEL R214, R3, R226, !P0 ;  /* 0x000000e203d67207 */ /* 0x002fc60004000000 */
[----:B------:R-:W-:Y:S01]  /*1c4e0*/  STL [R1+0x1c0], R236 ;  /* 0x0001c0ec01007387 */ /* 0x000fe20000100800 */
[----:B------:R-:W-:-:S03]  /*1c4f0*/  SEL R226, R3, R219, !P0 ;  /* 0x000000db03e27207 */ /* 0x000fc60004000000 */
[----:B------:R1:W-:Y:S01]  /*1c500*/  STL [R1+0x22c], R214 ;  /* 0x00022cd601007387 */ /* 0x0003e20000100800 */
[----:B------:R-:W-:-:S03]  /*1c510*/  SEL R219, R3, R221, !P0 ;  /* 0x000000dd03db7207 */ /* 0x000fc60004000000 */
[----:B------:R-:W-:Y:S01]  /*1c520*/  STL [R1+0x44], R226 ;  /* 0x000044e201007387 */ /* 0x000fe20000100800 */
[C---:B-1----:R-:W-:Y:S02]  /*1c530*/  SEL R214, R3.reuse, R21, !P0 ;  /* 0x0000001503d67207 */ /* 0x042fe40004000000 */
[C---:B------:R-:W-:Y:S01]  /*1c540*/  SEL R21, R3.reuse, R20, !P0 ;  /* 0x0000001403157207 */ /* 0x040fe20004000000 */
[----:B------:R-:W-:Y:S01]  /*1c550*/  STL [R1+0x74], R219 ;  /* 0x000074db01007387 */ /* 0x000fe20000100800 */
[----:B------:R-:W-:-:S03]  /*1c560*/  SEL R20, R3, R19, !P0 ;  /* 0x0000001303147207 */ /* 0x000fc60004000000 */
        /* <DEDUP_REMOVED lines=9> */
[----:B----4-:R-:W-:-:S03]  /*1c600*/  SEL R4, R3, R2, !P0 ;  /* 0x0000000203047207 */ /* 0x010fc60004000000 */
[----:B------:R-:W-:Y:S01]  /*1c610*/  STL [R1+0x228], R17 ;  /* 0x0002281101007387 */ /* 0x000fe20000100800 */
[----:B------:R-:W-:-:S03]  /*1c620*/  SEL R8, R3, R8, !P0 ;  /* 0x0000000803087207 */ /* 0x000fc60004000000 */
[----:B------:R-:W-:Y:S01]  /*1c630*/  STL [R1+0x34], R16 ;  /* 0x0000341001007387 */ /* 0x000fe20000100800 */
        /* <DEDUP_REMOVED lines=25> */
[----:B-1----:R-:W-:-:S05]  /*1c7d0*/  SEL R8, R3, R183, !P0 ;  /* 0x000000b703087207 */ /* 0x002fca0004000000 */
[----:B------:R1:W-:Y:S01]  /*1c7e0*/  STL [R1+0x1a4], R8 ;  /* 0x0001a40801007387 */ /* 0x0003e20000100800 */
[----:B--2---:R-:W-:-:S05]  /*1c7f0*/  SEL R4, R3, R181, !P0 ;  /* 0x000000b503047207 */ /* 0x004fca0004000000 */
[----:B------:R2:W-:Y:S01]  /*1c800*/  STL [R1+0x21c], R4 ;  /* 0x00021c0401007387 */ /* 0x0005e20000100800 */
[----:B-1----:R-:W-:-:S03]  /*1c810*/  SEL R8, R3, R179, !P0 ;  /* 0x000000b303087207 */ /* 0x002fc60004000000 */
[----:B------:R-:W-:Y:S04]  /*1c820*/  STL [R1+0x20], R16 ;  /* 0x0000201001007387 */ /* 0x000fe80000100800 */
[----:B------:R-:W3:Y:S01]  /*1c830*/  LDL.LU R194, [R1+0x12c] ;  /* 0x00012c0001c27983 */ /* 0x000ee20000300800 */
[----:B--2---:R-:W-:-:S03]  /*1c840*/  SEL R4, R3, R178, !P0 ;  /* 0x000000b203047207 */ /* 0x004fc60004000000 */
[----:B------:R1:W-:Y:S04]  /*1c850*/  STL [R1+0x38], R8 ;  /* 0x0000380801007387 */ /* 0x0003e80000100800 */
[----:B------:R-:W2:Y:S04]  /*1c860*/  LDL.LU R193, [R1+0x128] ;  /* 0x0001280001c17983 */ /* 0x000ea80000300800 */
[----:B------:R4:W-:Y:S04]  /*1c870*/  STL [R1+0x130], R4 ;  /* 0x0001300401007387 */ /* 0x0009e80000100800 */
[----:B------:R-:W2:Y:S04]  /*1c880*/  LDL.LU R192, [R1+0x124] ;  /* 0x0001240001c07983 */ /* 0x000ea80000300800 */
[----:B------:R-:W2:Y:S04]  /*1c890*/  LDL.LU R191, [R1+0x120] ;  /* 0x0001200001bf7983 */ /* 0x000ea80000300800 */
[----:B------:R-:W2:Y:S04]  /*1c8a0*/  LDL.LU R190, [R1+0x11c] ;  /* 0x00011c0001be7983 */ /* 0x000ea80000300800 */
[----:B------:R-:W2:Y:S04]  /*1c8b0*/  LDL.LU R189, [R1+0x118] ;  /* 0x0001180001bd7983 */ /* 0x000ea80000300800 */
[----:B------:R-:W2:Y:S04]  /*1c8c0*/  LDL.LU R188, [R1+0x114] ;  /* 0x0001140001bc7983 */ /* 0x000ea80000300800 */
[----:B------:R-:W2:Y:S04]  /*1c8d0*/  LDL.LU R187, [R1+0x110] ;  /* 0x0001100001bb7983 */ /* 0x000ea80000300800 */
[----:B------:R-:W2:Y:S04]  /*1c8e0*/  LDL.LU R186, [R1+0x10c] ;  /* 0x00010c0001ba7983 */ /* 0x000ea80000300800 */
[----:B------:R-:W2:Y:S01]  /*1c8f0*/  LDL.LU R185, [R1+0x108] ;  /* 0x0001080001b97983 */ /* 0x000ea20000300800 */
[----:B------:R-:W-:-:S03]  /*1c900*/  MOV R2, R182 ;  /* 0x000000b600027202 */ /* 0x000fc60000000f00 */
[----:B------:R-:W2:Y:S04]  /*1c910*/  LDL.LU R184, [R1+0x104] ;  /* 0x0001040001b87983 */ /* 0x000ea80000300800 */
[----:B------:R-:W2:Y:S04]  /*1c920*/  LDL.LU R183, [R1+0x100] ;  /* 0x0001000001b77983 */ /* 0x000ea80000300800 */
[----:B------:R-:W2:Y:S04]  /*1c930*/  LDL.LU R182, [R1+0xfc] ;  /* 0x0000fc0001b67983 */ /* 0x000ea80000300800 */
[----:B------:R-:W2:Y:S04]  /*1c940*/  LDL.LU R181, [R1+0xf8] ;  /* 0x0000f80001b57983 */ /* 0x000ea80000300800 */
[----:B------:R-:W2:Y:S04]  /*1c950*/  LDL.LU R180, [R1+0xf4] ;  /* 0x0000f40001b47983 */ /* 0x000ea80000300800 */
[----:B------:R-:W2:Y:S04]  /*1c960*/  LDL.LU R179, [R1+0xf0] ;  /* 0x0000f00001b37983 */ /* 0x000ea80000300800 */
[----:B------:R-:W2:Y:S04]  /*1c970*/  LDL.LU R178, [R1+0xec] ;  /* 0x0000ec0001b27983 */ /* 0x000ea80000300800 */
[----:B-1----:R-:W2:Y:S04]  /*1c980*/  LDL.LU R8, [R1+0xe8] ;  /* 0x0000e80001087983 */ /* 0x002ea80000300800 */
[----:B------:R-:W2:Y:S04]  /*1c990*/  LDL.LU R214, [R1+0xe4] ;  /* 0x0000e40001d67983 */ /* 0x000ea80000300800 */
        /* <DEDUP_REMOVED lines=10> */
[----:B----4-:R-:W4:Y:S01]  /*1ca40*/  LDL.LU R4, [R1+0xb8] ;  /* 0x0000b80001047983 */ /* 0x010f220000300800 */
[----:B---3--:R-:W-:-:S05]  /*1ca50*/  SEL R194, R3, R194, !P0 ;  /* 0x000000c203c27207 */ /* 0x008fca0004000000 */
[----:B------:R1:W-:Y:S01]  /*1ca60*/  STL [R1+0x12c], R194 ;  /* 0x00012cc201007387 */ /* 0x0003e20000100800 */
[----:B--2---:R-:W-:-:S03]  /*1ca70*/  SEL R193, R3, R193, !P0 ;  /* 0x000000c103c17207 */ /* 0x004fc60004000000 */
[----:B-1----:R-:W2:Y:S01]  /*1ca80*/  LDL.LU R194, [R1+0x261c] ;  /* 0x00261c0001c27983 */ /* 0x002ea20000300800 */
[----:B------:R-:W-:-:S03]  /*1ca90*/  SEL R192, R3, R192, !P0 ;  /* 0x000000c003c07207 */ /* 0x000fc60004000000 */
[----:B------:R1:W-:Y:S01]  /*1caa0*/  STL [R1+0x128], R193 ;  /* 0x000128c101007387 */ /* 0x0003e20000100800 */
[C---:B------:R-:W-:Y:S02]  /*1cab0*/  SEL R191, R3.reuse, R191, !P0 ;  /* 0x000000bf03bf7207 */ /* 0x040fe40004000000 */
[C---:B------:R-:W-:Y:S01]  /*1cac0*/  SEL R190, R3.reuse, R190, !P0 ;  /* 0x000000be03be7207 */ /* 0x040fe20004000000 */
[----:B-1----:R-:W3:Y:S01]  /*1cad0*/  LDL.LU R193, [R1+0x2618] ;  /* 0x0026180001c17983 */ /* 0x002ee20000300800 */
[----:B------:R-:W-:-:S03]  /*1cae0*/  SEL R189, R3, R189, !P0 ;  /* 0x000000bd03bd7207 */ /* 0x000fc60004000000 */
[----:B------:R1:W-:Y:S01]  /*1caf0*/  STL [R1+0x124], R192 ;  /* 0x000124c001007387 */ /* 0x0003e20000100800 */
[C---:B------:R-:W-:Y:S02]  /*1cb00*/  SEL R188, R3.reuse, R188, !P0 ;  /* 0x000000bc03bc7207 */ /* 0x040fe40004000000 */
[C---:B------:R-:W-:Y:S01]  /*1cb10*/  SEL R187, R3.reuse, R187, !P0 ;  /* 0x000000bb03bb7207 */ /* 0x040fe20004000000 */
[----:B-1----:R-:W3:Y:S04]  /*1cb20*/  LDL.LU R192, [R1+0x2614] ;  /* 0x0026140001c07983 */ /* 0x002ee80000300800 */
[----:B------:R1:W-:Y:S01]  /*1cb30*/  STL [R1+0x1a0], R191 ;  /* 0x0001a0bf01007387 */ /* 0x0003e20000100800 */
[C---:B------:R-:W-:Y:S02]  /*1cb40*/  SEL R186, R3.reuse, R186, !P0 ;  /* 0x000000ba03ba7207 */ /* 0x040fe40004000000 */
[C---:B------:R-:W-:Y:S01]  /*1cb50*/  SEL R185, R3.reuse, R185, !P0 ;  /* 0x000000b903b97207 */ /* 0x040fe20004000000 */
[----:B-1----:R-:W3:Y:S04]  /*1cb60*/  LDL.LU R191, [R1+0x2610] ;  /* 0x0026100001bf7983 */ /* 0x002ee80000300800 */
[----:B------:R1:W-:Y:S01]  /*1cb70*/  STL [R1+0x218], R190 ;  /* 0x000218be01007387 */ /* 0x0003e20000100800 */
[----:B------:R-:W-:-:S03]  /*1cb80*/  SEL R184, R3, R184, !P0 ;  /* 0x000000b803b87207 */ /* 0x000fc60004000000 */
        /* <DEDUP_REMOVED lines=9> */
[----:B-1----:R-:W2:Y:S04]  /*1cc20*/  LDL.LU R187, [R1+0x2600] ;  /* 0x0026000001bb7983 */ /* 0x002ea80000300800 */
        /* <DEDUP_REMOVED lines=9> */
[----:B------:R1:W-:Y:S04]  /*1ccc0*/  STL [R1+0x19c], R183 ;  /* 0x00019cb701007387 */ /* 0x0003e80000100800 */
        /* <DEDUP_REMOVED lines=10> */
[----:B-1----:R-:W3:Y:S01]  /*1cd70*/  LDL.LU R178, [R1+0x25dc] ;  /* 0x0025dc0001b27983 */ /* 0x002ee20000300800 */
[----:B------:R-:W-:-:S02]  /*1cd80*/  SEL R8, R3, R8, !P0 ;  /* 0x0000000803087207 */ /* 0x000fc40004000000 */
[C---:B------:R-:W-:Y:S02]  /*1cd90*/  SEL R214, R3.reuse, R214, !P0 ;  /* 0x000000d603d67207 */ /* 0x040fe40004000000 */
[C---:B------:R-:W-:Y:S01]  /*1cda0*/  SEL R236, R3.reuse, R236, !P0 ;  /* 0x000000ec03ec7207 */ /* 0x040fe20004000000 */
[----:B------:R1:W-:Y:S04]  /*1cdb0*/  STL [R1+0xe8], R8 ;  /* 0x0000e80801007387 */ /* 0x0003e80000100800 */
[----:B------:R4:W-:Y:S04]  /*1cdc0*/  STL [R1+0x104], R214 ;  /* 0x000104d601007387 */ /* 0x0009e80000100800 */
[----:B------:R-:W-:Y:S01]  /*1cdd0*/  STL [R1+0x18c], R236 ;  /* 0x00018cec01007387 */ /* 0x000fe20000100800 */
[C---:B------:R-:W-:Y:S01]  /*1cde0*/  SEL R195, R3.reuse, R195, !P0 ;  /* 0x000000c303c37207 */ /* 0x040fe20004000000 */
[----:B-1----:R-:W1:Y:S01]  /*1cdf0*/  LDC R8, c[0x0][0x240] ;  /* 0x00009000ff087b82 */ /* 0x002e620000000800 */
[----:B----4-:R-:W-:-:S02]  /*1ce00*/  SEL R214, R3, R226, !P0 ;  /* 0x000000e203d67207 */ /* 0x010fc40004000000 */
[C---:B------:R-:W-:Y:S02]  /*1ce10*/  SEL R226, R3.reuse, R219, !P0 ;  /* 0x000000db03e27207 */ /* 0x040fe40004000000 */
[C---:B------:R-:W-:Y:S01]  /*1ce20*/  SEL R219, R3.reuse, R221, !P0 ;  /* 0x000000dd03db7207 */ /* 0x040fe20004000000 */
[----:B------:R4:W-:Y:S04]  /*1ce30*/  STL [R1+0x20c], R214 ;  /* 0x00020cd601007387 */ /* 0x0009e80000100800 */
[----:B------:R-:W-:Y:S01]  /*1ce40*/  STL [R1+0x10], R226 ;  /* 0x000010e201007387 */ /* 0x000fe20000100800 */
[C---:B----4-:R-:W-:Y:S02]  /*1ce50*/  SEL R214, R3.reuse, R21, !P0 ;  /* 0x0000001503d67207 */ /* 0x050fe40004000000 */
[----:B------:R-:W-:-:S02]  /*1ce60*/  SEL R21, R3, R20, !P0 ;  /* 0x0000001403157207 */ /* 0x000fc40004000000 */
[C---:B------:R-:W-:Y:S01]  /*1ce70*/  SEL R20, R3.reuse, R19, !P0 ;  /* 0x0000001303147207 */ /* 0x040fe20004000000 */
[----:B------:R-:W-:Y:S01]  /*1ce80*/  STL [R1+0xc], R219 ;  /* 0x00000cdb01007387 */ /* 0x000fe20000100800 */
[C---:B------:R-:W-:Y:S02]  /*1ce90*/  SEL R19, R3.reuse, R18, !P0 ;  /* 0x0000001203137207 */ /* 0x040fe40004000000 */
[C---:B------:R-:W-:Y:S01]  /*1cea0*/  SEL R18, R3.reuse, R17, !P0 ;  /* 0x0000001103127207 */ /* 0x040fe20004000000 */
[----:B------:R-:W-:Y:S01]  /*1ceb0*/  STL [R1+0x30], R214 ;  /* 0x000030d601007387 */ /* 0x000fe20000100800 */
[C---:B------:R-:W-:Y:S02]  /*1cec0*/  SEL R17, R3.reuse, R16, !P0 ;  /* 0x0000001003117207 */ /* 0x040fe40004000000 */
[C---:B------:R-:W-:Y:S01]  /*1ced0*/  SEL R16, R3.reuse, R4, !P0 ;  /* 0x0000000403107207 */ /* 0x040fe20004000000 */
[----:B------:R-:W-:Y:S04]  /*1cee0*/  STL [R1+0xcc], R21 ;  /* 0x0000cc1501007387 */ /* 0x000fe80000100800 */
[----:B------:R-:W-:Y:S04]  /*1cef0*/  STL [R1+0xd4], R20 ;  /* 0x0000d41401007387 */ /* 0x000fe80000100800 */
[----:B------:R-:W-:Y:S04]  /*1cf00*/  STL [R1+0x114], R19 ;  /* 0x0001141301007387 */ /* 0x000fe80000100800 */
[----:B------:R-:W-:Y:S04]  /*1cf10*/  STL [R1+0x198], R18 ;  /* 0x0001981201007387 */ /* 0x000fe80000100800 */
[----:B------:R-:W-:Y:S04]  /*1cf20*/  STL [R1+0x208], R17 ;  /* 0x0002081101007387 */ /* 0x000fe80000100800 */
[----:B------:R4:W-:Y:S01]  /*1cf30*/  STL [R1+0x8], R16 ;  /* 0x0000081001007387 */ /* 0x0009e20000100800 */
[----:B--2---:R-:W-:-:S02]  /*1cf40*/  SEL R187, R3, R187, !P0 ;  /* 0x000000bb03bb7207 */ /* 0x004fc40004000000 */
[C---:B---3--:R-:W-:Y:S02]  /*1cf50*/  SEL R186, R3.reuse, R186, !P0 ;  /* 0x000000ba03ba7207 */ /* 0x048fe40004000000 */
[C---:B----4-:R-:W-:Y:S02]  /*1cf60*/  SEL R16, R3.reuse, R180, !P0 ;  /* 0x000000b403107207 */ /* 0x050fe40004000000 */
[C---:B------:R-:W-:Y:S02]  /*1cf70*/  SEL R17, R3.reuse, R179, !P0 ;  /* 0x000000b303117207 */ /* 0x040fe40004000000 */
[C---:B------:R-:W-:Y:S02]  /*1cf80*/  SEL R4, R3.reuse, R178, !P0 ;  /* 0x000000b203047207 */ /* 0x040fe40004000000 */
[C---:B------:R-:W-:Y:S01]  /*1cf90*/  SEL R194, R3.reuse, R194, !P0 ;  /* 0x000000c203c27207 */ /* 0x040fe20004000000 */
[----:B------:R-:W-:Y:S01]  /*1cfa0*/  IMAD.MOV.U32 R221, RZ, RZ, R2 ;  /* 0x000000ffffdd7224 */ /* 0x000fe200078e0002 */
[----:B------:R-:W-:Y:S01]  /*1cfb0*/  SEL R19, R3, R245, !P0 ;  /* 0x000000f503137207 */ /* 0x000fe20004000000 */
[----:B------:R2:W-:Y:S01]  /*1cfc0*/  STL [R1+0x4], R4 ;  /* 0x0000040401007387 */ /* 0x0005e20000100800 */
[----:B------:R-:W-:Y:S01]  /*1cfd0*/  @!P5 IADD3 R5, -R5, RZ, RZ ;  /* 0x000000ff0505d210 */ /* 0x000fe20007ffe1ff */
[----:B------:R-:W-:-:S02]  /*1cfe0*/  @!P2 IMAD.MOV R252, RZ, RZ, -R252 ;  /* 0x000000fffffca224 */ /* 0x000fc400078e0afc */
[----:B------:R-:W-:Y:S01]  /*1cff0*/  @!P6 IMAD.MOV R10, RZ, RZ, -R10 ;  /* 0x000000ffff0ae224 */ /* 0x000fe200078e0a0a */
[----:B------:R3:W-:Y:S01]  /*1d000*/  STL [R1], R17 ;  /* 0x0000001101007387 */ /* 0x0007e20000100800 */
[C---:B------:R-:W-:Y:S01]  /*1d010*/  SEL R228, R3.reuse, R228, !P0 ;  /* 0x000000e403e47207 */ /* 0x040fe20004000000 */
[----:B------:R-:W4:Y:S01]  /*1d020*/  LDC R178, c[0x0][0x23c] ;  /* 0x00008f00ffb27b82 */ /* 0x000f220000000800 */
[C---:B--2---:R-:W-:Y:S01]  /*1d030*/  SEL R4, R3.reuse, R181, !P0 ;  /* 0x000000b503047207 */ /* 0x044fe20004000000 */
[----:B------:R2:W-:Y:S01]  /*1d040*/  STL [R1+0xbc], R16 ;  /* 0x0000bc1001007387 */ /* 0x0005e20000100800 */
[----:B---3--:R-:W-:-:S03]  /*1d050*/  SEL R17, R3, R182, !P0 ;  /* 0x000000b603117207 */ /* 0x008fc60004000000 */
[----:B------:R3:W-:Y:S01]  /*1d060*/  STL [R1+0xd0], R4 ;  /* 0x0000d00401007387 */ /* 0x0007e20000100800 */
[----:B--2---:R-:W-:-:S03]  /*1d070*/  SEL R16, R3, R183, !P0 ;  /* 0x000000b703107207 */ /* 0x004fc60004000000 */
[----:B------:R2:W-:Y:S01]  /*1d080*/  STL [R1+0x100], R17 ;  /* 0x0001001101007387 */ /* 0x0005e20000100800 */
[----:B---3--:R-:W-:-:S03]  /*1d090*/  SEL R4, R3, R184, !P0 ;  /* 0x000000b803047207 */ /* 0x008fc60004000000 */
[----:B------:R3:W-:Y:S04]  /*1d0a0*/  STL [R1+0x180], R16 ;  /* 0x0001801001007387 */ /* 0x0007e80000100800 */
[----:B------:R1:W-:Y:S01]  /*1d0b0*/  STL [R1+0x204], R4 ;  /* 0x0002040401007387 */ /* 0x0003e20000100800 */
[C---:B--2---:R-:W-:Y:S02]  /*1d0c0*/  SEL R17, R3.reuse, R190, !P0 ;  /* 0x000000be03117207 */ /* 0x044fe40004000000 */
[C---:B---3--:R-:W-:Y:S01]  /*1d0d0*/  SEL R16, R3.reuse, R188, !P0 ;  /* 0x000000bc03107207 */ /* 0x048fe20004000000 */
[----:B------:R-:W-:Y:S01]  /*1d0e0*/  STL.64 [R1+0x25b8], R186 ;  /* 0x0025b8ba01007387 */ /* 0x000fe20000100a00 */
[----:B-1----:R-:W-:-:S03]  /*1d0f0*/  SEL R4, R3, R189, !P0 ;  /* 0x000000bd03047207 */ /* 0x002fc60004000000 */
[----:B------:R1:W-:Y:S01]  /*1d100*/  STL [R1+0xb8], R16 ;  /* 0x0000b81001007387 */ /* 0x0003e20000100800 */
[C---:B------:R-:W-:Y:S02]  /*1d110*/  SEL R2, R3.reuse, R200, !P0 ;  /* 0x000000c803027207 */ /* 0x040fe40004000000 */
[C---:B------:R-:W-:Y:S01]  /*1d120*/  SEL R5, R3.reuse, R5, !P0 ;  /* 0x0000000503057207 */ /* 0x040fe20004000000 */
[----:B------:R2:W-:Y:S01]  /*1d130*/  STL [R1+0xc8], R4 ;  /* 0x0000c80401007387 */ /* 0x0005e20000100800 */
[C---:B------:R-:W-:Y:S02]  /*1d140*/  SEL R157, R3.reuse, R157, !P0 ;  /* 0x0000009d039d7207 */ /* 0x040fe40004000000 */
[C---:B------:R-:W-:Y:S02]  /*1d150*/  SEL R164, R3.reuse, R164, !P0 ;  /* 0x000000a403a47207 */ /* 0x040fe40004000000 */
[C---:B------:R-:W-:Y:S02]  /*1d160*/  SEL R171, R3.reuse, R171, !P0 ;  /* 0x000000ab03ab7207 */ /* 0x040fe40004000000 */
[----:B------:R-:W-:-:S02]  /*1d170*/  SEL R225, R3, R225, !P0 ;  /* 0x000000e103e17207 */ /* 0x000fc40004000000 */
[C---:B------:R-:W-:Y:S02]  /*1d180*/  SEL R177, R3.reuse, R177, !P0 ;  /* 0x000000b103b17207 */ /* 0x040fe40004000000 */
[C---:B------:R-:W-:Y:S02]  /*1d190*/  SEL R230, R3.reuse, R230, !P0 ;  /* 0x000000e603e67207 */ /* 0x040fe40004000000 */
        /* <DEDUP_REMOVED lines=36> */
[C---:B------:R-:W-:Y:S01]  /*1d3e0*/  SEL R10, R3.reuse, R10, !P0 ;  /* 0x0000000a030a7207 */ /* 0x040fe20004000000 */
[----:B------:R-:W-:Y:S01]  /*1d3f0*/  IMAD R190, R160, R8, RZ ;  /* 0x00000008a0be7224 */ /* 0x000fe200078e02ff */
[C---:B-1----:R-:W-:Y:S01]  /*1d400*/  SEL R16, R3.reuse, R191, !P0 ;  /* 0x000000bf03107207 */ /* 0x042fe20004000000 */
[----:B------:R1:W-:Y:S01]  /*1d410*/  STL [R1+0xfc], R17 ;  /* 0x0000fc1101007387 */ /* 0x0003e20000100800 */
[C---:B--2---:R-:W-:Y:S01]  /*1d420*/  SEL R4, R3.reuse, R192, !P0 ;  /* 0x000000c003047207 */ /* 0x044fe20004000000 */
[----:B------:R-:W-:Y:S01]  /*1d430*/  IMAD R46, R46, R8, RZ ;  /* 0x000000082e2e7224 */ /* 0x000fe200078e02ff */
[----:B------:R-:W2:Y:S01]  /*1d440*/  LDC R188, c[0x0][0x240] ;  /* 0x00009000ffbc7b82 */ /* 0x000ea20000000800 */
[----:B------:R-:W3:Y:S04]  /*1d450*/  LDL.LU R214, [R1+0xac] ;  /* 0x0000ac0001d67983 */ /* 0x000ee80000300800 */
[----:B------:R4:W-:Y:S03]  /*1d460*/  STL [R1+0x17c], R16 ;  /* 0x00017c1001007387 */ /* 0x0009e60000100800 */
[----:B------:R-:W2:Y:S01]  /*1d470*/  LDC R189, c[0x0][0x240] ;  /* 0x00009000ffbd7b82 */ /* 0x000ea20000000800 */
[----:B------:R-:W2:Y:S01]  /*1d480*/  LDL.LU R236, [R1+0xb0] ;  /* 0x0000b00001ec7983 */ /* 0x000ea20000300800 */
[----:B-1----:R-:W-:-:S03]  /*1d490*/  SEL R17, R3, R197, !P0 ;  /* 0x000000c503117207 */ /* 0x002fc60004000000 */
[----:B------:R1:W-:Y:S01]  /*1d4a0*/  STL [R1+0x200], R4 ;  /* 0x0002000401007387 */ /* 0x0003e20000100800 */
[C---:B----4-:R-:W-:Y:S01]  /*1d4b0*/  SEL R16, R3.reuse, R198, !P0 ;  /* 0x000000c603107207 */ /* 0x050fe20004000000 */
[----:B------:R-:W-:Y:S02]  /*1d4c0*/  IMAD.MOV.U32 R187, RZ, RZ, R221 ;  /* 0x000000ffffbb7224 */ /* 0x000fe400078e00dd */
[----:B------:R-:W-:Y:S01]  /*1d4d0*/  STL.64 [R1+0x25c0], R194 ;  /* 0x0025c0c201007387 */ /* 0x000fe20000100a00 */
[C---:B------:R-:W-:Y:S01]  /*1d4e0*/  SEL R197, R3.reuse, R244, !P0 ;  /* 0x000000f403c57207 */ /* 0x040fe20004000000 */
[----:B------:R-:W-:Y:S01]  /*1d4f0*/  IMAD R191, R24, R8, RZ ;  /* 0x0000000818bf7224 */ /* 0x000fe200078e02ff */
[----:B------:R-:W-:Y:S01]  /*1d500*/  SEL R192, R3, R252, !P0 ;  /* 0x000000fc03c07207 */ /* 0x000fe20004000000 */
[----:B------:R4:W-:Y:S01]  /*1d510*/  STL [R1+0xc4], R17 ;  /* 0x0000c41101007387 */ /* 0x0009e20000100800 */
[-C--:B------:R-:W-:Y:S01]  /*1d520*/  IMAD R160, R163, R8.reuse, RZ ;  /* 0x00000008a3a07224 */ /* 0x080fe200078e02ff */
[----:B-1----:R-:W-:Y:S01]  /*1d530*/  SEL R4, R3, R199, !P0 ;  /* 0x000000c703047207 */ /* 0x002fe20004000000 */
[-C--:B------:R-:W-:Y:S01]  /*1d540*/  IMAD R251, R173, R8.reuse, RZ ;  /* 0x00000008adfb7224 */ /* 0x080fe200078e02ff */
[----:B------:R1:W-:Y:S01]  /*1d550*/  STL [R1+0xf8], R16 ;  /* 0x0000f81001007387 */ /* 0x0003e20000100800 */
[-C--:B------:R-:W-:Y:S01]  /*1d560*/  IMAD R24, R167, R8.reuse, RZ ;  /* 0x00000008a7187224 */ /* 0x080fe200078e02ff */
[----:B------:R-:W-:Y:S01]  /*1d570*/  ULDC.64 UR60, c[0x0][0x208] ;  /* 0x00008200003c7ab9 */ /* 0x000fe20000000a00 */
[-C--:B------:R-:W-:Y:S01]  /*1d580*/  IMAD R243, R208, R8.reuse, RZ ;  /* 0x00000008d0f37224 */ /* 0x080fe200078e02ff */
[----:B------:R-:W2:Y:S01]  /*1d590*/  LDL.LU R226, [R1+0x84] ;  /* 0x0000840001e27983 */ /* 0x000ea20000300800 */
[----:B------:R-:W-:Y:S01]  /*1d5a0*/  IMAD R249, R174, R8, RZ ;  /* 0x00000008aef97224 */ /* 0x000fe200078e02ff */
[----:B----4-:R-:W-:Y:S01]  /*1d5b0*/  SEL R17, R3, R240, !P0 ;  /* 0x000000f003117207 */ /* 0x010fe20004000000 */
[-C--:B------:R-:W-:Y:S01]  /*1d5c0*/  IMAD R163, R29, R8.reuse, RZ ;  /* 0x000000081da37224 */ /* 0x080fe200078e02ff */
[----:B------:R-:W-:Y:S01]  /*1d5d0*/  STL [R1+0x178], R4 ;  /* 0x0001780401007387 */ /* 0x000fe20000100800 */
[----:B------:R-:W-:Y:S01]  /*1d5e0*/  IMAD R245, R176, R8, RZ ;  /* 0x00000008b0f57224 */ /* 0x000fe200078e02ff */
[----:B-1----:R-:W-:Y:S01]  /*1d5f0*/  SEL R16, R3, R206, !P0 ;  /* 0x000000ce03107207 */ /* 0x002fe20004000000 */
[-C--:B------:R-:W-:Y:S01]  /*1d600*/  IMAD R173, R45, R8.reuse, RZ ;  /* 0x000000082dad7224 */ /* 0x080fe200078e02ff */
[----:B------:R1:W-:Y:S01]  /*1d610*/  STL [R1+0x1fc], R2 ;  /* 0x0001fc0201007387 */ /* 0x0003e20000100800 */
[-C--:B------:R-:W-:Y:S01]  /*1d620*/  IMAD R208, R62, R8.reuse, RZ ;  /* 0x000000083ed07224 */ /* 0x080fe200078e02ff */
[----:B------:R-:W4:Y:S01]  /*1d630*/  LDC R174, c[0x0][0x230] ;  /* 0x00008c00ffae7b82 */ /* 0x000f220000000800 */
[----:B-1----:R-:W-:Y:S01]  /*1d640*/  SEL R2, R3, R205, !P0 ;  /* 0x000000cd03027207 */ /* 0x002fe20004000000 */
[-C--:B------:R-:W-:Y:S01]  /*1d650*/  IMAD R181, R217, R8.reuse, RZ ;  /* 0x00000008d9b57224 */ /* 0x080fe200078e02ff */
[----:B------:R-:W-:Y:S01]  /*1d660*/  SEL R4, R3, R207, !P0 ;  /* 0x000000cf03047207 */ /* 0x000fe20004000000 */
[----:B------:R-:W-:-:S04]  /*1d670*/  IMAD R29, R155, R8, RZ ;  /* 0x000000089b1d7224 */ /* 0x000fc800078e02ff */
[----:B------:R-:W1:Y:S01]  /*1d680*/  LDC R62, c[0x0][0x240] ;  /* 0x00009000ff3e7b82 */ /* 0x000e620000000800 */
[----:B------:R4:W-:Y:S04]  /*1d690*/  STL [R1+0xc0], R2 ;  /* 0x0000c00201007387 */ /* 0x0009e80000100800 */
[----:B------:R4:W-:Y:S01]  /*1d6a0*/  STL [R1+0xf4], R16 ;  /* 0x0000f41001007387 */ /* 0x0009e20000100800 */
[-C--:B------:R-:W-:Y:S02]  /*1d6b0*/  IMAD R45, R47, R8.reuse, RZ ;  /* 0x000000082f2d7224 */ /* 0x080fe400078e02ff */
[----:B------:R-:W-:Y:S01]  /*1d6c0*/  IMAD R207, R70, R8, RZ ;  /* 0x0000000846cf7224 */ /* 0x000fe200078e02ff */
[----:B------:R-:W1:Y:S01]  /*1d6d0*/  LDC R198, c[0x0][0x240] ;  /* 0x00009000ffc67b82 */ /* 0x000e620000000800 */
[C---:B----4-:R-:W-:Y:S01]  /*1d6e0*/  SEL R2, R3.reuse, R238, !P0 ;  /* 0x000000ee03027207 */ /* 0x050fe20004000000 */
[----:B------:R4:W-:Y:S04]  /*1d6f0*/  STL [R1+0x164], R4 ;  /* 0x0001640401007387 */ /* 0x0009e80000100800 */
[----:B------:R4:W-:Y:S01]  /*1d700*/  STL [R1+0x1f8], R2 ;  /* 0x0001f80201007387 */ /* 0x0009e20000100800 */
[C---:B------:R-:W-:Y:S01]  /*1d710*/  SEL R16, R3.reuse, R239, !P0 ;  /* 0x000000ef03107207 */ /* 0x040fe20004000000 */
[----:B------:R-:W1:Y:S01]  /*1d720*/  LDC R70, c[0x0][0x240] ;  /* 0x00009000ff467b82 */ /* 0x000e620000000800 */
[C---:B----4-:R-:W-:Y:S01]  /*1d730*/  SEL R4, R3.reuse, R246, !P0 ;  /* 0x000000f603047207 */ /* 0x050fe20004000000 */
[----:B------:R-:W-:Y:S01]  /*1d740*/  STL [R1+0xe4], R19 ;  /* 0x0000e41301007387 */ /* 0x000fe20000100800 */
[----:B------:R-:W-:-:S03]  /*1d750*/  SEL R2, R3, R247, !P0 ;  /* 0x000000f703027207 */ /* 0x000fc60004000000 */
[----:B------:R-:W-:Y:S01]  /*1d760*/  STL [R1+0x160], R4 ;  /* 0x0001600401007387 */ /* 0x000fe20000100800 */
[-C--:B------:R-:W-:Y:S01]  /*1d770*/  IMAD R155, R156, R8.reuse, RZ ;  /* 0x000000089c9b7224 */ /* 0x080fe200078e02ff */
[----:B------:R-:W4:Y:S02]  /*1d780*/  LDC R47, c[0x0][0x240] ;  /* 0x00009000ff2f7b82 */ /* 0x000f240000000800 */
[----:B------:R1:W-:Y:S01]  /*1d790*/  STL [R1+0x1f4], R2 ;  /* 0x0001f40201007387 */ /* 0x0003e20000100800 */
[-C--:B------:R-:W-:Y:S02]  /*1d7a0*/  IMAD R167, R77, R8.reuse, RZ ;  /* 0x000000084da77224 */ /* 0x080fe400078e02ff */
[-C--:B------:R-:W-:Y:S02]  /*1d7b0*/  IMAD R206, R78, R8.reuse, RZ ;  /* 0x000000084ece7224 */ /* 0x080fe400078e02ff */
[----:B------:R-:W-:Y:S01]  /*1d7c0*/  IMAD R230, R230, R8, RZ ;  /* 0x00000008e6e67224 */ /* 0x000fe200078e02ff */
[----:B------:R-:W4:Y:S01]  /*1d7d0*/  LDC R199, c[0x0][0x240] ;  /* 0x00009000ffc77b82 */ /* 0x000f220000000800 */
[----:B-1----:R-:W1:Y:S01]  /*1d7e0*/  S2R R2, SR_TID.X ;  /* 0x0000000000027919 */ /* 0x002e620000002100 */
[----:B------:R-:W-:Y:S01]  /*1d7f0*/  SEL R19, R3, R248, !P0 ;  /* 0x000000f803137207 */ /* 0x000fe20004000000 */
[----:B------:R3:W-:Y:S01]  /*1d800*/  STL [R1+0xe0], R5 ;  /* 0x0000e00501007387 */ /* 0x0007e20000100800 */
[----:B------:R-:W-:-:S04]  /*1d810*/  IMAD R150, R150, R70, RZ ;  /* 0x0000004696967224 */ /* 0x000fc800078e02ff */
[----:B------:R-:W4:Y:S01]  /*1d820*/  LDC R77, c[0x0][0x230] ;  /* 0x00008c00ff4d7b82 */ /* 0x000f220000000800 */
[----:B------:R-:W-:Y:S07]  /*1d830*/  STL [R1+0x15c], R10 ;  /* 0x00015c0a01007387 */ /* 0x000fee0000100800 */
[----:B------:R-:W4:Y:S01]  /*1d840*/  LDC R70, c[0x0][0x240] ;  /* 0x00009000ff467b82 */ /* 0x000f220000000800 */
[-C--:B------:R-:W-:Y:S02]  /*1d850*/  IMAD R180, R216, R8.reuse, RZ ;  /* 0x00000008d8b47224 */ /* 0x080fe400078e02ff */
[----:B------:R-:W-:-:S02]  /*1d860*/  IMAD R179, R218, R8, RZ ;  /* 0x00000008dab37224 */ /* 0x000fc400078e02ff */
[-C--:B------:R-:W-:Y:S02]  /*1d870*/  IMAD R221, R213, R8.reuse, RZ ;  /* 0x00000008d5dd7224 */ /* 0x080fe400078e02ff */
[-C--:B------:R-:W-:Y:S01]  /*1d880*/  IMAD R223, R223, R8.reuse, RZ ;  /* 0x00000008dfdf7224 */ /* 0x080fe200078e02ff */
[----:B------:R-:W2:Y:S01]  /*1d890*/  LDC R78, c[0x0][0x230] ;  /* 0x00008c00ff4e7b82 */ /* 0x000ea20000000800 */
[-C--:B------:R-:W-:Y:S02]  /*1d8a0*/  IMAD R227, R227, R8.reuse, RZ ;  /* 0x00000008e3e37224 */ /* 0x080fe400078e02ff */
[-C--:B------:R-:W-:Y:S02]  /*1d8b0*/  IMAD R229, R229, R8.reuse, RZ ;  /* 0x00000008e5e57224 */ /* 0x080fe400078e02ff */
[-C--:B------:R-:W-:Y:S02]  /*1d8c0*/  IMAD R231, R231, R8.reuse, RZ ;  /* 0x00000008e7e77224 */ /* 0x080fe400078e02ff */
[----:B------:R-:W-:Y:S01]  /*1d8d0*/  IMAD R233, R233, R8, RZ ;  /* 0x00000008e9e97224 */ /* 0x000fe200078e02ff */
[----:B------:R-:W2:Y:S01]  /*1d8e0*/  LDC R200, c[0x0][0x240] ;  /* 0x00009000ffc87b82 */ /* 0x000ea20000000800 */
[----:B-1----:R-:W-:Y:S01]  /*1d8f0*/  LOP3.LUT R219, R2, 0x7f, RZ, 0xc0, !PT ;  /* 0x0000007f02db7812 */ /* 0x002fe200078ec0ff */
[----:B----4-:R-:W-:-:S06]  /*1d900*/  IMAD R70, R6, R70, RZ ;  /* 0x0000004606467224 */ /* 0x010fcc00078e02ff */
[----:B------:R-:W1:Y:S01]  /*1d910*/  LDC R204, c[0x0][0x240] ;  /* 0x00009000ffcc7b82 */ /* 0x000e620000000800 */
[-C--:B------:R-:W-:Y:S02]  /*1d920*/  IMAD R235, R235, R8.reuse, RZ ;  /* 0x00000008ebeb7224 */ /* 0x080fe400078e02ff */
[-C--:B------:R-:W-:Y:S02]  /*1d930*/  IMAD R237, R237, R8.reuse, RZ ;  /* 0x00000008eded7224 */ /* 0x080fe400078e02ff */
[-C--:B------:R-:W-:Y:S02]  /*1d940*/  IMAD R241, R209, R8.reuse, RZ ;  /* 0x00000008d1f17224 */ /* 0x080fe400078e02ff */
[----:B------:R-:W-:Y:S01]  /*1d950*/  IMAD R153, R153, R8, RZ ;  /* 0x0000000899997224 */ /* 0x000fe200078e02ff */
[----:B------:R-:W4:Y:S01]  /*1d960*/  LDC R205, c[0x0][0x240] ;  /* 0x00009000ffcd7b82 */ /* 0x000f220000000800 */
[----:B---3--:R-:W-:-:S04]  /*1d970*/  LEA R4, P2, R214, R14, 0x2 ;  /* 0x0000000ed6047211 */ /* 0x008fc800078410ff */
[----:B------:R-:W-:Y:S02]  /*1d980*/  LEA.HI.X.SX32 R5, R214, R15, 0x2, P2 ;  /* 0x0000000fd6057211 */ /* 0x000fe400010f16ff */
[----:B--2---:R-:W-:Y:S01]  /*1d990*/  LEA R2, P5, R236, R14, 0x2 ;  /* 0x0000000eec027211 */ /* 0x004fe200078a10ff */
[----:B------:R-:W-:Y:S02]  /*1d9a0*/  IMAD R130, R130, R62, RZ ;  /* 0x0000003e82827224 */ /* 0x000fe400078e02ff */
[----:B------:R-:W-:Y:S01]  /*1d9b0*/  IMAD R121, R121, R47, RZ ;  /* 0x0000002f79797224 */ /* 0x000fe200078e02ff */
[----:B------:R-:W-:Y:S01]  /*1d9c0*/  LEA.HI.X.SX32 R3, R236, R15, 0x2, P5 ;  /* 0x0000000fec037211 */ /* 0x000fe200028f16ff */
[-C--:B------:R-:W-:Y:S01]  /*1d9d0*/  IMAD R15, R170, R8.reuse, RZ ;  /* 0x00000008aa0f7224 */ /* 0x080fe200078e02ff */
[----:B------:R-:W2:Y:S01]  /*1d9e0*/  LDC R62, c[0x0][0x240] ;  /* 0x00009000ff3e7b82 */ /* 0x000ea20000000800 */
[-C--:B------:R-:W-:Y:S02]  /*1d9f0*/  IMAD R170, R23, R8.reuse, RZ ;  /* 0x0000000817aa7224 */ /* 0x080fe400078e02ff */
[----:B------:R-:W-:-:S02]  /*1da00*/  IMAD R23, R166, R8, RZ ;  /* 0x00000008a6177224 */ /* 0x000fc400078e02ff */
[----:B------:R-:W-:-:S03]  /*1da10*/  IMAD R166, R168, R8, RZ ;  /* 0x00000008a8a67224 */ /* 0x000fc600078e02ff */
[----:B------:R3:W-:Y:S01]  /*1da20*/  STL [R1+0xdc], R23 ;  /* 0x0000dc1701007387 */ /* 0x0007e20000100800 */
[-C--:B------:R-:W-:Y:S01]  /*1da30*/  IMAD R14, R172, R8.reuse, RZ ;  /* 0x00000008ac0e7224 */ /* 0x080fe200078e02ff */
[----:B------:R-:W1:Y:S02]  /*1da40*/  LDC R47, c[0x0][0x240] ;  /* 0x00009000ff2f7b82 */ /* 0x000e640000000800 */
[----:B------:R-:W-:Y:S04]  /*1da50*/  STL [R1+0x158], R24 ;  /* 0x0001581801007387 */ /* 0x000fe80000100800 */
[----:B------:R4:W-:Y:S01]  /*1da60*/  STL [R1+0x1f0], R166 ;  /* 0x0001f0a601007387 */ /* 0x0009e20000100800 */
[-C--:B------:R-:W-:Y:S01]  /*1da70*/  IMAD R156, R52, R8.reuse, RZ ;  /* 0x00000008349c7224 */ /* 0x080fe200078e02ff */
[----:B------:R-:W-:Y:S01]  /*1da80*/  IADD3 R78, R78, -0x4, RZ ;  /* 0xfffffffc4e4e7810 */ /* 0x000fe20007ffe0ff */
[-C--:B---3--:R-:W-:Y:S01]  /*1da90*/  IMAD R23, R169, R8.reuse, RZ ;  /* 0x00000008a9177224 */ /* 0x088fe200078e02ff */
[----:B------:R-:W3:Y:S01]  /*1daa0*/  LDC R52, c[0x0][0x240] ;  /* 0x00009000ff347b82 */ /* 0x000ee20000000800 */
[----:B----4-:R-:W-:-:S02]  /*1dab0*/  IMAD R166, R26, R8, RZ ;  /* 0x000000081aa67224 */ /* 0x010fc400078e02ff */
[----:B------:R-:W-:-:S05]  /*1dac0*/  IMAD R26, R161, R8, RZ ;  /* 0x00000008a11a7224 */ /* 0x000fca00078e02ff */
[----:B------:R-:W4:Y:S01]  /*1dad0*/  LDC R214, c[0x0][0x240] ;  /* 0x00009000ffd67b82 */ /* 0x000f220000000800 */
[-C--:B------:R-:W-:Y:S01]  /*1dae0*/  IMAD R161, R162, R8.reuse, RZ ;  /* 0x00000008a2a17224 */ /* 0x080fe200078e02ff */
[----:B------:R2:W-:Y:S01]  /*1daf0*/  STL [R1+0xd8], R26 ;  /* 0x0000d81a01007387 */ /* 0x0005e20000100800 */
[----:B------:R-:W-:-:S03]  /*1db00*/  IMAD R162, R12, R8, RZ ;  /* 0x000000080ca27224 */ /* 0x000fc600078e02ff */
[----:B------:R-:W-:Y:S01]  /*1db10*/  STL [R1+0x154], R161 ;  /* 0x000154a101007387 */ /* 0x000fe20000100800 */
[-C--:B------:R-:W-:Y:S01]  /*1db20*/  IMAD R12, R48, R8.reuse, RZ ;  /* 0x00000008300c7224 */ /* 0x080fe200078e02ff */
[----:B------:R-:W4:Y:S01]  /*1db30*/  LDC R236, c[0x0][0x240] ;  /* 0x00009000ffec7b82 */ /* 0x000f220000000800 */
[-C--:B--2---:R-:W-:Y:S02]  /*1db40*/  IMAD R26, R165, R8.reuse, RZ ;  /* 0x00000008a51a7224 */ /* 0x084fe400078e02ff */
[-C--:B------:R-:W-:Y:S02]  /*1db50*/  IMAD R165, R154, R8.reuse, RZ ;  /* 0x000000089aa57224 */ /* 0x080fe400078e02ff */
[-C--:B------:R-:W-:Y:S01]  /*1db60*/  IMAD R154, R158, R8.reuse, RZ ;  /* 0x000000089e9a7224 */ /* 0x080fe200078e02ff */
[----:B------:R2:W-:Y:S01]  /*1db70*/  STL [R1+0x1ec], R160 ;  /* 0x0001eca001007387 */ /* 0x0005e20000100800 */
[-C--:B------:R-:W-:Y:S01]  /*1db80*/  IMAD R169, R61, R8.reuse, RZ ;  /* 0x000000083da97224 */ /* 0x080fe200078e02ff */
[----:B------:R-:W1:Y:S02]  /*1db90*/  LDC R158, c[0x0][0x240] ;  /* 0x00009000ff9e7b82 */ /* 0x000e640000000800 */
[----:B------:R-:W-:Y:S04]  /*1dba0*/  STL [R1+0xb0], R29 ;  /* 0x0000b01d01007387 */ /* 0x000fe80000100800 */
[----:B------:R-:W-:Y:S02]  /*1dbb0*/  STL [R1+0x144], R155 ;  /* 0x0001449b01007387 */ /* 0x000fe40000100800 */
[----:B------:R-:W3:Y:S02]  /*1dbc0*/  LDC R61, c[0x0][0x240] ;  /* 0x00009000ff3d7b82 */ /* 0x000ee40000000800 */
[----:B------:R-:W-:Y:S04]  /*1dbd0*/  STL [R1+0x1e8], R154 ;  /* 0x0001e89a01007387 */ /* 0x000fe80000100800 */
[----:B------:R2:W-:Y:S01]  /*1dbe0*/  STL [R1+0xac], R46 ;  /* 0x0000ac2e01007387 */ /* 0x0005e20000100800 */
[-C--:B------:R-:W-:Y:S01]  /*1dbf0*/  IMAD R172, R53, R8.reuse, RZ ;  /* 0x0000000835ac7224 */ /* 0x080fe200078e02ff */
[----:B--2---:R-:W2:Y:S02]  /*1dc00*/  LDC R160, c[0x0][0x240] ;  /* 0x00009000ffa07b82 */ /* 0x004ea40000000800 */
[----:B------:R4:W-:Y:S04]  /*1dc10*/  STL [R1+0x140], R45 ;  /* 0x0001402d01007387 */ /* 0x0009e80000100800 */
[----:B------:R4:W-:Y:S01]  /*1dc20*/  STL [R1+0x1e4], R12 ;  /* 0x0001e40c01007387 */ /* 0x0009e20000100800 */
[-C--:B------:R-:W-:Y:S01]  /*1dc30*/  IMAD R46, R54, R8.reuse, RZ ;  /* 0x00000008362e7224 */ /* 0x080fe200078e02ff */
[----:B------:R-:W1:Y:S01]  /*1dc40*/  LDC R53, c[0x0][0x240] ;  /* 0x00009000ff357b82 */ /* 0x000e620000000800 */
[----:B----4-:R-:W-:-:S03]  /*1dc50*/  IMAD R45, R55, R8, RZ ;  /* 0x00000008372d7224 */ /* 0x010fc600078e02ff */
[----:B------:R-:W-:Y:S01]  /*1dc60*/  STL [R1+0x84], R46 ;  /* 0x0000842e01007387 */ /* 0x000fe20000100800 */
[----:B------:R-:W-:-:S03]  /*1dc70*/  IMAD R12, R56, R8, RZ ;  /* 0x00000008380c7224 */ /* 0x000fc600078e02ff */
[----:B------:R4:W-:Y:S01]  /*1dc80*/  STL [R1+0x13c], R45 ;  /* 0x00013c2d01007387 */ /* 0x0009e20000100800 */
[-C--:B------:R-:W-:Y:S01]  /*1dc90*/  IMAD R155, R60, R8.reuse, RZ ;  /* 0x000000083c9b7224 */ /* 0x080fe200078e02ff */
[----:B------:R-:W2:Y:S02]  /*1dca0*/  LDC R56, c[0x0][0x240] ;  /* 0x00009000ff387b82 */ /* 0x000ea40000000800 */
[----:B------:R4:W-:Y:S02]  /*1dcb0*/  STL [R1+0x1e0], R12 ;  /* 0x0001e00c01007387 */ /* 0x0009e40000100800 */
[----:B----4-:R-:W-:-:S04]  /*1dcc0*/  IMAD R45, R63, R8, RZ ;  /* 0x000000083f2d7224 */ /* 0x010fc800078e02ff */
[----:B------:R-:W4:Y:S01]  /*1dcd0*/  LDC R60, c[0x0][0x240] ;  /* 0x00009000ff3c7b82 */ /* 0x000f220000000800 */
[----:B------:R-:W-:Y:S01]  /*1dce0*/  IMAD R12, R64, R8, RZ ;  /* 0x00000008400c7224 */ /* 0x000fe200078e02ff */
[----:B------:R3:W-:Y:S04]  /*1dcf0*/  STL [R1+0x138], R45 ;  /* 0x0001382d01007387 */ /* 0x0007e80000100800 */
[----:B------:R3:W-:Y:S01]  /*1dd00*/  STL [R1+0x1dc], R12 ;  /* 0x0001dc0c01007387 */ /* 0x0007e20000100800 */
[----:B------:R-:W-:Y:S01]  /*1dd10*/  IMAD R144, R144, R62, RZ ;  /* 0x0000003e90907224 */ /* 0x000fe200078e02ff */
[----:B------:R-:W2:Y:S01]  /*1dd20*/  LDC R63, c[0x0][0x240] ;  /* 0x00009000ff3f7b82 */ /* 0x000ea20000000800 */
[-C--:B---3--:R-:W-:Y:S02]  /*1dd30*/  IMAD R45, R71, R8.reuse, RZ ;  /* 0x00000008472d7224 */ /* 0x088fe400078e02ff */
[----:B------:R-:W-:-:S03]  /*1dd40*/  IMAD R12, R72, R8, RZ ;  /* 0x00000008480c7224 */ /* 0x000fc600078e02ff */
[----:B------:R-:W-:Y:S02]  /*1dd50*/  STL [R1+0x120], R45 ;  /* 0x0001202d01007387 */ /* 0x000fe40000100800 */
[----:B------:R-:W3:Y:S02]  /*1dd60*/  LDC R62, c[0x0][0x240] ;  /* 0x00009000ff3e7b82 */ /* 0x000ee40000000800 */
[----:B------:R1:W-:Y:S04]  /*1dd70*/  STL [R1+0x1d8], R12 ;  /* 0x0001d80c01007387 */ /* 0x0003e80000100800 */
[----:B------:R-:W3:Y:S01]  /*1dd80*/  LDL.LU R238, [R1+0x68] ;  /* 0x0000680001ee7983 */ /* 0x000ee20000300800 */
[----:B----4-:R-:W-:Y:S01]  /*1dd90*/  IMAD R128, R128, R60, RZ ;  /* 0x0000003c80807224 */ /* 0x010fe200078e02ff */
[----:B------:R-:W4:Y:S01]  /*1dda0*/  LDC R72, c[0x0][0x240] ;  /* 0x00009000ff487b82 */ /* 0x000f220000000800 */
[----:B-1----:R-:W-:-:S07]  /*1ddb0*/  IMAD R12, R79, R8, RZ ;  /* 0x000000084f0c7224 */ /* 0x002fce00078e02ff */
[----:B------:R-:W1:Y:S01]  /*1ddc0*/  LDC R60, c[0x0][0x240] ;  /* 0x00009000ff3c7b82 */ /* 0x000e620000000800 */
[----:B------:R2:W-:Y:S04]  /*1ddd0*/  STL [R1+0x11c], R12 ;  /* 0x00011c0c01007387 */ /* 0x0005e80000100800 */
[----:B------:R-:W4:Y:S01]  /*1dde0*/  LDL.LU R194, [R1+0x7c] ;  /* 0x00007c0001c27983 */ /* 0x000f220000300800 */
[----:B------:R-:W-:Y:S02]  /*1ddf0*/  IMAD R129, R129, R61, RZ ;  /* 0x0000003d81817224 */ /* 0x000fe400078e02ff */
[----:B------:R-:W3:Y:S01]  /*1de00*/  LDC R61, c[0x0][0x240] ;  /* 0x00009000ff3d7b82 */ /* 0x000ee20000000800 */
[----:B------:R-:W4:Y:S04]  /*1de10*/  LDL.LU R195, [R1+0x94] ;  /* 0x0000940001c37983 */ /* 0x000f280000300800 */
[----:B------:R-:W4:Y:S03]  /*1de20*/  LDL.LU R186, [R1+0xa4] ;  /* 0x0000a40001ba7983 */ /* 0x000f260000300800 */
[----:B--2---:R-:W2:Y:S01]  /*1de30*/  LDC R12, c[0x0][0x240] ;  /* 0x00009000ff0c7b82 */ /* 0x004ea20000000800 */
[----:B------:R-:W4:Y:S01]  /*1de40*/  LDL.LU R6, [R1+0x25d8] ;  /* 0x0025d80001067983 */ /* 0x000f220000300800 */
[----:B------:R-:W-:-:S02]  /*1de50*/  IMAD R124, R124, R53, RZ ;  /* 0x000000357c7c7224 */ /* 0x000fc400078e02ff */
[----:B-1----:R-:W-:-:S04]  /*1de60*/  IMAD R142, R142, R60, RZ ;  /* 0x0000003c8e8e7224 */ /* 0x002fc800078e02ff */
[----:B------:R-:W1:Y:S08]  /*1de70*/  LDC R53, c[0x0][0x240] ;  /* 0x00009000ff357b82 */ /* 0x000e700000000800 */
[----:B------:R-:W1:Y:S01]  /*1de80*/  LDC R60, c[0x0][0x240] ;  /* 0x00009000ff3c7b82 */ /* 0x000e620000000800 */
[----:B--2---:R-:W-:-:S07]  /*1de90*/  IMAD R118, R118, R12, RZ ;  /* 0x0000000c76767224 */ /* 0x004fce00078e02ff */
[----:B------:R-:W2:Y:S08]  /*1dea0*/  LDC R48, c[0x0][0x240] ;  /* 0x00009000ff307b82 */ /* 0x000eb00000000800 */
[----:B------:R-:W2:Y:S01]  /*1deb0*/  LDC R12, c[0x0][0x240] ;  /* 0x00009000ff0c7b82 */ /* 0x000ea20000000800 */
[----:B------:R-:W-:Y:S02]  /*1dec0*/  IMAD R127, R127, R56, RZ ;  /* 0x000000387f7f7224 */ /* 0x000fe400078e02ff */
[----:B------:R-:W-:-:S02]  /*1ded0*/  IMAD R145, R145, R63, RZ ;  /* 0x0000003f91917224 */ /* 0x000fc400078e02ff */
[----:B-1----:R-:W-:-:S03]  /*1dee0*/  IMAD R171, R171, R60, RZ ;  /* 0x0000003cabab7224 */ /* 0x002fc600078e02ff */
[----:B------:R-:W1:Y:S01]  /*1def0*/  LDC R56, c[0x0][0x240] ;  /* 0x00009000ff387b82 */ /* 0x000e620000000800 */
[-C--:B------:R-:W-:Y:S02]  /*1df00*/  IMAD R168, R69, R8.reuse, RZ ;  /* 0x0000000845a87224 */ /* 0x080fe400078e02ff */
[----:B------:R-:W-:-:S05]  /*1df10*/  IMAD R154, R68, R8, RZ ;  /* 0x00000008449a7224 */ /* 0x000fca00078e02ff */
[----:B------:R-:W4:Y:S01]  /*1df20*/  LDC R161, c[0x0][0x230] ;  /* 0x00008c00ffa17b82 */ /* 0x000f220000000800 */
[----:B--2---:R-:W-:-:S07]  /*1df30*/  IMAD R133, R133, R12, RZ ;  /* 0x0000000c85857224 */ /* 0x004fce00078e02ff */
[----:B------:R-:W2:Y:S08]  /*1df40*/  LDC R63, c[0x0][0x230] ;  /* 0x00008c00ff3f7b82 */ /* 0x000eb00000000800 */
[----:B------:R-:W1:Y:S01]  /*1df50*/  LDC R12, c[0x0][0x240] ;  /* 0x00009000ff0c7b82 */ /* 0x000e620000000800 */
[----:B---3--:R-:W-:Y:S02]  /*1df60*/  IMAD R60, R224, R62, RZ ;  /* 0x0000003ee03c7224 */ /* 0x008fe400078e02ff */
[----:B------:R-:W-:-:S02]  /*1df70*/  IMAD R62, R7, R158, RZ ;  /* 0x0000009e073e7224 */ /* 0x000fc400078e02ff */
[----:B------:R-:W3:Y:S01]  /*1df80*/  S2R R7, SR_TID.X ;  /* 0x0000000000077919 */ /* 0x000ee20000002100 */
[----:B------:R-:W-:Y:S02]  /*1df90*/  IMAD R143, R143, R61, RZ ;  /* 0x0000003d8f8f7224 */ /* 0x000fe400078e02ff */
[----:B------:R-:W2:Y:S01]  /*1dfa0*/  LDC R61, c[0x0][0x240] ;  /* 0x00009000ff3d7b82 */ /* 0x000ea20000000800 */
[----:B------:R-:W-:-:S07]  /*1dfb0*/  IMAD R138, R138, R53, RZ ;  /* 0x000000358a8a7224 */ /* 0x000fce00078e02ff */
[----:B------:R-:W3:Y:S01]  /*1dfc0*/  LDC R69, c[0x0][0x240] ;  /* 0x00009000ff457b82 */ /* 0x000ee20000000800 */
[----:B-1----:R-:W-:-:S07]  /*1dfd0*/  IMAD R151, R151, R12, RZ ;  /* 0x0000000c97977224 */ /* 0x002fce00078e02ff */
[----:B------:R-:W1:Y:S08]  /*1dfe0*/  LDC R68, c[0x0][0x240] ;  /* 0x00009000ff447b82 */ /* 0x000e700000000800 */
[----:B------:R-:W2:Y:S08]  /*1dff0*/  LDC R12, c[0x0][0x240] ;  /* 0x00009000ff0c7b82 */ /* 0x000eb00000000800 */
[----:B------:R-:W1:Y:S01]  /*1e000*/  LDC R64, c[0x0][0x240] ;  /* 0x00009000ff407b82 */ /* 0x000e620000000800 */
[----:B------:R-:W-:-:S07]  /*1e010*/  IMAD R140, R140, R56, RZ ;  /* 0x000000388c8c7224 */ /* 0x000fce00078e02ff */
[----:B------:R-:W1:Y:S01]  /*1e020*/  LDC R53, c[0x0][0x240] ;  /* 0x00009000ff357b82 */ /* 0x000e620000000800 */
[----:B------:R-:W-:-:S07]  /*1e030*/  IMAD R29, R159, R8, RZ ;  /* 0x000000089f1d7224 */ /* 0x000fce00078e02ff */
[----:B------:R-:W1:Y:S01]  /*1e040*/  LDC R79, c[0x0][0x230] ;  /* 0x00008c00ff4f7b82 */ /* 0x000e620000000800 */
[----:B--2---:R-:W-:Y:S01]  /*1e050*/  IMAD R164, R164, R12, RZ ;  /* 0x0000000ca4a47224 */ /* 0x004fe200078e02ff */
[----:B------:R-:W-:Y:S01]  /*1e060*/  IADD3 R12, R63, -0x1, RZ ;  /* 0xffffffff3f0c7810 */ /* 0x000fe20007ffe0ff */
[----:B------:R-:W-:-:S05]  /*1e070*/  IMAD R157, R157, R61, RZ ;  /* 0x0000003d9d9d7224 */ /* 0x000fca00078e02ff */
[----:B------:R-:W2:Y:S01]  /*1e080*/  LDC R56, c[0x0][0x240] ;  /* 0x00009000ff387b82 */ /* 0x000ea20000000800 */
[----:B------:R-:W-:Y:S01]  /*1e090*/  ISETP.GE.U32.AND P6, PT, R12, 0x7fffff80, PT ;  /* 0x7fffff800c00780c */ /* 0x000fe20003fc6070 */
[----:B------:R-:W-:-:S06]  /*1e0a0*/  VIADD R12, R77, 0xfffffffe ;  /* 0xfffffffe4d0c7836 */ /* 0x000fcc0000000000 */
[----:B------:R-:W2:Y:S01]  /*1e0b0*/  LDC R159, c[0x0][0x230] ;  /* 0x00008c00ff9f7b82 */ /* 0x000ea20000000800 */
[----:B----4-:R-:W-:Y:S02]  /*1e0c0*/  IMAD R63, R0, R72, RZ ;  /* 0x00000048003f7224 */ /* 0x010fe400078e02ff */
[----:B---3--:R-:W-:-:S05]  /*1e0d0*/  IMAD.SHL.U32 R77, R7, 0x10, RZ ;  /* 0x00000010074d7824 */ /* 0x008fca00078e00ff */
[----:B------:R-:W3:Y:S01]  /*1e0e0*/  LDC R158, c[0x0][0x238] ;  /* 0x00008e00ff9e7b82 */ /* 0x000ee20000000800 */
[----:B------:R-:W-:Y:S01]  /*1e0f0*/  IMAD R135, R135, R47, RZ ;  /* 0x0000002f87877224 */ /* 0x000fe200078e02ff */
[----:B------:R-:W-:Y:S01]  /*1e100*/  ISETP.GE.U32.AND P5, PT, R12, 0x7fffff7f, PT ;  /* 0x7fffff7f0c00780c */ /* 0x000fe20003fa6070 */
[----:B------:R-:W-:Y:S01]  /*1e110*/  IMAD R149, R149, R69, RZ ;  /* 0x0000004595957224 */ /* 0x000fe200078e02ff */
[----:B------:R-:W-:-:S04]  /*1e120*/  LOP3.LUT R12, R77, 0x70, RZ, 0xc0, !PT ;  /* 0x000000704d0c7812 */ /* 0x000fc800078ec0ff */
[----:B------:R-:W4:Y:S01]  /*1e130*/  LDC R72, c[0x0][0x238] ;  /* 0x00008e00ff487b82 */ /* 0x000f220000000800 */
[----:B------:R-:W-:Y:S01]  /*1e140*/  IMAD R122, R122, R48, RZ ;  /* 0x000000307a7a7224 */ /* 0x000fe200078e02ff */
[----:B------:R-:W-:Y:S01]  /*1e150*/  LOP3.LUT R240, R7, 0x7f, RZ, 0xc0, !PT ;  /* 0x0000007f07f07812 */ /* 0x000fe200078ec0ff */
[----:B-1----:R-:W-:Y:S02]  /*1e160*/  IMAD R148, R148, R68, RZ ;  /* 0x0000004494947224 */ /* 0x002fe400078e02ff */
[----:B------:R-:W-:-:S03]  /*1e170*/  VIADD R77, R161, 0xffffffdf ;  /* 0xffffffdfa14d7836 */ /* 0x000fc60000000000 */
[----:B------:R-:W1:Y:S01]  /*1e180*/  LDC R47, c[0x0][0x240] ;  /* 0x00009000ff2f7b82 */ /* 0x000e620000000800 */
[----:B------:R-:W-:Y:S02]  /*1e190*/  IMAD R146, R146, R64, RZ ;  /* 0x0000004092927224 */ /* 0x000fe400078e02ff */
[----:B------:R-:W-:-:S05]  /*1e1a0*/  IMAD R219, R219, R178, RZ ;  /* 0x000000b2dbdb7224 */ /* 0x000fca00078e02ff */
[----:B------:R-:W1:Y:S01]  /*1e1b0*/  LDC R69, c[0x0][0x240] ;  /* 0x00009000ff457b82 */ /* 0x000e620000000800 */
[----:B------:R-:W-:-:S07]  /*1e1c0*/  IMAD R12, R240, 0x80, R12 ;  /* 0x00000080f00c7824 */ /* 0x000fce00078e020c */
[----:B------:R-:W1:Y:S08]  /*1e1d0*/  LDC R48, c[0x0][0x240] ;  /* 0x00009000ff307b82 */ /* 0x000e700000000800 */
[----:B------:R-:W1:Y:S08]  /*1e1e0*/  LDC R68, c[0x0][0x240] ;  /* 0x00009000ff447b82 */ /* 0x000e700000000800 */
[----:B------:R-:W1:Y:S01]  /*1e1f0*/  LDC R161, c[0x0][0x230] ;  /* 0x00008c00ffa17b82 */ /* 0x000e620000000800 */
[----:B------:R-:W-:-:S07]  /*1e200*/  LEA.HI.X.SX32 R10, R219, R226, 0x2, P1 ;  /* 0x000000e2db0a7211 */ /* 0x000fce00008f16ff */
[----:B------:R-:W1:Y:S01]  /*1e210*/  LDC R64, c[0x0][0x240] ;  /* 0x00009000ff407b82 */ /* 0x000e620000000800 */
[----:B------:R-:W-:Y:S01]  /*1e220*/  VIADD R79, R79, 0xfffffffd ;  /* 0xfffffffd4f4f7836 */ /* 0x000fe20000000000 */
[----:B------:R-:W-:Y:S01]  /*1e230*/  ISETP.GE.U32.AND P1, PT, R77, 0x7fffff60, PT ;  /* 0x7fffff604d00780c */ /* 0x000fe20003f26070 */
[----:B--2---:R-:W-:Y:S01]  /*1e240*/  IMAD R56, R177, R56, RZ ;  /* 0x00000038b1387224 */ /* 0x004fe200078e02ff */
[----:B------:R-:W-:Y:S01]  /*1e250*/  ISETP.GE.U32.AND P2, PT, R78, 0x7fffff7d, PT ;  /* 0x7fffff7d4e00780c */ /* 0x000fe20003f46070 */
[----:B------:R-:W-:Y:S02]  /*1e260*/  VIADD R78, R159, 0xffffffde ;  /* 0xffffffde9f4e7836 */ /* 0x000fe40000000000 */
[----:B---3--:R-:W-:Y:S01]  /*1e270*/  IMAD.WIDE R176, R158, 0x4, R4 ;  /* 0x000000049eb07825 */ /* 0x008fe200078e0204 */
[----:B------:R-:W-:Y:S01]  /*1e280*/  ISETP.GE.U32.AND P0, PT, R79, 0x7fffff7e, PT ;  /* 0x7fffff7e4f00780c */ /* 0x000fe20003f06070 */
[----:B------:R-:W2:Y:S02]  /*1e290*/  LDC R158, c[0x0][0x230] ;  /* 0x00008c00ff9e7b82 */ /* 0x000ea40000000800 */
[----:B------:R-:W-:-:S02]  /*1e2a0*/  IMAD R217, R211, R8, RZ ;  /* 0x00000008d3d97224 */ /* 0x000fc400078e02ff */
[-C--:B------:R-:W-:Y:S02]  /*1e2b0*/  IMAD R219, R212, R8.reuse, RZ ;  /* 0x00000008d4db7224 */ /* 0x080fe400078e02ff */
[-C--:B------:R-:W-:Y:S02]  /*1e2c0*/  IMAD R178, R215, R8.reuse, RZ ;  /* 0x00000008d7b27224 */ /* 0x080fe400078e02ff */
[-C--:B------:R-:W-:Y:S01]  /*1e2d0*/  IMAD R239, R210, R8.reuse, RZ ;  /* 0x00000008d2ef7224 */ /* 0x080fe200078e02ff */
[----:B------:R-:W3:Y:S01]  /*1e2e0*/  LDC R159, c[0x0][0x230] ;  /* 0x00008c00ff9f7b82 */ /* 0x000ee20000000800 */
[-C--:B------:R-:W-:Y:S02]  /*1e2f0*/  IMAD R247, R175, R8.reuse, RZ ;  /* 0x00000008aff77224 */ /* 0x080fe400078e02ff */
[-C--:B------:R-:W-:Y:S02]  /*1e300*/  IMAD R152, R152, R8.reuse, RZ ;  /* 0x0000000898987224 */ /* 0x080fe400078e02ff */
[----:B------:R-:W-:-:S02]  /*1e310*/  IMAD R44, R44, R8, RZ ;  /* 0x000000082c2c7224 */ /* 0x000fc400078e02ff */
[-C--:B------:R-:W-:Y:S01]  /*1e320*/  IMAD R43, R43, R8.reuse, RZ ;  /* 0x000000082b2b7224 */ /* 0x080fe200078e02ff */
[----:B------:R-:W3:Y:S01]  /*1e330*/  LDC R175, c[0x0][0x238] ;  /* 0x00008e00ffaf7b82 */ /* 0x000ee20000000800 */
[-C--:B------:R-:W-:Y:S02]  /*1e340*/  IMAD R42, R42, R8.reuse, RZ ;  /* 0x000000082a2a7224 */ /* 0x080fe400078e02ff */
[-C--:B------:R-:W-:Y:S02]  /*1e350*/  IMAD R41, R41, R8.reuse, RZ ;  /* 0x0000000829297224 */ /* 0x080fe400078e02ff */
[-C--:B------:R-:W-:Y:S02]  /*1e360*/  IMAD R40, R40, R8.reuse, RZ ;  /* 0x0000000828287224 */ /* 0x080fe400078e02ff */
[-C--:B------:R-:W-:Y:S01]  /*1e370*/  IMAD R39, R39, R8.reuse, RZ ;  /* 0x0000000827277224 */ /* 0x080fe200078e02ff */
[----:B------:R-:W3:Y:S01]  /*1e380*/  LDC R46, c[0x0][0x240] ;  /* 0x00009000ff2e7b82 */ /* 0x000ee20000000800 */
        /* <DEDUP_REMOVED lines=18> */
[----:B------:R-:W-:Y:S01]  /*1e4b0*/  IMAD R50, R50, R8, RZ ;  /* 0x0000000832327224 */ /* 0x000fe200078e02ff */
[----:B------:R-:W3:Y:S01]  /*1e4c0*/  LDC R226, c[0x0][0x240] ;  /* 0x00009000ffe27b82 */ /* 0x000ee20000000800 */
[----:B------:R-:W-:Y:S02]  /*1e4d0*/  IMAD R53, R238, R53, RZ ;  /* 0x00000035ee357224 */ /* 0x000fe400078e02ff */
[----:B------:R-:W-:-:S05]  /*1e4e0*/  IMAD.MOV.U32 R238, RZ, RZ, R187 ;  /* 0x000000ffffee7224 */ /* 0x000fca00078e00bb */
[----:B------:R-:W3:Y:S01]  /*1e4f0*/  LDC R71, c[0x0][0x240] ;  /* 0x00009000ff477b82 */ /* 0x000ee20000000800 */
[----:B------:R-:W-:Y:S01]  /*1e500*/  IADD3 R77, R238, 0x100000, R12 ;  /* 0x00100000ee4d7810 */ /* 0x000fe20007ffe00c */
[-C--:B------:R-:W-:Y:S02]  /*1e510*/  IMAD R51, R51, R8.reuse, RZ ;  /* 0x0000000833337224 */ /* 0x080fe400078e02ff */
[-C--:B------:R-:W-:Y:S02]  /*1e520*/  IMAD R57, R57, R8.reuse, RZ ;  /* 0x0000000839397224 */ /* 0x080fe400078e02ff */
[----:B------:R-:W-:Y:S01]  /*1e530*/  @!PT LDS RZ, [RZ] ;  /* 0x00000000fffff984 */ /* 0x000fe20000000800 */
[----:B------:R-:W-:Y:S01]  /*1e540*/  @!PT LDS RZ, [RZ] ;  /* 0x00000000fffff984 */ /* 0x000fe20000000800 */
[----:B------:R-:W-:Y:S01]  /*1e550*/  @!PT LDS RZ, [RZ] ;  /* 0x00000000fffff984 */ /* 0x000fe20000000800 */
[----:B------:R-:W-:Y:S01]  /*1e560*/  LDGSTS.E [R77+-0x80000], desc[UR60][R4.64], !P6 ;  /* 0x80000000044d7fae */ /* 0x000fe2000f12187c */
[-C--:B------:R-:W-:Y:S02]  /*1e570*/  IMAD R58, R58, R8.reuse, RZ ;  /* 0x000000083a3a7224 */ /* 0x080fe400078e02ff */
[----:B------:R-:W-:Y:S01]  /*1e580*/  IMAD R59, R59, R8, RZ ;  /* 0x000000083b3b7224 */ /* 0x000fe200078e02ff */
[----:B------:R-:W-:Y:S01]  /*1e590*/  LDGSTS.E [R77+-0x7c000], desc[UR60][R2.64], !P6 ;  /* 0x84000000024d7fae */ /* 0x000fe2000f12187c */
[----:B------:R-:W-:Y:S01]  /*1e5a0*/  IMAD R61, R6, R160, RZ ;  /* 0x000000a0063d7224 */ /* 0x000fe200078e02ff */
[----:B------:R-:W-:Y:S01]  /*1e5b0*/  ISETP.GE.U32.AND P6, PT, R78, 0x7fffff5f, PT ;  /* 0x7fffff5f4e00780c */ /* 0x000fe20003fc6070 */
[----:B------:R-:W4:Y:S01]  /*1e5c0*/  LDC R6, c[0x0][0x238] ;  /* 0x00008e00ff067b82 */ /* 0x000f220000000800 */
[-C--:B------:R-:W-:Y:S01]  /*1e5d0*/  IMAD R65, R65, R8.reuse, RZ ;  /* 0x0000000841417224 */ /* 0x080fe200078e02ff */
[----:B------:R2:W-:Y:S06]  /*1e5e0*/  LDGSTS.E [R77+-0x7fffc], desc[UR60][R176.64], !P5 ;  /* 0x80004000b04d7fae */ /* 0x0005ec000e92187c */
[----:B------:R-:W1:Y:S01]  /*1e5f0*/  LDC R160, c[0x0][0x230] ;  /* 0x00008c00ffa07b82 */ /* 0x000e620000000800 */
[----:B------:R-:W-:-:S02]  /*1e600*/  IMAD R66, R66, R8, RZ ;  /* 0x0000000842427224 */ /* 0x000fc400078e02ff */
[-C--:B------:R-:W-:Y:S02]  /*1e610*/  IMAD R67, R67, R8.reuse, RZ ;  /* 0x0000000843437224 */ /* 0x080fe400078e02ff */
[-C--:B------:R-:W-:Y:S02]  /*1e620*/  IMAD R73, R73, R8.reuse, RZ ;  /* 0x0000000849497224 */ /* 0x080fe400078e02ff */
[-C--:B------:R-:W-:Y:S02]  /*1e630*/  IMAD R74, R74, R8.reuse, RZ ;  /* 0x000000084a4a7224 */ /* 0x080fe400078e02ff */
[-C--:B------:R-:W-:Y:S02]  /*1e640*/  IMAD R75, R75, R8.reuse, RZ ;  /* 0x000000084b4b7224 */ /* 0x080fe400078e02ff */
[-C--:B------:R-:W-:Y:S02]  /*1e650*/  IMAD R76, R76, R8.reuse, RZ ;  /* 0x000000084c4c7224 */ /* 0x080fe400078e02ff */
        /* <DEDUP_REMOVED lines=26> */
[----:B------:R-:W-:Y:S02]  /*1e800*/  IMAD R106, R106, R8, RZ ;  /* 0x000000086a6a7224 */ /* 0x000fe400078e02ff */
[----:B------:R-:W3:Y:S01]  /*1e810*/  LDC R8, c[0x0][0x240] ;  /* 0x00009000ff087b82 */ /* 0x000ee20000000800 */
[----:B----4-:R-:W-:Y:S01]  /*1e820*/  IMAD.WIDE R6, R6, 0x4, R2 ;  /* 0x0000000406067825 */ /* 0x010fe200078e0202 */
[----:B-1----:R-:W-:-:S03]  /*1e830*/  IADD3 R79, R160, -0x23, RZ ;  /* 0xffffffdda04f7810 */ /* 0x002fc60007ffe0ff */
[----:B------:R-:W-:Y:S01]  /*1e840*/  IMAD.SHL.U32 R78, R72, 0x2, RZ ;  /* 0x00000002484e7824 */ /* 0x000fe200078e00ff */
[----:B------:R1:W-:Y:S01]  /*1e850*/  LDGSTS.E [R77+-0x7bffc], desc[UR60][R6.64], !P5 ;  /* 0x84004000064d7fae */ /* 0x0003e2000e92187c */
[----:B------:R-:W-:Y:S02]  /*1e860*/  IMAD R107, R107, R188, RZ ;  /* 0x000000bc6b6b7224 */ /* 0x000fe400078e02ff */
[----:B------:R-:W-:Y:S01]  /*1e870*/  IMAD R108, R108, R189, RZ ;  /* 0x000000bd6c6c7224 */ /* 0x000fe200078e02ff */
[----:B------:R-:W4:Y:S01]  /*1e880*/  LDC R160, c[0x0][0x230] ;  /* 0x00008c00ffa07b82 */ /* 0x000f220000000800 */
[----:B------:R-:W-:Y:S02]  /*1e890*/  IMAD R47, R186, R47, RZ ;  /* 0x0000002fba2f7224 */ /* 0x000fe400078e02ff */
[----:B------:R-:W-:Y:S01]  /*1e8a0*/  IMAD.WIDE R188, R78, 0x4, R4 ;  /* 0x000000044ebc7825 */ /* 0x000fe200078e0204 */
[----:B------:R-:W-:-:S03]  /*1e8b0*/  ISETP.GE.U32.AND P5, PT, R79, 0x7fffff5e, PT ;  /* 0x7fffff5e4f00780c */ /* 0x000fc60003fa6070 */
[----:B------:R-:W-:Y:S01]  /*1e8c0*/  IMAD R69, R13, R69, RZ ;  /* 0x000000450d457224 */ /* 0x000fe200078e02ff */
[----:B------:R-:W-:Y:S01]  /*1e8d0*/  LDGSTS.E [R77+-0x7fff8], desc[UR60][R188.64], !P0 ;  /* 0x80008000bc4d7fae */ /* 0x000fe2000c12187c */
[----:B------:R-:W-:-:S03]  /*1e8e0*/  IMAD.WIDE R186, R78, 0x4, R2 ;  /* 0x000000044eba7825 */ /* 0x000fc600078e0202 */
[----:B------:R-:W4:Y:S01]  /*1e8f0*/  LDL.LU R13, [R1+0x25d4] ;  /* 0x0025d400010d7983 */ /* 0x000f220000300800 */
[----:B------:R-:W-:Y:S02]  /*1e900*/  IMAD R123, R123, R52, RZ ;  /* 0x000000347b7b7224 */ /* 0x000fe400078e02ff */
[----:B------:R-:W-:Y:S01]  /*1e910*/  IMAD R131, R131, R48, RZ ;  /* 0x0000003083837224 */ /* 0x000fe200078e02ff */
[----:B------:R-:W3:Y:S01]  /*1e920*/  LDC R52, c[0x0][0x240] ;  /* 0x00009000ff347b82 */ /* 0x000ee20000000800 */
[----:B------:R-:W-:Y:S01]  /*1e930*/  IMAD R68, R11, R68, RZ ;  /* 0x000000440b447224 */ /* 0x000fe200078e02ff */
[----:B------:R-:W-:Y:S01]  /*1e940*/  LDGSTS.E [R77+-0x7bff8], desc[UR60][R186.64], !P0 ;  /* 0x84008000ba4d7fae */ /* 0x000fe2000c12187c */
[----:B------:R-:W-:Y:S02]  /*1e950*/  VIADD R78, R161, 0xffffffdc ;  /* 0xffffffdca14e7836 */ /* 0x000fe40000000000 */
[----:B------:R-:W-:Y:S01]  /*1e960*/  IMAD R64, R9, R64, RZ ;  /* 0x0000004009407224 */ /* 0x000fe200078e02ff */
[----:B------:R-:W4:Y:S01]  /*1e970*/  LDL.LU R11, [R1+0x25d0] ;  /* 0x0025d000010b7983 */ /* 0x000f220000300800 */
[----:B------:R-:W-:Y:S01]  /*1e980*/  IMAD R79, R72, 0x3, RZ ;  /* 0x00000003484f7824 */ /* 0x000fe200078e02ff */
[----:B------:R-:W3:Y:S02]  /*1e990*/  LDC R48, c[0x0][0x240] ;  /* 0x00009000ff307b82 */ /* 0x000ee40000000800 */
[----:B------:R-:W4:Y:S01]  /*1e9a0*/  LDL.LU R9, [R1+0x25cc] ;  /* 0x0025cc0001097983 */ /* 0x000f220000300800 */
[----:B------:R-:W-:-:S03]  /*1e9b0*/  ISETP.GE.U32.AND P0, PT, R78, 0x7fffff5d, PT ;  /* 0x7fffff5d4e00780c */ /* 0x000fc60003f06070 */
[----:B------:R-:W4:Y:S01]  /*1e9c0*/  LDL.LU R0, [R1+0x25c8] ;  /* 0x0025c80001007983 */ /* 0x000f220000300800 */
[----:B------:R-:W-:Y:S01]  /*1e9d0*/  SHF.L.U32 R78, R72, 0x5, RZ ;  /* 0x00000005484e7819 */ /* 0x000fe200000006ff */
[----:B------:R-:W4:Y:S02]  /*1e9e0*/  LDC R161, c[0x0][0x230] ;  /* 0x00008c00ffa17b82 */ /* 0x000f240000000800 */
[----:B------:R2:W-:Y:S04]  /*1e9f0*/  STL.64 [R1+0x1d68], R176 ;  /* 0x001d68b001007387 */ /* 0x0005e80000100a00 */
[----:B------:R1:W-:Y:S04]  /*1ea00*/  STL.64 [R1+0x1d70], R6 ;  /* 0x001d700601007387 */ /* 0x0003e80000100a00 */
[----:B------:R-:W-:Y:S01]  /*1ea10*/  STL.64 [R1+0xe78], R188 ;  /* 0x000e78bc01007387 */ /* 0x000fe20000100a00 */
[----:B--2---:R-:W-:-:S03]  /*1ea20*/  IMAD.WIDE R176, R79, 0x4, R4 ;  /* 0x000000044fb07825 */ /* 0x004fc600078e0204 */
[----:B------:R-:W-:Y:S01]  /*1ea30*/  STL.64 [R1+0xe88], R186 ;  /* 0x000e88ba01007387 */ /* 0x000fe20000100a00 */
[----:B-1----:R-:W-:-:S03]  /*1ea40*/  IMAD.WIDE R6, R79, 0x4, R2 ;  /* 0x000000044f067825 */ /* 0x002fc600078e0202 */
[----:B------:R1:W-:Y:S01]  /*1ea50*/  STL.64 [R1+0xe90], R176 ;  /* 0x000e90b001007387 */ /* 0x0003e20000100a00 */
[----:B------:R-:W-:-:S03]  /*1ea60*/  VIADD R79, R174, 0xffffffbf ;  /* 0xffffffbfae4f7836 */ /* 0x000fc60000000000 */
[----:B------:R1:W-:Y:S01]  /*1ea70*/  LDGSTS.E [R77+-0x7fff4], desc[UR60][R176.64], !P2 ;  /* 0x8000c000b04d7fae */ /* 0x0003e2000d12187c */
[----:B------:R-:W2:Y:S03]  /*1ea80*/  LDC R174, c[0x0][0x230] ;  /* 0x00008c00ffae7b82 */ /* 0x000ea60000000800 */
[----:B------:R3:W-:Y:S04]  /*1ea90*/  STL.64 [R1+0xe98], R6 ;  /* 0x000e980601007387 */ /* 0x0007e80000100a00 */
[----:B------:R3:W-:Y:S01]  /*1eaa0*/  LDGSTS.E [R77+-0x7bff4], desc[UR60][R6.64], !P2 ;  /* 0x8400c000064d7fae */ /* 0x0007e2000d12187c */
[----:B------:R-:W-:Y:S01]  /*1eab0*/  ISETP.GE.U32.AND P2, PT, R79, 0x7fffff40, PT ;  /* 0x7fffff404f00780c */ /* 0x000fe20003f46070 */
[----:B------:R-:W-:-:S02]  /*1eac0*/  VIADD R79, R158, 0xffffffbe ;  /* 0xffffffbe9e4f7836 */ /* 0x000fc40000000000 */
[----:B-1----:R-:W-:-:S04]  /*1ead0*/  IMAD.WIDE R176, R78, 0x4, R4 ;  /* 0x000000044eb07825 */ /* 0x002fc800078e0204 */
[----:B---3--:R-:W-:Y:S01]  /*1eae0*/  IMAD R117, R117, R8, RZ ;  /* 0x0000000875757224 */ /* 0x008fe200078e02ff */
[----:B------:R1:W-:Y:S01]  /*1eaf0*/  LDGSTS.E [R77+-0x78000], desc[UR60][R176.64], !P1 ;  /* 0x88000000b04d7fae */ /* 0x0003e2000c92187c */
[----:B------:R-:W3:Y:S01]  /*1eb00*/  LDC R8, c[0x0][0x240] ;  /* 0x00009000ff087b82 */ /* 0x000ee20000000800 */
[----:B------:R-:W-:-:S04]  /*1eb10*/  IMAD.WIDE R6, R78, 0x4, R2 ;  /* 0x000000044e067825 */ /* 0x000fc800078e0202 */
[C---:B------:R-:W-:Y:S01]  /*1eb20*/  IMAD R78, R72.reuse, 0x21, RZ ;  /* 0x00000021484e7824 */ /* 0x040fe200078e02ff */
[----:B------:R1:W-:Y:S01]  /*1eb30*/  LDGSTS.E [R77+-0x74000], desc[UR60][R6.64], !P1 ;  /* 0x8c000000064d7fae */ /* 0x0003e2000c92187c */
[----:B------:R-:W-:Y:S01]  /*1eb40*/  ISETP.GE.U32.AND P1, PT, R79, 0x7fffff3f, PT ;  /* 0x7fffff3f4f00780c */ /* 0x000fe20003f26070 */
[----:B------:R-:W-:Y:S02]  /*1eb50*/  IMAD R79, R72, 0x22, RZ ;  /* 0x00000022484f7824 */ /* 0x000fe400078e02ff */
[C---:B------:R-:W-:Y:S01]  /*1eb60*/  IMAD.WIDE R188, R78.reuse, 0x4, R4 ;  /* 0x000000044ebc7825 */ /* 0x040fe200078e0204 */
[----:B------:R1:W-:Y:S03]  /*1eb70*/  STL.64 [R1+0x1f58], R176 ;  /* 0x001f58b001007387 */ /* 0x0003e60000100a00 */
[----:B------:R-:W-:Y:S01]  /*1eb80*/  IMAD.WIDE R186, R78, 0x4, R2 ;  /* 0x000000044eba7825 */ /* 0x000fe200078e0202 */
[----:B------:R2:W-:Y:S03]  /*1eb90*/  STL.64 [R1+0x1f60], R6 ;  /* 0x001f600601007387 */ /* 0x0005e60000100a00 */
[----:B------:R-:W-:Y:S01]  /*1eba0*/  IMAD R139, R139, R52, RZ ;  /* 0x000000348b8b7224 */ /* 0x000fe200078e02ff */
[----:B------:R3:W-:Y:S01]  /*1ebb0*/  LDGSTS.E [R77+-0x77ffc], desc[UR60][R188.64], !P6 ;  /* 0x88004000bc4d7fae */ /* 0x0007e2000f12187c */
[----:B------:R-:W-:Y:S01]  /*1ebc0*/  IMAD R147, R147, R48, RZ ;  /* 0x0000003093937224 */ /* 0x000fe200078e02ff */
[----:B------:R-:W3:Y:S01]  /*1ebd0*/  LDC R52, c[0x0][0x240] ;  /* 0x00009000ff347b82 */ /* 0x000ee20000000800 */
[C---:B-1----:R-:W-:Y:S01]  /*1ebe0*/  IMAD.WIDE R176, R79.reuse, 0x4, R4 ;  /* 0x000000044fb07825 */ /* 0x042fe200078e0204 */
[----:B------:R1:W-:Y:S03]  /*1ebf0*/  LDGSTS.E [R77+-0x73ffc], desc[UR60][R186.64], !P6 ;  /* 0x8c004000ba4d7fae */ /* 0x0003e6000f12187c */
[----:B--2---:R-:W-:Y:S01]  /*1ec00*/  IMAD.WIDE R6, R79, 0x4, R2 ;  /* 0x000000044f067825 */ /* 0x004fe200078e0202 */
[----:B------:R2:W-:Y:S02]  /*1ec10*/  LDGSTS.E [R77+-0x77ff8], desc[UR60][R176.64], !P5 ;  /* 0x88008000b04d7fae */ /* 0x0005e4000e92187c */
[----:B------:R-:W2:Y:S01]  /*1ec20*/  LDC R48, c[0x0][0x240] ;  /* 0x00009000ff307b82 */ /* 0x000ea20000000800 */
[----:B----4-:R-:W-:Y:S01]  /*1ec30*/  VIADD R78, R160, 0xffffffbc ;  /* 0xffffffbca04e7836 */ /* 0x010fe20000000000 */
[----:B------:R4:W-:Y:S01]  /*1ec40*/  LDGSTS.E [R77+-0x73ff8], desc[UR60][R6.64], !P5 ;  /* 0x8c008000064d7fae */ /* 0x0009e2000e92187c */
[----:B------:R-:W-:-:S03]  /*1ec50*/  SHF.L.U32 R79, R72, 0x6, RZ ;  /* 0x00000006484f7819 */ /* 0x000fc600000006ff */
[----:B------:R-:W-:Y:S01]  /*1ec60*/  ISETP.GE.U32.AND P5, PT, R78, 0x7fffff3d, PT ;  /* 0x7fffff3d4e00780c */ /* 0x000fe20003fa6070 */
[----:B------:R-:W-:Y:S01]  /*1ec70*/  IMAD R78, R72, 0x23, RZ ;  /* 0x00000023484e7824 */ /* 0x000fe200078e02ff */
[----:B------:R-:W4:Y:S01]  /*1ec80*/  LDC R160, c[0x0][0x230] ;  /* 0x00008c00ffa07b82 */ /* 0x000f220000000800 */
[----:B------:R-:W-:Y:S01]  /*1ec90*/  VIADD R158, R159, 0xffffffbd ;  /* 0xffffffbd9f9e7836 */ /* 0x000fe20000000000 */
[----:B------:R3:W-:Y:S04]  /*1eca0*/  STL.64 [R1+0x1f68], R188 ;  /* 0x001f68bc01007387 */ /* 0x0007e80000100a00 */
[----:B------:R1:W-:Y:S02]  /*1ecb0*/  STL.64 [R1+0x1f70], R186 ;  /* 0x001f70ba01007387 */ /* 0x0003e40000100a00 */
[----:B------:R-:W4:Y:S02]  /*1ecc0*/  LDC R159, c[0x0][0x230] ;  /* 0x00008c00ff9f7b82 */ /* 0x000f240000000800 */
[----:B------:R2:W-:Y:S01]  /*1ecd0*/  STL.64 [R1+0x1f78], R176 ;  /* 0x001f78b001007387 */ /* 0x0005e20000100a00 */
[----:B------:R-:W-:Y:S01]  /*1ece0*/  ISETP.GE.U32.AND P6, PT, R158, 0x7fffff3e, PT ;  /* 0x7fffff3e9e00780c */ /* 0x000fe20003fc6070 */
[----:B---3--:R-:W-:-:S02]  /*1ecf0*/  IMAD.WIDE R188, R78, 0x4, R4 ;  /* 0x000000044ebc7825 */ /* 0x008fc400078e0204 */
[----:B------:R4:W-:Y:S02]  /*1ed00*/  STL.64 [R1+0x1f80], R6 ;  /* 0x001f800601007387 */ /* 0x0009e40000100a00 */
[----:B-1----:R-:W-:Y:S02]  /*1ed10*/  IMAD.WIDE R186, R78, 0x4, R2 ;  /* 0x000000044eba7825 */ /* 0x002fe400078e0202 */
[----:B------:R1:W-:Y:S02]  /*1ed20*/  STL.64 [R1+0x1f88], R188 ;  /* 0x001f88bc01007387 */ /* 0x0003e40000100a00 */
[----:B--2---:R-:W-:Y:S02]  /*1ed30*/  IMAD.WIDE R176, R79, 0x4, R4 ;  /* 0x000000044fb07825 */ /* 0x004fe400078e0204 */
[----:B------:R1:W-:Y:S02]  /*1ed40*/  LDGSTS.E [R77+-0x77ff4], desc[UR60][R188.64], !P0 ;  /* 0x8800c000bc4d7fae */ /* 0x0003e4000c12187c */
[----:B------:R-:W-:-:S02]  /*1ed50*/  VIADD R158, R161, 0xffffff9f ;  /* 0xffffff9fa19e7836 */ /* 0x000fc40000000000 */
[----:B----4-:R-:W-:Y:S01]  /*1ed60*/  IMAD.WIDE R6, R79, 0x4, R2 ;  /* 0x000000044f067825 */ /* 0x010fe200078e0202 */
[----:B------:R-:W2:Y:S01]  /*1ed70*/  LDC R161, c[0x0][0x238] ;  /* 0x00008e00ffa17b82 */ /* 0x000ea20000000800 */
[----:B------:R-:W-:Y:S02]  /*1ed80*/  STL.64 [R1+0x1f90], R186 ;  /* 0x001f90ba01007387 */ /* 0x000fe40000100a00 */
[----:B------:R-:W-:Y:S02]  /*1ed90*/  VIADD R78, R174, 0xffffff9e ;  /* 0xffffff9eae4e7836 */ /* 0x000fe40000000000 */
[----:B------:R-:W-:Y:S01]  /*1eda0*/  LDGSTS.E [R77+-0x73ff4], desc[UR60][R186.64], !P0 ;  /* 0x8c00c000ba4d7fae */ /* 0x000fe2000c12187c */
[----:B------:R-:W-:Y:S02]  /*1edb0*/  IMAD R132, R132, R8, RZ ;  /* 0x0000000884847224 */ /* 0x000fe400078e02ff */
[----:B------:R-:W3:Y:S01]  /*1edc0*/  LDC R174, c[0x0][0x238] ;  /* 0x00008e00ffae7b82 */ /* 0x000ee20000000800 */
[----:B------:R4:W-:Y:S04]  /*1edd0*/  STL.64 [R1+0x2158], R176 ;  /* 0x002158b001007387 */ /* 0x0009e80000100a00 */
[----:B------:R4:W-:Y:S03]  /*1ede0*/  LDGSTS.E [R77+-0x70000], desc[UR60][R176.64], !P2 ;  /* 0x90000000b04d7fae */ /* 0x0009e6000d12187c */
[----:B------:R-:W3:Y:S01]  /*1edf0*/  LDC R8, c[0x0][0x240] ;  /* 0x00009000ff087b82 */ /* 0x000ee20000000800 */
[----:B------:R2:W-:Y:S01]  /*1ee00*/  LDGSTS.E [R77+-0x6c000], desc[UR60][R6.64], !P2 ;  /* 0x94000000064d7fae */ /* 0x0005e2000d12187c */
[----:B------:R-:W-:Y:S01]  /*1ee10*/  ISETP.GE.U32.AND P2, PT, R78, 0x7fffff1f, PT ;  /* 0x7fffff1f4e00780c */ /* 0x000fe20003f46070 */
[----:B------:R-:W-:-:S05]  /*1ee20*/  IMAD R78, R72, 0x41, RZ ;  /* 0x00000041484e7824 */ /* 0x000fca00078e02ff */
[----:B-1----:R-:W1:Y:S01]  /*1ee30*/  LDC R188, c[0x0][0x230] ;  /* 0x00008c00ffbc7b82 */ /* 0x002e620000000800 */
[----:B------:R-:W-:-:S07]  /*1ee40*/  IMAD R79, R72, 0x42, RZ ;  /* 0x00000042484f7824 */ /* 0x000fce00078e02ff */
[----:B----4-:R-:W4:Y:S01]  /*1ee50*/  LDC R176, c[0x0][0x238] ;  /* 0x00008e00ffb07b82 */ /* 0x010f220000000800 */
[----:B------:R-:W-:-:S07]  /*1ee60*/  IMAD R109, R109, R198, RZ ;  /* 0x000000c66d6d7224 */ /* 0x000fce00078e02ff */
[----:B------:R-:W1:Y:S01]  /*1ee70*/  LDC R177, c[0x0][0x230] ;  /* 0x00008c00ffb17b82 */ /* 0x000e620000000800 */
[----:B------:R-:W-:-:S07]  /*1ee80*/  IMAD R110, R110, R199, RZ ;  /* 0x000000c76e6e7224 */ /* 0x000fce00078e02ff */
[----:B------:R-:W1:Y:S01]  /*1ee90*/  LDC R189, c[0x0][0x230] ;  /* 0x00008c00ffbd7b82 */ /* 0x000e620000000800 */
[----:B------:R-:W-:Y:S02]  /*1eea0*/  IMAD R52, R194, R52, RZ ;  /* 0x00000034c2347224 */ /* 0x000fe400078e02ff */
[----:B------:R-:W-:Y:S02]  /*1eeb0*/  IMAD R48, R195, R48, RZ ;  /* 0x00000030c3307224 */ /* 0x000fe400078e02ff */
[C---:B------:R-:W-:Y:S01]  /*1eec0*/  IMAD.WIDE R198, R78.reuse, 0x4, R4 ;  /* 0x000000044ec67825 */ /* 0x040fe200078e0204 */
[----:B------:R2:W-:Y:S03]  /*1eed0*/  STL.64 [R1+0x2160], R6 ;  /* 0x0021600601007387 */ /* 0x0005e60000100a00 */
[----:B------:R-:W-:Y:S01]  /*1eee0*/  IMAD.WIDE R194, R78, 0x4, R2 ;  /* 0x000000044ec27825 */ /* 0x000fe200078e0202 */
[----:B------:R-:W-:Y:S01]  /*1eef0*/  IADD3 R78, R160, -0x64, RZ ;  /* 0xffffff9ca04e7810 */ /* 0x000fe20007ffe0ff */
[----:B------:R3:W-:Y:S02]  /*1ef00*/  LDGSTS.E [R77+-0x6fffc], desc[UR60][R198.64], !P1 ;  /* 0x90004000c64d7fae */ /* 0x0007e4000c92187c */
[----:B------:R-:W-:-:S02]  /*1ef10*/  IMAD.WIDE R186, R79, 0x4, R4 ;  /* 0x000000044fba7825 */ /* 0x000fc400078e0204 */
[----:B------:R-:W-:Y:S02]  /*1ef20*/  LDGSTS.E [R77+-0x6bffc], desc[UR60][R194.64], !P1 ;  /* 0x94004000c24d7fae */ /* 0x000fe4000c92187c */
[----:B--2---:R-:W-:Y:S02]  /*1ef30*/  IMAD.WIDE R6, R79, 0x4, R2 ;  /* 0x000000044f067825 */ /* 0x004fe400078e0202 */
[----:B------:R3:W-:Y:S01]  /*1ef40*/  STL.64 [R1+0x2168], R198 ;  /* 0x002168c601007387 */ /* 0x0007e20000100a00 */
[----:B------:R-:W-:-:S03]  /*1ef50*/  ISETP.GE.U32.AND P0, PT, R158, 0x7fffff20, PT ;  /* 0x7fffff209e00780c */ /* 0x000fc60003f06070 */
[----:B------:R-:W-:Y:S01]  /*1ef60*/  LDGSTS.E [R77+-0x6fff8], desc[UR60][R186.64], !P6 ;  /* 0x90008000ba4d7fae */ /* 0x000fe2000f12187c */
[----:B------:R-:W-:-:S03]  /*1ef70*/  VIADD R158, R159, 0xffffff9d ;  /* 0xffffff9d9f9e7836 */ /* 0x000fc60000000000 */
[----:B------:R2:W-:Y:S01]  /*1ef80*/  LDGSTS.E [R77+-0x6bff8], desc[UR60][R6.64], !P6 ;  /* 0x94008000064d7fae */ /* 0x0005e2000f12187c */
[----:B------:R-:W-:Y:S01]  /*1ef90*/  ISETP.GE.U32.AND P6, PT, R78, 0x7fffff1d, PT ;  /* 0x7fffff1d4e00780c */ /* 0x000fe20003fc6070 */
[----:B------:R-:W-:Y:S01]  /*1efa0*/  IMAD R78, R72, 0x43, RZ ;  /* 0x00000043484e7824 */ /* 0x000fe200078e02ff */
[----:B---3--:R-:W3:Y:S01]  /*1efb0*/  LDC R198, c[0x0][0x230] ;  /* 0x00008c00ffc67b82 */ /* 0x008ee20000000800 */
[----:B------:R-:W-:Y:S01]  /*1efc0*/  STL.64 [R1+0x2170], R194 ;  /* 0x002170c201007387 */ /* 0x000fe20000100a00 */
[----:B------:R-:W-:-:S03]  /*1efd0*/  IMAD R79, R161, 0x60, RZ ;  /* 0x00000060a14f7824 */ /* 0x000fc600078e02ff */
[----:B------:R-:W-:Y:S01]  /*1efe0*/  STL.64 [R1+0x2178], R186 ;  /* 0x002178ba01007387 */ /* 0x000fe20000100a00 */
[----:B------:R-:W-:Y:S01]  /*1eff0*/  ISETP.GE.U32.AND P1, PT, R158, 0x7fffff1e, PT ;  /* 0x7fffff1e9e00780c */ /* 0x000fe20003f26070 */
[----:B------:R-:W-:Y:S01]  /*1f000*/  IMAD R8, R225, R8, RZ ;  /* 0x00000008e1087224 */ /* 0x000fe200078e02ff */
[----:B------:R-:W3:Y:S01]  /*1f010*/  LDC R199, c[0x0][0x230] ;  /* 0x00008c00ffc77b82 */ /* 0x000ee20000000800 */
[----:B------:R2:W-:Y:S01]  /*1f020*/  STL.64 [R1+0x2180], R6 ;  /* 0x0021800601007387 */ /* 0x0005e20000100a00 */
[----:B------:R-:W-:Y:S02]  /*1f030*/  IMAD R158, R174, 0x61, RZ ;  /* 0x00000061ae9e7824 */ /* 0x000fe400078e02ff */
[----:B------:R-:W-:Y:S02]  /*1f040*/  IMAD R159, R175, 0x62, RZ ;  /* 0x00000062af9f7824 */ /* 0x000fe400078e02ff */
[----:B----4-:R-:W-:Y:S02]  /*1f050*/  IMAD R160, R176, 0x63, RZ ;  /* 0x00000063b0a07824 */ /* 0x010fe400078e02ff */
[----:B-1----:R-:W-:-:S02]  /*1f060*/  VIADD R175, R177, 0xfffffffb ;  /* 0xfffffffbb1af7836 */ /* 0x002fc40000000000 */
[----:B------:R-:W-:Y:S02]  /*1f070*/  VIADD R174, R188, 0xfffffffa ;  /* 0xfffffffabcae7836 */ /* 0x000fe40000000000 */
[----:B--2---:R-:W-:-:S04]  /*1f080*/  IMAD.WIDE R6, R78, 0x4, R4 ;  /* 0x000000044e067825 */ /* 0x004fc800078e0204 */
[----:B------:R-:W-:Y:S02]  /*1f090*/  VIADD R161, R189, 0xfffffff9 ;  /* 0xfffffff9bda17836 */ /* 0x000fe40000000000 */
[----:B------:R-:W-:-:S04]  /*1f0a0*/  IMAD.WIDE R176, R79, 0x4, R4 ;  /* 0x000000044fb07825 */ /* 0x000fc800078e0204 */
[----:B------:R-:W-:Y:S01]  /*1f0b0*/  IMAD.WIDE R188, R78, 0x4, R2 ;  /* 0x000000044ebc7825 */ /* 0x000fe200078e0202 */
[----:B------:R-:W-:-:S03]  /*1f0c0*/  MOV R78, R6 ;  /* 0x00000006004e7202 */ /* 0x000fc60000000f00 */
[----:B------:R-:W-:-:S04]  /*1f0d0*/  IMAD.WIDE R224, R79, 0x4, R2 ;  /* 0x000000044fe07825 */ /* 0x000fc800078e0202 */
[----:B------:R-:W-:Y:S02]  /*1f0e0*/  IMAD.MOV.U32 R79, RZ, RZ, R7 ;  /* 0x000000ffff4f7224 */ /* 0x000fe400078e0007 */
[----:B------:R-:W-:Y:S02]  /*1f0f0*/  IMAD R111, R111, R200, RZ ;  /* 0x000000c86f6f7224 */ /* 0x000fe400078e02ff */
[----:B------:R-:W1:Y:S01]  /*1f100*/  LDC R200, c[0x0][0x230] ;  /* 0x00008c00ffc87b82 */ /* 0x000e620000000800 */
[----:B------:R-:W-:Y:S01]  /*1f110*/  IMAD R114, R114, R214, RZ ;  /* 0x000000d672727224 */ /* 0x000fe200078e02ff */
[----:B------:R2:W-:Y:S01]  /*1f120*/  LDGSTS.E [R77+-0x6fff4], desc[UR60][R78.64], !P5 ;  /* 0x9000c0004e4d7fae */ /* 0x0005e2000e92187c */
[----:B------:R-:W-:-:S03]  /*1f130*/  IMAD.WIDE R214, R158, 0x4, R4 ;  /* 0x000000049ed67825 */ /* 0x000fc600078e0204 */
[----:B------:R-:W-:Y:S01]  /*1f140*/  LDGSTS.E [R77+-0x6bff4], desc[UR60][R188.64], !P5 ;  /* 0x9400c000bc4d7fae */ /* 0x000fe2000e92187c */
[----:B------:R-:W-:-:S03]  /*1f150*/  IMAD.WIDE R212, R158, 0x4, R2 ;  /* 0x000000049ed47825 */ /* 0x000fc600078e0202 */
[----:B------:R4:W-:Y:S01]  /*1f160*/  LDGSTS.E [R77+-0x68000], desc[UR60][R176.64], !P0 ;  /* 0x98000000b04d7fae */ /* 0x0009e2000c12187c */
[----:B------:R-:W-:-:S03]  /*1f170*/  IMAD.WIDE R210, R159, 0x4, R4 ;  /* 0x000000049fd27825 */ /* 0x000fc600078e0204 */
[----:B------:R3:W-:Y:S01]  /*1f180*/  STL.64 [R1+0x2188], R6 ;  /* 0x0021880601007387 */ /* 0x0007e20000100a00 */
[----:B------:R-:W-:Y:S02]  /*1f190*/  IMAD R112, R112, R204, RZ ;  /* 0x000000cc70707224 */ /* 0x000fe400078e02ff */
[----:B------:R-:W-:Y:S01]  /*1f1a0*/  IMAD.WIDE R194, R159, 0x4, R2 ;  /* 0x000000049fc27825 */ /* 0x000fe200078e0202 */
[----:B------:R-:W1:Y:S01]  /*1f1b0*/  LDC R204, c[0x0][0x230] ;  /* 0x00008c00ffcc7b82 */ /* 0x000e620000000800 */
[----:B------:R-:W-:Y:S02]  /*1f1c0*/  LDGSTS.E [R77+-0x64000], desc[UR60][R224.64], !P0 ;  /* 0x9c000000e04d7fae */ /* 0x000fe4000c12187c */
[C---:B------:R-:W-:Y:S02]  /*1f1d0*/  IMAD.WIDE R186, R160.reuse, 0x4, R4 ;  /* 0x00000004a0ba7825 */ /* 0x040fe400078e0204 */
[----:B------:R-:W-:Y:S02]  /*1f1e0*/  LDGSTS.E [R77+-0x67ffc], desc[UR60][R214.64], !P2 ;  /* 0x98004000d64d7fae */ /* 0x000fe4000d12187c */
[----:B---3--:R-:W-:-:S02]  /*1f1f0*/  IMAD.WIDE R6, R160, 0x4, R2 ;  /* 0x00000004a0067825 */ /* 0x008fc400078e0202 */
[----:B------:R-:W-:Y:S01]  /*1f200*/  LDGSTS.E [R77+-0x63ffc], desc[UR60][R212.64], !P2 ;  /* 0x9c004000d44d7fae */ /* 0x000fe2000d12187c */
[----:B------:R-:W3:Y:S03]  /*1f210*/  LDC R159, c[0x0][0x230] ;  /* 0x00008c00ff9f7b82 */ /* 0x000ee60000000800 */
[----:B------:R-:W-:Y:S01]  /*1f220*/  LDGSTS.E [R77+-0x67ff8], desc[UR60][R210.64], !P1 ;  /* 0x98008000d24d7fae */ /* 0x000fe2000c92187c */
[----:B------:R-:W-:-:S03]  /*1f230*/  VIADD R158, R198, 0xfffffff8 ;  /* 0xfffffff8c69e7836 */ /* 0x000fc60000000000 */
[----:B------:R-:W-:Y:S04]  /*1f240*/  LDGSTS.E [R77+-0x63ff8], desc[UR60][R194.64], !P1 ;  /* 0x9c008000c24d7fae */ /* 0x000fe8000c92187c */
[----:B------:R4:W-:Y:S01]  /*1f250*/  STL.64 [R1+0x2358], R176 ;  /* 0x002358b001007387 */ /* 0x0009e20000100a00 */
[----:B--2---:R-:W-:Y:S01]  /*1f260*/  IMAD.SHL.U32 R78, R72, 0x4, RZ ;  /* 0x00000004484e7824 */ /* 0x004fe200078e00ff */
[----:B------:R-:W-:Y:S01]  /*1f270*/  IADD3 R79, R199, -0x25, RZ ;  /* 0xffffffdbc74f7810 */ /* 0x000fe20007ffe0ff */
[----:B------:R-:W2:Y:S01]  /*1f280*/  LDC R160, c[0x0][0x230] ;  /* 0x00008c00ffa07b82 */ /* 0x000ea20000000800 */
[----:B------:R-:W-:Y:S04]  /*1f290*/  LDGSTS.E [R77+-0x67ff4], desc[UR60][R186.64], !P6 ;  /* 0x9800c000ba4d7fae */ /* 0x000fe8000f12187c */
[----:B------:R1:W-:Y:S01]  /*1f2a0*/  LDGSTS.E [R77+-0x63ff4], desc[UR60][R6.64], !P6 ;  /* 0x9c00c000064d7fae */ /* 0x0003e2000f12187c */
[----:B------:R-:W-:-:S02]  /*1f2b0*/  ISETP.GE.U32.AND P6, PT, R175, 0x7fffff7c, PT ;  /* 0x7fffff7caf00780c */ /* 0x000fc40003fc6070 */
[----:B------:R-:W-:Y:S01]  /*1f2c0*/  ISETP.GE.U32.AND P5, PT, R174, 0x7fffff7b, PT ;  /* 0x7fffff7bae00780c */ /* 0x000fe20003fa6070 */
[----:B------:R-:W-:Y:S01]  /*1f2d0*/  STL.64 [R1+0x2368], R214 ;  /* 0x002368d601007387 */ /* 0x000fe20000100a00 */
[----:B------:R-:W-:Y:S01]  /*1f2e0*/  ISETP.GE.U32.AND P2, PT, R158, 0x7fffff79, PT ;  /* 0x7fffff799e00780c */ /* 0x000fe20003f46070 */
[----:B----4-:R-:W-:Y:S01]  /*1f2f0*/  IMAD.WIDE R176, R78, 0x4, R4 ;  /* 0x000000044eb07825 */ /* 0x010fe200078e0204 */
[----:B------:R-:W4:Y:S01]  /*1f300*/  LDC R158, c[0x0][0x230] ;  /* 0x00008c00ff9e7b82 */ /* 0x000f220000000800 */
[----:B------:R-:W-:Y:S04]  /*1f310*/  STL.64 [R1+0x2378], R210 ;  /* 0x002378d201007387 */ /* 0x000fe80000100a00 */
[----:B------:R-:W-:Y:S01]  /*1f320*/  STL.64 [R1+0x2190], R188 ;  /* 0x002190bc01007387 */ /* 0x000fe20000100a00 */
[----:B-1----:R-:W-:-:S02]  /*1f330*/  LOP3.LUT R77, R12, 0x10, RZ, 0x3c, !PT ;  /* 0x000000100c4d7812 */ /* 0x002fc400078e3cff */
[----:B------:R-:W-:Y:S01]  /*1f340*/  ISETP.GE.U32.AND P0, PT, R161, 0x7fffff7a, PT ;  /* 0x7fffff7aa100780c */ /* 0x000fe20003f06070 */
[----:B------:R-:W-:Y:S01]  /*1f350*/  STL.64 [R1+0x2388], R186 ;  /* 0x002388ba01007387 */ /* 0x000fe20000100a00 */
[----:B------:R-:W-:Y:S01]  /*1f360*/  IADD3 R77, R238, 0x100000, R77 ;  /* 0x00100000ee4d7810 */ /* 0x000fe20007ffe04d */
[----:B------:R-:W1:Y:S02]  /*1f370*/  LDC R161, c[0x0][0x230] ;  /* 0x00008c00ffa17b82 */ /* 0x000e640000000800 */
[----:B------:R-:W-:Y:S04]  /*1f380*/  STL.64 [R1+0x2360], R224 ;  /* 0x002360e001007387 */ /* 0x000fe80000100a00 */
[----:B------:R-:W-:Y:S01]  /*1f390*/  STL.64 [R1+0x2370], R212 ;  /* 0x002370d401007387 */ /* 0x000fe20000100a00 */
[----:B------:R-:W-:Y:S01]  /*1f3a0*/  ISETP.GE.U32.AND P1, PT, R79, 0x7fffff5c, PT ;  /* 0x7fffff5c4f00780c */ /* 0x000fe20003f26070 */
[----:B------:R-:W-:Y:S01]  /*1f3b0*/  IMAD R113, R113, R205, RZ ;  /* 0x000000cd71717224 */ /* 0x000fe200078e02ff */
[----:B------:R-:W1:Y:S01]  /*1f3c0*/  LDC R198, c[0x0][0x230] ;  /* 0x00008c00ffc67b82 */ /* 0x000e620000000800 */
[----:B------:R-:W-:Y:S01]  /*1f3d0*/  STL.64 [R1+0x2380], R194 ;  /* 0x002380c201007387 */ /* 0x000fe20000100a00 */
[----:B------:R-:W-:-:S03]  /*1f3e0*/  VIADD R79, R200, 0xffffffda ;  /* 0xffffffdac84f7836 */ /* 0x000fc60000000000 */
[----:B------:R3:W-:Y:S03]  /*1f3f0*/  STL.64 [R1+0x2390], R6 ;  /* 0x0023900601007387 */ /* 0x0007e60000100a00 */
[----:B------:R-:W1:Y:S01]  /*1f400*/  LDC R199, c[0x0][0x230] ;  /* 0x00008c00ffc77b82 */ /* 0x000e620000000800 */
[----:B------:R-:W-:Y:S04]  /*1f410*/  STL.64 [R1+0xea0], R176 ;  /* 0x000ea0b001007387 */ /* 0x000fe80000100a00 */
[----:B------:R-:W-:Y:S03]  /*1f420*/  LDGSTS.E [R77+-0x80000], desc[UR60][R176.64], !P6 ;  /* 0x80000000b04d7fae */ /* 0x000fe6000f12187c */
[----:B------:R-:W1:Y:S01]  /*1f430*/  LDC R200, c[0x0][0x230] ;  /* 0x00008c00ffc87b82 */ /* 0x000e620000000800 */
[----:B---3--:R-:W-:-:S04]  /*1f440*/  IMAD.WIDE R6, R78, 0x4, R2 ;  /* 0x000000044e067825 */ /* 0x008fc800078e0202 */
[----:B------:R-:W-:Y:S01]  /*1f450*/  IMAD R78, R72, 0x5, RZ ;  /* 0x00000005484e7824 */ /* 0x000fe200078e02ff */
[----:B------:R3:W-:Y:S03]  /*1f460*/  STL.64 [R1+0xea8], R6 ;  /* 0x000ea80601007387 */ /* 0x0007e60000100a00 */
[----:B------:R-:W-:Y:S01]  /*1f470*/  IMAD.WIDE R174, R78, 0x4, R4 ;  /* 0x000000044eae7825 */ /* 0x000fe200078e0204 */
[----:B------:R3:W-:Y:S01]  /*1f480*/  LDGSTS.E [R77+-0x7c000], desc[UR60][R6.64], !P6 ;  /* 0x84000000064d7fae */ /* 0x0007e2000f12187c */
[----:B------:R-:W-:Y:S02]  /*1f490*/  ISETP.GE.U32.AND P6, PT, R79, 0x7fffff5b, PT ;  /* 0x7fffff5b4f00780c */ /* 0x000fe40003fc6070 */
[----:B------:R-:W-:Y:S01]  /*1f4a0*/  VIADD R79, R204, 0xffffffd9 ;  /* 0xffffffd9cc4f7836 */ /* 0x000fe20000000000 */
[----:B------:R2:W-:Y:S01]  /*1f4b0*/  LDGSTS.E [R77+-0x7fffc], desc[UR60][R174.64], !P5 ;  /* 0x80004000ae4d7fae */ /* 0x0005e2000e92187c */
[----:B---3--:R-:W-:-:S04]  /*1f4c0*/  IMAD.WIDE R6, R78, 0x4, R2 ;  /* 0x000000044e067825 */ /* 0x008fc800078e0202 */
[----:B------:R-:W-:Y:S01]  /*1f4d0*/  IMAD R78, R72, 0x6, RZ ;  /* 0x00000006484e7824 */ /* 0x000fe200078e02ff */
[----:B------:R3:W-:Y:S01]  /*1f4e0*/  LDGSTS.E [R77+-0x7bffc], desc[UR60][R6.64], !P5 ;  /* 0x84004000064d7fae */ /* 0x0007e2000e92187c */
[----:B------:R-:W-:Y:S02]  /*1f4f0*/  ISETP.GE.U32.AND P5, PT, R79, 0x7fffff5a, PT ;  /* 0x7fffff5a4f00780c */ /* 0x000fe40003fa6070 */
[----:B------:R-:W-:-:S04]  /*1f500*/  IMAD.WIDE R186, R78, 0x4, R4 ;  /* 0x000000044eba7825 */ /* 0x000fc800078e0204 */
[----:B------:R-:W-:Y:S01]  /*1f510*/  IMAD.WIDE R176, R78, 0x4, R2 ;  /* 0x000000044eb07825 */ /* 0x000fe200078e0202 */
[----:B------:R1:W-:Y:S03]  /*1f520*/  LDGSTS.E [R77+-0x7fff8], desc[UR60][R186.64], !P0 ;  /* 0x80008000ba4d7fae */ /* 0x0003e6000c12187c */
[----:B------:R-:W-:Y:S01]  /*1f530*/  VIADD R78, R159, 0xffffffd8 ;  /* 0xffffffd89f4e7836 */ /* 0x000fe20000000000 */
[----:B------:R2:W-:Y:S01]  /*1f540*/  STL.64 [R1+0xeb0], R174 ;  /* 0x000eb0ae01007387 */ /* 0x0005e20000100a00 */
[----:B------:R-:W-:Y:S01]  /*1f550*/  IMAD R79, R72, 0x7, RZ ;  /* 0x00000007484f7824 */ /* 0x000fe200078e02ff */
[----:B------:R-:W1:Y:S02]  /*1f560*/  LDC R159, c[0x0][0x230] ;  /* 0x00008c00ff9f7b82 */ /* 0x000e640000000800 */
[----:B------:R-:W-:Y:S01]  /*1f570*/  LDGSTS.E [R77+-0x7bff8], desc[UR60][R176.64], !P0 ;  /* 0x84008000b04d7fae */ /* 0x000fe2000c12187c */
[----:B------:R-:W-:-:S02]  /*1f580*/  ISETP.GE.U32.AND P0, PT, R78, 0x7fffff59, PT ;  /* 0x7fffff594e00780c */ /* 0x000fc40003f06070 */
[----:B----4-:R-:W-:Y:S01]  /*1f590*/  IADD3 R78, R158, -0x45, RZ ;  /* 0xffffffbb9e4e7810 */ /* 0x010fe20007ffe0ff */
[----:B------:R3:W-:Y:S02]  /*1f5a0*/  STL.64 [R1+0xeb8], R6 ;  /* 0x000eb80601007387 */ /* 0x0007e40000100a00 */
[----:B------:R-:W4:Y:S01]  /*1f5b0*/  LDC R158, c[0x0][0x230] ;  /* 0x00008c00ff9e7b82 */ /* 0x000f220000000800 */
[----:B--2---:R-:W-:-:S05]  /*1f5c0*/  IMAD.WIDE R174, R79, 0x4, R4 ;  /* 0x000000044fae7825 */ /* 0x004fca00078e0204 */
[----:B------:R2:W-:Y:S01]  /*1f5d0*/  LDGSTS.E [R77+-0x7fff4], desc[UR60][R174.64], !P2 ;  /* 0x8000c000ae4d7fae */ /* 0x0005e2000d12187c */
[----:B---3--:R-:W-:-:S05]  /*1f5e0*/  IMAD.WIDE R6, R79, 0x4, R2 ;  /* 0x000000044f067825 */ /* 0x008fca00078e0202 */
[----:B------:R3:W-:Y:S01]  /*1f5f0*/  LDGSTS.E [R77+-0x7bff4], desc[UR60][R6.64], !P2 ;  /* 0x8400c000064d7fae */ /* 0x0007e2000d12187c */
[----:B------:R-:W-:Y:S01]  /*1f600*/  ISETP.GE.U32.AND P2, PT, R78, 0x7fffff3c, PT ;  /* 0x7fffff3c4e00780c */ /* 0x000fe20003f46070 */
[----:B------:R-:W-:Y:S02]  /*1f610*/  IMAD R78, R72, 0x24, RZ ;  /* 0x00000024484e7824 */ /* 0x000fe400078e02ff */
[----:B------:R1:W-:Y:S02]  /*1f620*/  STL.64 [R1+0xec8], R186 ;  /* 0x000ec8ba01007387 */ /* 0x0003e40000100a00 */
[----:B------:R-:W-:Y:S02]  /*1f630*/  IMAD.WIDE R188, R78, 0x4, R4 ;  /* 0x000000044ebc7825 */ /* 0x000fe400078e0204 */
[----:B------:R-:W-:Y:S02]  /*1f640*/  STL.64 [R1+0xed0], R176 ;  /* 0x000ed0b001007387 */ /* 0x000fe40000100a00 */
[----:B------:R-:W-:-:S02]  /*1f650*/  IMAD R79, R72, 0x25, RZ ;  /* 0x00000025484f7824 */ /* 0x000fc400078e02ff */
[----:B------:R2:W-:Y:S01]  /*1f660*/  STL.64 [R1+0xed8], R174 ;  /* 0x000ed8ae01007387 */ /* 0x0005e20000100a00 */
[----:B-1----:R-:W-:-:S03]  /*1f670*/  IMAD.WIDE R186, R78, 0x4, R2 ;  /* 0x000000044eba7825 */ /* 0x002fc600078e0202 */
[----:B------:R-:W-:Y:S01]  /*1f680*/  LDGSTS.E [R77+-0x78000], desc[UR60][R188.64], !P1 ;  /* 0x88000000bc4d7fae */ /* 0x000fe2000c92187c */
[----:B------:R-:W-:Y:S01]  /*1f690*/  VIADD R78, R160, 0xffffffba ;  /* 0xffffffbaa04e7836 */ /* 0x000fe20000000000 */
[----:B--2---:R-:W1:Y:S02]  /*1f6a0*/  LDC R174, c[0x0][0x230] ;  /* 0x00008c00ffae7b82 */ /* 0x004e640000000800 */
[----:B------:R3:W-:Y:S01]  /*1f6b0*/  STL.64 [R1+0xee0], R6 ;  /* 0x000ee00601007387 */ /* 0x0007e20000100a00 */
[----:B------:R-:W-:-:S03]  /*1f6c0*/  IMAD.WIDE R176, R79, 0x4, R4 ;  /* 0x000000044fb07825 */ /* 0x000fc600078e0204 */
[----:B------:R-:W-:Y:S01]  /*1f6d0*/  LDGSTS.E [R77+-0x74000], desc[UR60][R186.64], !P1 ;  /* 0x8c000000ba4d7fae */ /* 0x000fe2000c92187c */
[----:B------:R-:W-:Y:S01]  /*1f6e0*/  ISETP.GE.U32.AND P1, PT, R78, 0x7fffff3b, PT ;  /* 0x7fffff3b4e00780c */ /* 0x000fe20003f26070 */
[----:B------:R-:W-:Y:S01]  /*1f6f0*/  IMAD R78, R72, 0x26, RZ ;  /* 0x00000026484e7824 */ /* 0x000fe200078e02ff */
[----:B------:R-:W2:Y:S01]  /*1f700*/  LDC R175, c[0x0][0x230] ;  /* 0x00008c00ffaf7b82 */ /* 0x000ea20000000800 */
[----:B------:R-:W-:Y:S01]  /*1f710*/  STL.64 [R1+0x1f98], R188 ;  /* 0x001f98bc01007387 */ /* 0x000fe20000100a00 */
[----:B---3--:R-:W-:-:S03]  /*1f720*/  IMAD.WIDE R6, R79, 0x4, R2 ;  /* 0x000000044f067825 */ /* 0x008fc600078e0202 */
[----:B------:R-:W-:Y:S03]  /*1f730*/  STL.64 [R1+0x1fa0], R186 ;  /* 0x001fa0ba01007387 */ /* 0x000fe60000100a00 */
[----:B------:R-:W3:Y:S01]  /*1f740*/  LDC R160, c[0x0][0x230] ;  /* 0x00008c00ffa07b82 */ /* 0x000ee20000000800 */
[----:B------:R-:W-:Y:S01]  /*1f750*/  VIADD R79, R161, 0xffffffb9 ;  /* 0xffffffb9a14f7836 */ /* 0x000fe20000000000 */
[----:B------:R4:W-:Y:S04]  /*1f760*/  STL.64 [R1+0x1fa8], R176 ;  /* 0x001fa8b001007387 */ /* 0x0009e80000100a00 */
[----:B------:R4:W-:Y:S02]  /*1f770*/  LDGSTS.E [R77+-0x77ffc], desc[UR60][R176.64], !P6 ;  /* 0x88004000b04d7fae */ /* 0x0009e4000f12187c */
[----:B------:R-:W3:Y:S02]  /*1f780*/  LDC R161, c[0x0][0x238] ;  /* 0x00008e00ffa17b82 */ /* 0x000ee40000000800 */
[----:B------:R1:W-:Y:S04]  /*1f790*/  STL.64 [R1+0x1fb0], R6 ;  /* 0x001fb00601007387 */ /* 0x0003e80000100a00 */
[----:B------:R1:W-:Y:S01]  /*1f7a0*/  LDGSTS.E [R77+-0x73ffc], desc[UR60][R6.64], !P6 ;  /* 0x8c004000064d7fae */ /* 0x0003e2000f12187c */
[----:B------:R-:W-:Y:S01]  /*1f7b0*/  ISETP.GE.U32.AND P6, PT, R79, 0x7fffff3a, PT ;  /* 0x7fffff3a4f00780c */ /* 0x000fe20003fc6070 */
[----:B----4-:R-:W-:-:S02]  /*1f7c0*/  VIADD R79, R158, 0xffffffb8 ;  /* 0xffffffb89e4f7836 */ /* 0x010fc40000000000 */
[----:B------:R-:W-:-:S05]  /*1f7d0*/  IMAD.WIDE R176, R78, 0x4, R4 ;  /* 0x000000044eb07825 */ /* 0x000fca00078e0204 */
[----:B------:R4:W-:Y:S01]  /*1f7e0*/  LDGSTS.E [R77+-0x77ff8], desc[UR60][R176.64], !P5 ;  /* 0x88008000b04d7fae */ /* 0x0009e2000e92187c */
[----:B-1----:R-:W-:-:S04]  /*1f7f0*/  IMAD.WIDE R6, R78, 0x4, R2 ;  /* 0x000000044e067825 */ /* 0x002fc800078e0202 */
[C---:B------:R-:W-:Y:S01]  /*1f800*/  IMAD R78, R72.reuse, 0x27, RZ ;  /* 0x00000027484e7824 */ /* 0x040fe200078e02ff */
[----:B------:R1:W-:Y:S01]  /*1f810*/  LDGSTS.E [R77+-0x73ff8], desc[UR60][R6.64], !P5 ;  /* 0x8c008000064d7fae */ /* 0x0003e2000e92187c */
[----:B------:R-:W-:Y:S01]  /*1f820*/  ISETP.GE.U32.AND P5, PT, R79, 0x7fffff39, PT ;  /* 0x7fffff394f00780c */ /* 0x000fe20003fa6070 */
[----:B------:R-:W-:Y:S01]  /*1f830*/  IMAD R79, R72, 0x44, RZ ;  /* 0x00000044484f7824 */ /* 0x000fe200078e02ff */
[----:B------:R-:W-:Y:S01]  /*1f840*/  IADD3 R158, R159, -0x65, RZ ;  /* 0xffffff9b9f9e7810 */ /* 0x000fe20007ffe0ff */
[C---:B------:R-:W-:Y:S01]  /*1f850*/  IMAD.WIDE R188, R78.reuse, 0x4, R4 ;  /* 0x000000044ebc7825 */ /* 0x040fe200078e0204 */
[----:B------:R4:W-:Y:S01]  /*1f860*/  STL.64 [R1+0x1fb8], R176 ;  /* 0x001fb8b001007387 */ /* 0x0009e20000100a00 */
[----:B------:R-:W3:Y:S02]  /*1f870*/  LDC R159, c[0x0][0x238] ;  /* 0x00008e00ff9f7b82 */ /* 0x000ee40000000800 */
[----:B------:R-:W-:Y:S01]  /*1f880*/  IMAD.WIDE R186, R78, 0x4, R2 ;  /* 0x000000044eba7825 */ /* 0x000fe200078e0202 */
[----:B------:R1:W-:Y:S03]  /*1f890*/  STL.64 [R1+0x1fc0], R6 ;  /* 0x001fc00601007387 */ /* 0x0003e60000100a00 */
[----:B------:R-:W-:Y:S01]  /*1f8a0*/  VIADD R78, R174, 0xffffff9a ;  /* 0xffffff9aae4e7836 */ /* 0x000fe20000000000 */
[----:B------:R2:W-:Y:S01]  /*1f8b0*/  LDGSTS.E [R77+-0x77ff4], desc[UR60][R188.64], !P0 ;  /* 0x8800c000bc4d7fae */ /* 0x0005e2000c12187c */
[----:B------:R-:W3:Y:S01]  /*1f8c0*/  LDC R174, c[0x0][0x238] ;  /* 0x00008e00ffae7b82 */ /* 0x000ee20000000800 */
[----:B----4-:R-:W-:-:S02]  /*1f8d0*/  IMAD.WIDE R176, R79, 0x4, R4 ;  /* 0x000000044fb07825 */ /* 0x010fc400078e0204 */
[----:B------:R4:W-:Y:S02]  /*1f8e0*/  LDGSTS.E [R77+-0x73ff4], desc[UR60][R186.64], !P0 ;  /* 0x8c00c000ba4d7fae */ /* 0x0009e4000c12187c */
[----:B-1----:R-:W-:Y:S02]  /*1f8f0*/  IMAD.WIDE R6, R79, 0x4, R2 ;  /* 0x000000044f067825 */ /* 0x002fe400078e0202 */
[----:B------:R1:W-:Y:S04]  /*1f900*/  LDGSTS.E [R77+-0x70000], desc[UR60][R176.64], !P2 ;  /* 0x90000000b04d7fae */ /* 0x0003e8000d12187c */
[----:B------:R1:W-:Y:S01]  /*1f910*/  LDGSTS.E [R77+-0x6c000], desc[UR60][R6.64], !P2 ;  /* 0x94000000064d7fae */ /* 0x0003e2000d12187c */
[----:B------:R-:W-:Y:S01]  /*1f920*/  ISETP.GE.U32.AND P2, PT, R78, 0x7fffff1b, PT ;  /* 0x7fffff1b4e00780c */ /* 0x000fe20003f46070 */
[----:B------:R-:W-:-:S02]  /*1f930*/  IMAD R78, R72, 0x45, RZ ;  /* 0x00000045484e7824 */ /* 0x000fc400078e02ff */
[----:B------:R-:W-:Y:S01]  /*1f940*/  IMAD R79, R72, 0x46, RZ ;  /* 0x00000046484f7824 */ /* 0x000fe200078e02ff */
[----:B------:R2:W-:Y:S01]  /*1f950*/  STL.64 [R1+0x1fc8], R188 ;  /* 0x001fc8bc01007387 */ /* 0x0005e20000100a00 */
[----:B------:R-:W-:-:S03]  /*1f960*/  IMAD.WIDE R194, R78, 0x4, R4 ;  /* 0x000000044ec27825 */ /* 0x000fc600078e0204 */
[----:B------:R4:W-:Y:S04]  /*1f970*/  STL.64 [R1+0x1fd0], R186 ;  /* 0x001fd0ba01007387 */ /* 0x0009e80000100a00 */
[----:B------:R1:W-:Y:S01]  /*1f980*/  STL.64 [R1+0x2198], R176 ;  /* 0x002198b001007387 */ /* 0x0003e20000100a00 */
[----:B--2---:R-:W-:-:S03]  /*1f990*/  IMAD.WIDE R188, R78, 0x4, R2 ;  /* 0x000000044ebc7825 */ /* 0x004fc600078e0202 */
[----:B------:R2:W-:Y:S01]  /*1f9a0*/  STL.64 [R1+0x21a0], R6 ;  /* 0x0021a00601007387 */ /* 0x0005e20000100a00 */
[----:B----4-:R-:W-:Y:S01]  /*1f9b0*/  IMAD.WIDE R186, R79, 0x4, R4 ;  /* 0x000000044fba7825 */ /* 0x010fe200078e0204 */
[----:B------:R-:W-:Y:S02]  /*1f9c0*/  ISETP.GE.U32.AND P0, PT, R158, 0x7fffff1c, PT ;  /* 0x7fffff1c9e00780c */ /* 0x000fe40003f06070 */
[----:B------:R4:W-:Y:S01]  /*1f9d0*/  LDGSTS.E [R77+-0x6fffc], desc[UR60][R194.64], !P1 ;  /* 0x90004000c24d7fae */ /* 0x0009e2000c92187c */
[----:B-1----:R-:W1:Y:S01]  /*1f9e0*/  LDC R176, c[0x0][0x238] ;  /* 0x00008e00ffb07b82 */ /* 0x002e620000000800 */
[----:B------:R-:W-:Y:S02]  /*1f9f0*/  VIADD R78, R175, 0xffffff98 ;  /* 0xffffff98af4e7836 */ /* 0x000fe40000000000 */
[----:B------:R4:W-:Y:S01]  /*1fa00*/  LDGSTS.E [R77+-0x6bffc], desc[UR60][R188.64], !P1 ;  /* 0x94004000bc4d7fae */ /* 0x0009e2000c92187c */
[----:B--2---:R-:W-:-:S03]  /*1fa10*/  IMAD.WIDE R6, R79, 0x4, R2 ;  /* 0x000000044f067825 */ /* 0x004fc600078e0202 */
[----:B------:R-:W-:Y:S01]  /*1fa20*/  LDGSTS.E [R77+-0x6fff8], desc[UR60][R186.64], !P6 ;  /* 0x90008000ba4d7fae */ /* 0x000fe2000f12187c */
[----:B------:R-:W2:Y:S01]  /*1fa30*/  LDC R175, c[0x0][0x230] ;  /* 0x00008c00ffaf7b82 */ /* 0x000ea20000000800 */
[----:B---3--:R-:W-:Y:S02]  /*1fa40*/  VIADD R158, R160, 0xffffff99 ;  /* 0xffffff99a09e7836 */ /* 0x008fe40000000000 */
[----:B------:R3:W-:Y:S01]  /*1fa50*/  LDGSTS.E [R77+-0x6bff8], desc[UR60][R6.64], !P6 ;  /* 0x94008000064d7fae */ /* 0x0007e2000f12187c */
[----:B------:R-:W-:Y:S01]  /*1fa60*/  ISETP.GE.U32.AND P6, PT, R78, 0x7fffff19, PT ;  /* 0x7fffff194e00780c */ /* 0x000fe20003fc6070 */
[----:B------:R-:W-:Y:S02]  /*1fa70*/  IMAD R78, R72, 0x47, RZ ;  /* 0x00000047484e7824 */ /* 0x000fe400078e02ff */
[----:B------:R4:W-:Y:S01]  /*1fa80*/  STL.64 [R1+0x21a8], R194 ;  /* 0x0021a8c201007387 */ /* 0x0009e20000100a00 */
[----:B------:R-:W-:Y:S01]  /*1fa90*/  ISETP.GE.U32.AND P1, PT, R158, 0x7fffff1a, PT ;  /* 0x7fffff1a9e00780c */ /* 0x000fe20003f26070 */
[----:B------:R-:W-:Y:S01]  /*1faa0*/  IMAD R79, R159, 0x64, RZ ;  /* 0x000000649f4f7824 */ /* 0x000fe200078e02ff */
[----:B------:R-:W2:Y:S01]  /*1fab0*/  LDC R177, c[0x0][0x230] ;  /* 0x00008c00ffb17b82 */ /* 0x000ea20000000800 */
[----:B------:R3:W-:Y:S01]  /*1fac0*/  STL.64 [R1+0x21b0], R188 ;  /* 0x0021b0bc01007387 */ /* 0x0007e20000100a00 */
[----:B------:R-:W-:-:S03]  /*1fad0*/  IMAD R158, R161, 0x65, RZ ;  /* 0x00000065a19e7824 */ /* 0x000fc600078e02ff */
[----:B------:R-:W-:Y:S01]  /*1fae0*/  STL.64 [R1+0x21b8], R186 ;  /* 0x0021b8ba01007387 */ /* 0x000fe20000100a00 */
[--C-:B------:R-:W-:Y:S02]  /*1faf0*/  IMAD.WIDE R224, R79, 0x4, R4.reuse ;  /* 0x000000044fe07825 */ /* 0x100fe400078e0204 */
[----:B------:R-:W2:Y:S01]  /*1fb00*/  LDC R161, c[0x0][0x230] ;  /* 0x00008c00ffa17b82 */ /* 0x000ea20000000800 */
[----:B------:R3:W-:Y:S01]  /*1fb10*/  STL.64 [R1+0x21c0], R6 ;  /* 0x0021c00601007387 */ /* 0x0007e20000100a00 */
[----:B------:R-:W-:-:S04]  /*1fb20*/  IMAD.WIDE R212, R158, 0x4, R4 ;  /* 0x000000049ed47825 */ /* 0x000fc800078e0204 */
[C---:B----4-:R-:W-:Y:S02]  /*1fb30*/  IMAD.WIDE R194, R78.reuse, 0x4, R2 ;  /* 0x000000044ec27825 */ /* 0x050fe400078e0202 */
[----:B---3--:R-:W3:Y:S02]  /*1fb40*/  LDC R188, c[0x0][0x230] ;  /* 0x00008c00ffbc7b82 */ /* 0x008ee40000000800 */
[----:B------:R-:W-:-:S06]  /*1fb50*/  IMAD.WIDE R6, R78, 0x4, R4 ;  /* 0x000000044e067825 */ /* 0x000fcc00078e0204 */
[----:B------:R-:W4:Y:S01]  /*1fb60*/  LDC R189, c[0x0][0x230] ;  /* 0x00008c00ffbd7b82 */ /* 0x000f220000000800 */
[----:B------:R-:W-:Y:S01]  /*1fb70*/  IMAD R159, R174, 0x66, RZ ;  /* 0x00000066ae9f7824 */ /* 0x000fe200078e02ff */
[----:B------:R-:W-:Y:S01]  /*1fb80*/  STL.64 [R1+0x21c8], R6 ;  /* 0x0021c80601007387 */ /* 0x000fe20000100a00 */
[----:B------:R-:W-:Y:S01]  /*1fb90*/  IMAD.WIDE R214, R79, 0x4, R2 ;  /* 0x000000044fd67825 */ /* 0x000fe200078e0202 */
[----:B------:R-:W-:Y:S02]  /*1fba0*/  MOV R78, R194 ;  /* 0x000000c2004e7202 */ /* 0x000fe40000000f00 */
[----:B------:R-:W-:Y:S01]  /*1fbb0*/  STL.64 [R1+0x2398], R224 ;  /* 0x002398e001007387 */ /* 0x000fe20000100a00 */
[----:B------:R-:W-:Y:S01]  /*1fbc0*/  IMAD.MOV.U32 R79, RZ, RZ, R195 ;  /* 0x000000ffff4f7224 */ /* 0x000fe200078e00c3 */
[----:B------:R-:W4:Y:S02]  /*1fbd0*/  LDC R174, c[0x0][0x230] ;  /* 0x00008c00ffae7b82 */ /* 0x000f240000000800 */
[----:B------:R-:W-:Y:S01]  /*1fbe0*/  STL.64 [R1+0x23a8], R212 ;  /* 0x0023a8d401007387 */ /* 0x000fe20000100a00 */
[----:B------:R-:W-:-:S03]  /*1fbf0*/  IMAD.WIDE R204, R159, 0x4, R4 ;  /* 0x000000049fcc7825 */ /* 0x000fc600078e0204 */
[----:B------:R2:W-:Y:S01]  /*1fc00*/  STL.64 [R1+0x21d0], R194 ;  /* 0x0021d0c201007387 */ /* 0x0005e20000100a00 */
[----:B------:R-:W-:-:S04]  /*1fc10*/  IMAD.WIDE R210, R158, 0x4, R2 ;  /* 0x000000049ed27825 */ /* 0x000fc800078e0202 */
[----:B------:R-:W-:Y:S02]  /*1fc20*/  IMAD.MOV.U32 R158, RZ, RZ, R6 ;  /* 0x000000ffff9e7224 */ /* 0x000fe400078e0006 */
[----:B-1----:R-:W-:Y:S02]  /*1fc30*/  IMAD R160, R176, 0x67, RZ ;  /* 0x00000067b0a07824 */ /* 0x002fe400078e02ff */
[----:B--2---:R-:W-:-:S04]  /*1fc40*/  IMAD.WIDE R194, R159, 0x4, R2 ;  /* 0x000000049fc27825 */ /* 0x004fc800078e0202 */
[----:B------:R-:W-:Y:S02]  /*1fc50*/  IMAD.MOV.U32 R159, RZ, RZ, R7 ;  /* 0x000000ffff9f7224 */ /* 0x000fe400078e0007 */
[----:B------:R-:W-:-:S03]  /*1fc60*/  IMAD.WIDE R186, R160, 0x4, R4 ;  /* 0x00000004a0ba7825 */ /* 0x000fc600078e0204 */
[----:B------:R1:W-:Y:S01]  /*1fc70*/  LDGSTS.E [R77+-0x6fff4], desc[UR60][R158.64], !P5 ;  /* 0x9000c0009e4d7fae */ /* 0x0003e2000e92187c */
[----:B------:R-:W-:Y:S02]  /*1fc80*/  IMAD.WIDE R6, R160, 0x4, R2 ;  /* 0x00000004a0067825 */ /* 0x000fe400078e0202 */
[----:B------:R-:W2:Y:S01]  /*1fc90*/  LDC R160, c[0x0][0x230] ;  /* 0x00008c00ffa07b82 */ /* 0x000ea20000000800 */
[----:B------:R3:W-:Y:S04]  /*1fca0*/  LDGSTS.E [R77+-0x6bff4], desc[UR60][R78.64], !P5 ;  /* 0x9400c0004e4d7fae */ /* 0x0007e8000e92187c */
[----:B------:R-:W-:Y:S04]  /*1fcb0*/  LDGSTS.E [R77+-0x68000], desc[UR60][R224.64], !P0 ;  /* 0x98000000e04d7fae */ /* 0x000fe8000c12187c */
[----:B------:R-:W-:Y:S01]  /*1fcc0*/  LDGSTS.E [R77+-0x64000], desc[UR60][R214.64], !P0 ;  /* 0x9c000000d64d7fae */ /* 0x000fe2000c12187c */
[----:B-1----:R-:W1:Y:S03]  /*1fcd0*/  LDC R159, c[0x0][0x230] ;  /* 0x00008c00ff9f7b82 */ /* 0x002e660000000800 */
[----:B------:R-:W-:Y:S01]  /*1fce0*/  LDGSTS.E [R77+-0x67ffc], desc[UR60][R212.64], !P2 ;  /* 0x98004000d44d7fae */ /* 0x000fe2000d12187c */
[----:B------:R-:W-:-:S03]  /*1fcf0*/  IADD3 R158, R175, -0x9, RZ ;  /* 0xfffffff7af9e7810 */ /* 0x000fc60007ffe0ff */
[----:B------:R-:W-:Y:S01]  /*1fd00*/  LDGSTS.E [R77+-0x63ffc], desc[UR60][R210.64], !P2 ;  /* 0x9c004000d24d7fae */ /* 0x000fe2000d12187c */
[----:B---3--:R-:W-:Y:S01]  /*1fd10*/  VIADD R78, R188, 0xfffffff5 ;  /* 0xfffffff5bc4e7836 */ /* 0x008fe20000000000 */
[----:B------:R-:W3:Y:S02]  /*1fd20*/  LDC R175, c[0x0][0x230] ;  /* 0x00008c00ffaf7b82 */ /* 0x000ee40000000800 */
[----:B------:R-:W-:Y:S04]  /*1fd30*/  LDGSTS.E [R77+-0x67ff8], desc[UR60][R204.64], !P1 ;  /* 0x98008000cc4d7fae */ /* 0x000fe8000c92187c */
[----:B------:R-:W-:Y:S04]  /*1fd40*/  LDGSTS.E [R77+-0x63ff8], desc[UR60][R194.64], !P1 ;  /* 0x9c008000c24d7fae */ /* 0x000fe8000c92187c */
[----:B------:R-:W-:Y:S01]  /*1fd50*/  LDGSTS.E [R77+-0x67ff4], desc[UR60][R186.64], !P6 ;  /* 0x9800c000ba4d7fae */ /* 0x000fe2000f12187c */
[----:B------:R-:W-:-:S03]  /*1fd60*/  VIADD R79, R177, 0xfffffff6 ;  /* 0xfffffff6b14f7836 */ /* 0x000fc60000000000 */
[----:B------:R4:W-:Y:S01]  /*1fd70*/  LDGSTS.E [R77+-0x63ff4], desc[UR60][R6.64], !P6 ;  /* 0x9c00c000064d7fae */ /* 0x0009e2000f12187c */
[----:B------:R-:W-:Y:S02]  /*1fd80*/  ISETP.GE.U32.AND P6, PT, R158, 0x7fffff78, PT ;  /* 0x7fffff789e00780c */ /* 0x000fe40003fc6070 */
[----:B------:R-:W-:Y:S01]  /*1fd90*/  ISETP.GE.U32.AND P0, PT, R78, 0x7fffff76, PT ;  /* 0x7fffff764e00780c */ /* 0x000fe20003f06070 */
[----:B------:R2:W-:Y:S01]  /*1fda0*/  STL.64 [R1+0x23b8], R204 ;  /* 0x0023b8cc01007387 */ /* 0x0005e20000100a00 */
[----:B------:R-:W-:Y:S01]  /*1fdb0*/  IMAD.SHL.U32 R78, R72, 0x8, RZ ;  /* 0x00000008484e7824 */ /* 0x000fe200078e00ff */
[----:B------:R-:W-:Y:S01]  /*1fdc0*/  ISETP.GE.U32.AND P5, PT, R79, 0x7fffff77, PT ;  /* 0x7fffff774f00780c */ /* 0x000fe20003fa6070 */
[----:B------:R-:W3:Y:S01]  /*1fdd0*/  LDC R158, c[0x0][0x230] ;  /* 0x00008c00ff9e7b82 */ /* 0x000ee20000000800 */
[----:B----4-:R-:W-:Y:S01]  /*1fde0*/  VIADD R77, R189, 0xfffffff4 ;  /* 0xfffffff4bd4d7836 */ /* 0x010fe20000000000 */
[----:B------:R4:W-:Y:S01]  /*1fdf0*/  STL.64 [R1+0x23c8], R186 ;  /* 0x0023c8ba01007387 */ /* 0x0009e20000100a00 */
[----:B------:R-:W-:-:S03]  /*1fe00*/  IADD3 R79, R198, -0x29, RZ ;  /* 0xffffffd7c64f7810 */ /* 0x000fc60007ffe0ff */
[----:B------:R-:W-:Y:S02]  /*1fe10*/  ISETP.GE.U32.AND P2, PT, R77, 0x7fffff75, PT ;  /* 0x7fffff754d00780c */ /* 0x000fe40003f46070 */
[----:B------:R-:W-:Y:S01]  /*1fe20*/  LOP3.LUT R77, R12, 0x20, RZ, 0x3c, !PT ;  /* 0x000000200c4d7812 */ /* 0x000fe200078e3cff */
[----:B------:R-:W-:Y:S01]  /*1fe30*/  STL.64 [R1+0x23a0], R214 ;  /* 0x0023a0d601007387 */ /* 0x000fe20000100a00 */
[----:B--2---:R-:W-:Y:S02]  /*1fe40*/  IMAD.WIDE R204, R78, 0x4, R4 ;  /* 0x000000044ecc7825 */ /* 0x004fe400078e0204 */
[----:B------:R-:W-:Y:S01]  /*1fe50*/  IADD3 R77, R238, 0x100000, R77 ;  /* 0x00100000ee4d7810 */ /* 0x000fe20007ffe04d */
[----:B------:R-:W-:Y:S01]  /*1fe60*/  STL.64 [R1+0x23b0], R210 ;  /* 0x0023b0d201007387 */ /* 0x000fe20000100a00 */
[----:B------:R-:W-:-:S03]  /*1fe70*/  ISETP.GE.U32.AND P1, PT, R79, 0x7fffff58, PT ;  /* 0x7fffff584f00780c */ /* 0x000fc60003f26070 */
[----:B------:R2:W-:Y:S01]  /*1fe80*/  STL.64 [R1+0x23c0], R194 ;  /* 0x0023c0c201007387 */ /* 0x0005e20000100a00 */
[----:B------:R-:W-:-:S03]  /*1fe90*/  IMAD R79, R72, 0x9, RZ ;  /* 0x00000009484f7824 */ /* 0x000fc600078e02ff */
[----:B------:R3:W-:Y:S01]  /*1fea0*/  LDGSTS.E [R77+-0x80000], desc[UR60][R204.64], !P6 ;  /* 0x80000000cc4d7fae */ /* 0x0007e2000f12187c */
[----:B----4-:R-:W-:-:S04]  /*1feb0*/  IMAD.WIDE R186, R79, 0x4, R4 ;  /* 0x000000044fba7825 */ /* 0x010fc800078e0204 */
[----:B--2---:R-:W-:-:S04]  /*1fec0*/  IMAD.WIDE R194, R78, 0x4, R2 ;  /* 0x000000044ec27825 */ /* 0x004fc800078e0202 */
[----:B------:R-:W-:Y:S01]  /*1fed0*/  VIADD R78, R199, 0xffffffd6 ;  /* 0xffffffd6c74e7836 */ /* 0x000fe20000000000 */
[----:B------:R-:W-:Y:S04]  /*1fee0*/  LDGSTS.E [R77+-0x7c000], desc[UR60][R194.64], !P6 ;  /* 0x84000000c24d7fae */ /* 0x000fe8000f12187c */
[----:B------:R2:W-:Y:S01]  /*1fef0*/  STL.64 [R1+0x23d0], R6 ;  /* 0x0023d00601007387 */ /* 0x0005e20000100a00 */
[----:B------:R-:W-:Y:S01]  /*1ff00*/  ISETP.GE.U32.AND P6, PT, R78, 0x7fffff57, PT ;  /* 0x7fffff574e00780c */ /* 0x000fe20003fc6070 */
[----:B-1----:R-:W-:Y:S02]  /*1ff10*/  VIADD R78, R159, 0xffffffd5 ;  /* 0xffffffd59f4e7836 */ /* 0x002fe40000000000 */
[----:B------:R-:W1:Y:S01]  /*1ff20*/  LDC R159, c[0x0][0x230] ;  /* 0x00008c00ff9f7b82 */ /* 0x000e620000000800 */
[----:B------:R4:W-:Y:S01]  /*1ff30*/  LDGSTS.E [R77+-0x7fffc], desc[UR60][R186.64], !P5 ;  /* 0x80004000ba4d7fae */ /* 0x0009e2000e92187c */
[----:B--2---:R-:W-:-:S03]  /*1ff40*/  IMAD.WIDE R6, R79, 0x4, R2 ;  /* 0x000000044f067825 */ /* 0x004fc600078e0202 */
[----:B------:R3:W-:Y:S04]  /*1ff50*/  STL.64 [R1+0xee8], R204 ;  /* 0x000ee8cc01007387 */ /* 0x0007e80000100a00 */
[----:B------:R2:W-:Y:S01]  /*1ff60*/  LDGSTS.E [R77+-0x7bffc], desc[UR60][R6.64], !P5 ;  /* 0x84004000064d7fae */ /* 0x0005e2000e92187c */
[----:B------:R-:W-:Y:S01]  /*1ff70*/  ISETP.GE.U32.AND P5, PT, R78, 0x7fffff56, PT ;  /* 0x7fffff564e00780c */ /* 0x000fe20003fa6070 */
[----:B------:R-:W-:Y:S02]  /*1ff80*/  IMAD R78, R72, 0xa, RZ ;  /* 0x0000000a484e7824 */ /* 0x000fe400078e02ff */
[----:B------:R-:W-:Y:S02]  /*1ff90*/  STL.64 [R1+0xef0], R194 ;  /* 0x000ef0c201007387 */ /* 0x000fe40000100a00 */
[----:B------:R-:W-:-:S02]  /*1ffa0*/  IMAD.WIDE R188, R78, 0x4, R4 ;  /* 0x000000044ebc7825 */ /* 0x000fc400078e0204 */
[----:B------:R4:W-:Y:S01]  /*1ffb0*/  STL.64 [R1+0xef8], R186 ;  /* 0x000ef8ba01007387 */ /* 0x0009e20000100a00 */
[----:B---3--:R-:W3:Y:S01]  /*1ffc0*/  LDC R204, c[0x0][0x230] ;  /* 0x00008c00ffcc7b82 */ /* 0x008ee20000000800 */
[----:B------:R-:W-:Y:S02]  /*1ffd0*/  IMAD R79, R72, 0xb, RZ ;  /* 0x0000000b484f7824 */ /* 0x000fe400078e02ff */
[----:B------:R-:W-:Y:S02]  /*1ffe0*/  LDGSTS.E [R77+-0x7fff8], desc[UR60][R188.64], !P0 ;  /* 0x80008000bc4d7fae */ /* 0x000fe4000c12187c */
[----:B------:R-:W-:-:S04]  /*1fff0*/  IMAD.WIDE R176, R79, 0x4, R4 ;  /* 0x000000044fb07825 */ /* 0x000fc800078e0204 */
[--C-:B----4-:R-:W-:Y:S01]  /*20000*/  IMAD.WIDE R186, R78, 0x4, R2.reuse ;  /* 0x000000044eba7825 */ /* 0x110fe200078e0202 */
[----:B------:R-:W-:Y:S01]  /*20010*/  IADD3 R78, R158, -0x2c, RZ ;  /* 0xffffffd49e4e7810 */ /* 0x000fe20007ffe0ff */
[----:B------:R2:W-:Y:S04]  /*20020*/  STL.64 [R1+0xf10], R6 ;  /* 0x000f100601007387 */ /* 0x0005e80000100a00 */
[----:B------:R-:W-:Y:S01]  /*20030*/  LDGSTS.E [R77+-0x7bff8], desc[UR60][R186.64], !P0 ;  /* 0x84008000ba4d7fae */ /* 0x000fe2000c12187c */
[----:B------:R-:W-:Y:S01]  /*20040*/  ISETP.GE.U32.AND P0, PT, R78, 0x7fffff55, PT ;  /* 0x7fffff554e00780c */ /* 0x000fe20003f06070 */
[----:B------:R-:W-:Y:S02]  /*20050*/  IMAD R78, R72, 0x28, RZ ;  /* 0x00000028484e7824 */ /* 0x000fe400078e02ff */
[----:B------:R-:W-:Y:S01]  /*20060*/  STL.64 [R1+0xf18], R188 ;  /* 0x000f18bc01007387 */ /* 0x000fe20000100a00 */
[----:B--2---:R-:W-:-:S03]  /*20070*/  IMAD.WIDE R6, R79, 0x4, R2 ;  /* 0x000000044f067825 */ /* 0x004fc600078e0202 */
[----:B------:R-:W-:Y:S01]  /*20080*/  STL.64 [R1+0xf20], R186 ;  /* 0x000f20ba01007387 */ /* 0x000fe20000100a00 */
[----:B------:R-:W-:-:S03]  /*20090*/  VIADD R79, R160, 0xffffffb7 ;  /* 0xffffffb7a04f7836 */ /* 0x000fc60000000000 */
[----:B------:R2:W-:Y:S01]  /*200a0*/  STL.64 [R1+0xf28], R176 ;  /* 0x000f28b001007387 */ /* 0x0005e20000100a00 */
[----:B------:R-:W4:Y:S03]  /*200b0*/  LDC R160, c[0x0][0x230] ;  /* 0x00008c00ffa07b82 */ /* 0x000f260000000800 */
[----:B------:R2:W-:Y:S04]  /*200c0*/  LDGSTS.E [R77+-0x7fff4], desc[UR60][R176.64], !P2 ;  /* 0x8000c000b04d7fae */ /* 0x0005e8000d12187c */
[----:B------:R3:W-:Y:S04]  /*200d0*/  STL.64 [R1+0xf38], R6 ;  /* 0x000f380601007387 */ /* 0x0007e80000100a00 */
[----:B------:R3:W-:Y:S01]  /*200e0*/  LDGSTS.E [R77+-0x7bff4], desc[UR60][R6.64], !P2 ;  /* 0x8400c000064d7fae */ /* 0x0007e2000d12187c */
[----:B------:R-:W-:Y:S01]  /*200f0*/  ISETP.GE.U32.AND P2, PT, R79, 0x7fffff38, PT ;  /* 0x7fffff384f00780c */ /* 0x000fe20003f46070 */
[----:B-1----:R-:W-:-:S02]  /*20100*/  VIADD R79, R159, 0xffffffb6 ;  /* 0xffffffb69f4f7836 */ /* 0x002fc40000000000 */
[C---:B--2---:R-:W-:Y:S01]  /*20110*/  IMAD.WIDE R176, R78.reuse, 0x4, R4 ;  /* 0x000000044eb07825 */ /* 0x044fe200078e0204 */
[----:B------:R-:W1:Y:S04]  /*20120*/  LDC R159, c[0x0][0x230] ;  /* 0x00008c00ff9f7b82 */ /* 0x000e680000000800 */
[----:B------:R2:W-:Y:S01]  /*20130*/  LDGSTS.E [R77+-0x78000], desc[UR60][R176.64], !P1 ;  /* 0x88000000b04d7fae */ /* 0x0005e2000c92187c */
[----:B---3--:R-:W-:-:S04]  /*20140*/  IMAD.WIDE R6, R78, 0x4, R2 ;  /* 0x000000044e067825 */ /* 0x008fc800078e0202 */
[C---:B------:R-:W-:Y:S01]  /*20150*/  IMAD R78, R72.reuse, 0x29, RZ ;  /* 0x00000029484e7824 */ /* 0x040fe200078e02ff */
[----:B------:R3:W-:Y:S01]  /*20160*/  LDGSTS.E [R77+-0x74000], desc[UR60][R6.64], !P1 ;  /* 0x8c000000064d7fae */ /* 0x0007e2000c92187c */
[----:B------:R-:W-:Y:S01]  /*20170*/  ISETP.GE.U32.AND P1, PT, R79, 0x7fffff37, PT ;  /* 0x7fffff374f00780c */ /* 0x000fe20003f26070 */
[----:B------:R-:W-:Y:S02]  /*20180*/  IMAD R79, R72, 0x2a, RZ ;  /* 0x0000002a484f7824 */ /* 0x000fe400078e02ff */
[C---:B------:R-:W-:Y:S01]  /*20190*/  IMAD.WIDE R188, R78.reuse, 0x4, R4 ;  /* 0x000000044ebc7825 */ /* 0x040fe200078e0204 */
[----:B------:R2:W-:Y:S03]  /*201a0*/  STL.64 [R1+0x1fd8], R176 ;  /* 0x001fd8b001007387 */ /* 0x0005e60000100a00 */
[----:B------:R-:W-:Y:S01]  /*201b0*/  IMAD.WIDE R186, R78, 0x4, R2 ;  /* 0x000000044eba7825 */ /* 0x000fe200078e0202 */
[----:B------:R3:W-:Y:S01]  /*201c0*/  STL.64 [R1+0x1fe0], R6 ;  /* 0x001fe00601007387 */ /* 0x0007e20000100a00 */
[----:B------:R-:W-:-:S02]  /*201d0*/  IADD3 R78, R174, -0x4c, RZ ;  /* 0xffffffb4ae4e7810 */ /* 0x000fc40007ffe0ff */
[----:B------:R-:W-:Y:S01]  /*201e0*/  VIADD R158, R161, 0xffffffb5 ;  /* 0xffffffb5a19e7836 */ /* 0x000fe20000000000 */
[----:B------:R4:W-:Y:S01]  /*201f0*/  LDGSTS.E [R77+-0x77ffc], desc[UR60][R188.64], !P6 ;  /* 0x88004000bc4d7fae */ /* 0x0009e2000f12187c */
[----:B------:R-:W1:Y:S01]  /*20200*/  LDC R161, c[0x0][0x230] ;  /* 0x00008c00ffa17b82 */ /* 0x000e620000000800 */
[C---:B--2---:R-:W-:Y:S02]  /*20210*/  IMAD.WIDE R176, R79.reuse, 0x4, R4 ;  /* 0x000000044fb07825 */ /* 0x044fe400078e0204 */
[----:B------:R2:W-:Y:S02]  /*20220*/  LDGSTS.E [R77+-0x73ffc], desc[UR60][R186.64], !P6 ;  /* 0x8c004000ba4d7fae */ /* 0x0005e4000f12187c */
[----:B---3--:R-:W-:Y:S02]  /*20230*/  IMAD.WIDE R6, R79, 0x4, R2 ;  /* 0x000000044f067825 */ /* 0x008fe400078e0202 */
[----:B------:R3:W-:Y:S01]  /*20240*/  LDGSTS.E [R77+-0x77ff8], desc[UR60][R176.64], !P5 ;  /* 0x88008000b04d7fae */ /* 0x0007e2000e92187c */
[----:B------:R-:W1:Y:S03]  /*20250*/  LDC R174, c[0x0][0x238] ;  /* 0x00008e00ffae7b82 */ /* 0x000e660000000800 */
[----:B------:R3:W-:Y:S01]  /*20260*/  LDGSTS.E [R77+-0x73ff8], desc[UR60][R6.64], !P5 ;  /* 0x8c008000064d7fae */ /* 0x0007e2000e92187c */
[----:B------:R-:W-:Y:S01]  /*20270*/  ISETP.GE.U32.AND P5, PT, R78, 0x7fffff35, PT ;  /* 0x7fffff354e00780c */ /* 0x000fe20003fa6070 */
[----:B------:R-:W-:-:S02]  /*20280*/  IMAD R78, R72, 0x2b, RZ ;  /* 0x0000002b484e7824 */ /* 0x000fc400078e02ff */
[----:B------:R-:W-:Y:S01]  /*20290*/  IMAD R79, R72, 0x48, RZ ;  /* 0x00000048484f7824 */ /* 0x000fe200078e02ff */
[----:B------:R2:W-:Y:S01]  /*202a0*/  STL.64 [R1+0x1fe8], R188 ;  /* 0x001fe8bc01007387 */ /* 0x0005e20000100a00 */
[----:B------:R-:W-:-:S03]  /*202b0*/  ISETP.GE.U32.AND P6, PT, R158, 0x7fffff36, PT ;  /* 0x7fffff369e00780c */ /* 0x000fc60003fc6070 */
[----:B------:R3:W-:Y:S01]  /*202c0*/  STL.64 [R1+0x1ff0], R186 ;  /* 0x001ff0ba01007387 */ /* 0x0007e20000100a00 */
[----:B----4-:R-:W-:Y:S02]  /*202d0*/  VIADD R158, R160, 0xffffff97 ;  /* 0xffffff97a09e7836 */ /* 0x010fe40000000000 */
[----:B------:R-:W4:Y:S01]  /*202e0*/  LDC R160, c[0x0][0x238] ;  /* 0x00008e00ffa07b82 */ /* 0x000f220000000800 */
[----:B------:R3:W-:Y:S01]  /*202f0*/  STL.64 [R1+0x1ff8], R176 ;  /* 0x001ff8b001007387 */ /* 0x0007e20000100a00 */
[----:B--2---:R-:W-:-:S03]  /*20300*/  IMAD.WIDE R188, R78, 0x4, R4 ;  /* 0x000000044ebc7825 */ /* 0x004fc600078e0204 */
[----:B------:R2:W-:Y:S01]  /*20310*/  STL.64 [R1+0x2000], R6 ;  /* 0x0020000601007387 */ /* 0x0005e20000100a00 */
[----:B---3--:R-:W-:-:S03]  /*20320*/  IMAD.WIDE R186, R78, 0x4, R2 ;  /* 0x000000044eba7825 */ /* 0x008fc600078e0202 */
[----:B------:R3:W-:Y:S01]  /*20330*/  STL.64 [R1+0x2008], R188 ;  /* 0x002008bc01007387 */ /* 0x0007e20000100a00 */
[----:B------:R-:W-:-:S03]  /*20340*/  IMAD.WIDE R176, R79, 0x4, R4 ;  /* 0x000000044fb07825 */ /* 0x000fc600078e0204 */
[----:B------:R3:W-:Y:S01]  /*20350*/  LDGSTS.E [R77+-0x77ff4], desc[UR60][R188.64], !P0 ;  /* 0x8800c000bc4d7fae */ /* 0x0007e2000c12187c */
[----:B------:R-:W-:Y:S02]  /*20360*/  VIADD R78, R175, 0xffffff96 ;  /* 0xffffff96af4e7836 */ /* 0x000fe40000000000 */
[----:B--2---:R-:W-:Y:S01]  /*20370*/  IMAD.WIDE R6, R79, 0x4, R2 ;  /* 0x000000044f067825 */ /* 0x004fe200078e0202 */
[----:B------:R-:W-:Y:S01]  /*20380*/  STL.64 [R1+0x2010], R186 ;  /* 0x002010ba01007387 */ /* 0x000fe20000100a00 */
[----:B------:R-:W2:Y:S03]  /*20390*/  LDC R175, c[0x0][0x238] ;  /* 0x00008e00ffaf7b82 */ /* 0x000ea60000000800 */
[----:B------:R-:W-:Y:S04]  /*203a0*/  LDGSTS.E [R77+-0x73ff4], desc[UR60][R186.64], !P0 ;  /* 0x8c00c000ba4d7fae */ /* 0x000fe8000c12187c */
[----:B------:R1:W-:Y:S01]  /*203b0*/  STL.64 [R1+0x21d8], R176 ;  /* 0x0021d8b001007387 */ /* 0x0003e20000100a00 */
[----:B---3--:R-:W3:Y:S03]  /*203c0*/  LDC R188, c[0x0][0x230] ;  /* 0x00008c00ffbc7b82 */ /* 0x008ee60000000800 */
[----:B------:R1:W-:Y:S04]  /*203d0*/  LDGSTS.E [R77+-0x70000], desc[UR60][R176.64], !P2 ;  /* 0x90000000b04d7fae */ /* 0x0003e8000d12187c */
[----:B------:R4:W-:Y:S01]  /*203e0*/  LDGSTS.E [R77+-0x6c000], desc[UR60][R6.64], !P2 ;  /* 0x94000000064d7fae */ /* 0x0009e2000d12187c */
[----:B------:R-:W2:Y:S01]  /*203f0*/  LDC R189, c[0x0][0x230] ;  /* 0x00008c00ffbd7b82 */ /* 0x000ea20000000800 */
[----:B------:R-:W-:Y:S01]  /*20400*/  ISETP.GE.U32.AND P2, PT, R78, 0x7fffff17, PT ;  /* 0x7fffff174e00780c */ /* 0x000fe20003f46070 */
[----:B------:R-:W-:-:S06]  /*20410*/  IMAD R78, R72, 0x49, RZ ;  /* 0x00000049484e7824 */ /* 0x000fcc00078e02ff */
[----:B-1----:R-:W1:Y:S01]  /*20420*/  LDC R176, c[0x0][0x238] ;  /* 0x00008e00ffb07b82 */ /* 0x002e620000000800 */
[----:B------:R-:W-:-:S07]  /*20430*/  IMAD R79, R72, 0x4a, RZ ;  /* 0x0000004a484f7824 */ /* 0x000fce00078e02ff */
[----:B------:R-:W3:Y:S01]  /*20440*/  LDC R177, c[0x0][0x230] ;  /* 0x00008c00ffb17b82 */ /* 0x000ee20000000800 */
[C---:B------:R-:W-:Y:S01]  /*20450*/  IMAD.WIDE R198, R78.reuse, 0x4, R4 ;  /* 0x000000044ec67825 */ /* 0x040fe200078e0204 */
[----:B------:R4:W-:Y:S03]  /*20460*/  STL.64 [R1+0x21e0], R6 ;  /* 0x0021e00601007387 */ /* 0x0009e60000100a00 */
[----:B------:R-:W-:Y:S01]  /*20470*/  IMAD.WIDE R194, R78, 0x4, R2 ;  /* 0x000000044ec27825 */ /* 0x000fe200078e0202 */
[----:B------:R-:W-:Y:S01]  /*20480*/  IADD3 R78, R161, -0x6c, RZ ;  /* 0xffffff94a14e7810 */ /* 0x000fe20007ffe0ff */
[----:B------:R2:W-:Y:S02]  /*20490*/  LDGSTS.E [R77+-0x6fffc], desc[UR60][R198.64], !P1 ;  /* 0x90004000c64d7fae */ /* 0x0005e4000c92187c */
[C---:B------:R-:W-:Y:S02]  /*204a0*/  IMAD.WIDE R186, R79.reuse, 0x4, R4 ;  /* 0x000000044fba7825 */ /* 0x040fe400078e0204 */
[----:B------:R-:W-:Y:S02]  /*204b0*/  LDGSTS.E [R77+-0x6bffc], desc[UR60][R194.64], !P1 ;  /* 0x94004000c24d7fae */ /* 0x000fe4000c92187c */
[----:B----4-:R-:W-:-:S02]  /*204c0*/  IMAD.WIDE R6, R79, 0x4, R2 ;  /* 0x000000044f067825 */ /* 0x010fc400078e0202 */
[----:B------:R2:W-:Y:S01]  /*204d0*/  STL.64 [R1+0x21e8], R198 ;  /* 0x0021e8c601007387 */ /* 0x0005e20000100a00 */
[----:B------:R-:W-:-:S03]  /*204e0*/  ISETP.GE.U32.AND P0, PT, R158, 0x7fffff18, PT ;  /* 0x7fffff189e00780c */ /* 0x000fc60003f06070 */
[----:B------:R-:W-:Y:S01]  /*204f0*/  LDGSTS.E [R77+-0x6fff8], desc[UR60][R186.64], !P6 ;  /* 0x90008000ba4d7fae */ /* 0x000fe2000f12187c */
[----:B------:R-:W-:-:S03]  /*20500*/  VIADD R158, R159, 0xffffff95 ;  /* 0xffffff959f9e7836 */ /* 0x000fc60000000000 */
[----:B------:R4:W-:Y:S01]  /*20510*/  LDGSTS.E [R77+-0x6bff8], desc[UR60][R6.64], !P6 ;  /* 0x94008000064d7fae */ /* 0x0009e2000f12187c */
[----:B------:R-:W-:Y:S01]  /*20520*/  ISETP.GE.U32.AND P6, PT, R78, 0x7fffff15, PT ;  /* 0x7fffff154e00780c */ /* 0x000fe20003fc6070 */
[----:B------:R-:W-:Y:S01]  /*20530*/  IMAD R78, R72, 0x4b, RZ ;  /* 0x0000004b484e7824 */ /* 0x000fe200078e02ff */
[----:B--2---:R-:W2:Y:S01]  /*20540*/  LDC R198, c[0x0][0x230] ;  /* 0x00008c00ffc67b82 */ /* 0x004ea20000000800 */
[----:B------:R-:W-:Y:S01]  /*20550*/  STL.64 [R1+0x21f0], R194 ;  /* 0x0021f0c201007387 */ /* 0x000fe20000100a00 */
[----:B------:R-:W-:-:S03]  /*20560*/  IMAD R79, R160, 0x68, RZ ;  /* 0x00000068a04f7824 */ /* 0x000fc600078e02ff */
[----:B------:R-:W-:Y:S01]  /*20570*/  STL.64 [R1+0x21f8], R186 ;  /* 0x0021f8ba01007387 */ /* 0x000fe20000100a00 */
[----:B------:R-:W-:Y:S01]  /*20580*/  ISETP.GE.U32.AND P1, PT, R158, 0x7fffff16, PT ;  /* 0x7fffff169e00780c */ /* 0x000fe20003f26070 */
[----:B------:R-:W-:Y:S01]  /*20590*/  VIADD R161, R189, 0xfffffff1 ;  /* 0xfffffff1bda17836 */ /* 0x000fe20000000000 */
[----:B------:R-:W2:Y:S01]  /*205a0*/  LDC R199, c[0x0][0x230] ;  /* 0x00008c00ffc77b82 */ /* 0x000ea20000000800 */
[----:B------:R4:W-:Y:S01]  /*205b0*/  STL.64 [R1+0x2200], R6 ;  /* 0x0022000601007387 */ /* 0x0009e20000100a00 */
[----:B------:R-:W-:Y:S02]  /*205c0*/  IMAD R158, R174, 0x69, RZ ;  /* 0x00000069ae9e7824 */ /* 0x000fe400078e02ff */
[----:B------:R-:W-:Y:S02]  /*205d0*/  IMAD R159, R175, 0x6a, RZ ;  /* 0x0000006aaf9f7824 */ /* 0x000fe400078e02ff */
[----:B-1----:R-:W-:Y:S02]  /*205e0*/  IMAD R160, R176, 0x6b, RZ ;  /* 0x0000006bb0a07824 */ /* 0x002fe400078e02ff */
[----:B---3--:R-:W-:-:S02]  /*205f0*/  VIADD R175, R177, 0xfffffff3 ;  /* 0xfffffff3b1af7836 */ /* 0x008fc40000000000 */
[----:B------:R-:W-:Y:S02]  /*20600*/  VIADD R174, R188, 0xfffffff2 ;  /* 0xfffffff2bcae7836 */ /* 0x000fe40000000000 */
[----:B----4-:R-:W-:-:S04]  /*20610*/  IMAD.WIDE R6, R78, 0x4, R4 ;  /* 0x000000044e067825 */ /* 0x010fc800078e0204 */
[----:B------:R-:W-:-:S04]  /*20620*/  IMAD.WIDE R176, R79, 0x4, R4 ;  /* 0x000000044fb07825 */ /* 0x000fc800078e0204 */
[----:B------:R-:W-:Y:S01]  /*20630*/  IMAD.WIDE R188, R78, 0x4, R2 ;  /* 0x000000044ebc7825 */ /* 0x000fe200078e0202 */
[----:B------:R-:W-:-:S03]  /*20640*/  MOV R78, R6 ;  /* 0x00000006004e7202 */ /* 0x000fc60000000f00 */
[----:B------:R-:W-:-:S04]  /*20650*/  IMAD.WIDE R224, R79, 0x4, R2 ;  /* 0x000000044fe07825 */ /* 0x000fc800078e0202 */
[----:B------:R-:W-:Y:S02]  /*20660*/  IMAD.MOV.U32 R79, RZ, RZ, R7 ;  /* 0x000000ffff4f7224 */ /* 0x000fe400078e0007 */
[----:B------:R-:W-:-:S03]  /*20670*/  IMAD.WIDE R214, R158, 0x4, R4 ;  /* 0x000000049ed67825 */ /* 0x000fc600078e0204 */
[----:B------:R1:W-:Y:S01]  /*20680*/  LDGSTS.E [R77+-0x6fff4], desc[UR60][R78.64], !P5 ;  /* 0x9000c0004e4d7fae */ /* 0x0003e2000e92187c */
[----:B------:R-:W-:-:S03]  /*20690*/  IMAD.WIDE R212, R158, 0x4, R2 ;  /* 0x000000049ed47825 */ /* 0x000fc600078e0202 */
[----:B------:R-:W-:Y:S01]  /*206a0*/  LDGSTS.E [R77+-0x6bff4], desc[UR60][R188.64], !P5 ;  /* 0x9400c000bc4d7fae */ /* 0x000fe2000e92187c */
[----:B------:R-:W-:-:S03]  /*206b0*/  IMAD.WIDE R210, R159, 0x4, R4 ;  /* 0x000000049fd27825 */ /* 0x000fc600078e0204 */
[----:B------:R3:W-:Y:S01]  /*206c0*/  LDGSTS.E [R77+-0x68000], desc[UR60][R176.64], !P0 ;  /* 0x98000000b04d7fae */ /* 0x0007e2000c12187c */
[----:B------:R-:W-:Y:S02]  /*206d0*/  IMAD.WIDE R194, R159, 0x4, R2 ;  /* 0x000000049fc27825 */ /* 0x000fe400078e0202 */
[----:B------:R-:W4:Y:S01]  /*206e0*/  LDC R159, c[0x0][0x230] ;  /* 0x00008c00ff9f7b82 */ /* 0x000f220000000800 */
[----:B------:R2:W-:Y:S01]  /*206f0*/  STL.64 [R1+0x2208], R6 ;  /* 0x0022080601007387 */ /* 0x0005e20000100a00 */
[----:B------:R-:W-:-:S03]  /*20700*/  IMAD.WIDE R186, R160, 0x4, R4 ;  /* 0x00000004a0ba7825 */ /* 0x000fc600078e0204 */
[----:B------:R-:W-:Y:S04]  /*20710*/  LDGSTS.E [R77+-0x64000], desc[UR60][R224.64], !P0 ;  /* 0x9c000000e04d7fae */ /* 0x000fe8000c12187c */
[----:B------:R-:W-:Y:S01]  /*20720*/  LDGSTS.E [R77+-0x67ffc], desc[UR60][R214.64], !P2 ;  /* 0x98004000d64d7fae */ /* 0x000fe2000d12187c */
[----:B--2---:R-:W-:-:S03]  /*20730*/  IMAD.WIDE R6, R160, 0x4, R2 ;  /* 0x00000004a0067825 */ /* 0x004fc600078e0202 */
[----:B------:R-:W-:Y:S01]  /*20740*/  LDGSTS.E [R77+-0x63ffc], desc[UR60][R212.64], !P2 ;  /* 0x9c004000d44d7fae */ /* 0x000fe2000d12187c */
[----:B------:R-:W-:-:S03]  /*20750*/  VIADD R158, R198, 0xfffffff0 ;  /* 0xfffffff0c69e7836 */ /* 0x000fc60000000000 */
[----:B------:R-:W-:Y:S04]  /*20760*/  LDGSTS.E [R77+-0x67ff8], desc[UR60][R210.64], !P1 ;  /* 0x98008000d24d7fae */ /* 0x000fe8000c92187c */
[----:B------:R3:W-:Y:S01]  /*20770*/  STL.64 [R1+0x23d8], R176 ;  /* 0x0023d8b001007387 */ /* 0x0007e20000100a00 */
[----:B-1----:R-:W-:Y:S01]  /*20780*/  IMAD R78, R72, 0xc, RZ ;  /* 0x0000000c484e7824 */ /* 0x002fe200078e02ff */
[----:B------:R-:W-:Y:S01]  /*20790*/  ISETP.GE.U32.AND P5, PT, R174, 0x7fffff73, PT ;  /* 0x7fffff73ae00780c */ /* 0x000fe20003fa6070 */
[----:B------:R-:W-:Y:S01]  /*207a0*/  VIADD R79, R199, 0xffffffd3 ;  /* 0xffffffd3c74f7836 */ /* 0x000fe20000000000 */
[----:B------:R-:W-:Y:S01]  /*207b0*/  LDGSTS.E [R77+-0x63ff8], desc[UR60][R194.64], !P1 ;  /* 0x9c008000c24d7fae */ /* 0x000fe2000c92187c */
[----:B------:R-:W-:Y:S01]  /*207c0*/  ISETP.GE.U32.AND P2, PT, R158, 0x7fffff71, PT ;  /* 0x7fffff719e00780c */ /* 0x000fe20003f46070 */
[----:B------:R-:W1:Y:S02]  /*207d0*/  LDC R160, c[0x0][0x230] ;  /* 0x00008c00ffa07b82 */ /* 0x000e640000000800 */
[----:B------:R-:W-:Y:S04]  /*207e0*/  LDGSTS.E [R77+-0x67ff4], desc[UR60][R186.64], !P6 ;  /* 0x9800c000ba4d7fae */ /* 0x000fe8000f12187c */
[----:B------:R2:W-:Y:S01]  /*207f0*/  LDGSTS.E [R77+-0x63ff4], desc[UR60][R6.64], !P6 ;  /* 0x9c00c000064d7fae */ /* 0x0005e2000f12187c */
[----:B------:R-:W-:Y:S01]  /*20800*/  ISETP.GE.U32.AND P6, PT, R175, 0x7fffff74, PT ;  /* 0x7fffff74af00780c */ /* 0x000fe20003fc6070 */
[----:B------:R-:W1:Y:S02]  /*20810*/  LDC R158, c[0x0][0x230] ;  /* 0x00008c00ff9e7b82 */ /* 0x000e640000000800 */
[----:B------:R-:W-:Y:S04]  /*20820*/  STL.64 [R1+0x23e8], R214 ;  /* 0x0023e8d601007387 */ /* 0x000fe80000100a00 */
[----:B------:R-:W-:Y:S01]  /*20830*/  STL.64 [R1+0x23f8], R210 ;  /* 0x0023f8d201007387 */ /* 0x000fe20000100a00 */
[----:B---3--:R-:W-:Y:S01]  /*20840*/  IMAD.WIDE R176, R78, 0x4, R4 ;  /* 0x000000044eb07825 */ /* 0x008fe200078e0204 */
[----:B------:R-:W-:Y:S01]  /*20850*/  ISETP.GE.U32.AND P0, PT, R161, 0x7fffff72, PT ;  /* 0x7fffff72a100780c */ /* 0x000fe20003f06070 */
[----:B------:R-:W3:Y:S01]  /*20860*/  LDC R198, c[0x0][0x230] ;  /* 0x00008c00ffc67b82 */ /* 0x000ee20000000800 */
[----:B------:R-:W-:Y:S01]  /*20870*/  STL.64 [R1+0x2210], R188 ;  /* 0x002210bc01007387 */ /* 0x000fe20000100a00 */
[----:B--2---:R-:W-:-:S03]  /*20880*/  LOP3.LUT R77, R12, 0x30, RZ, 0x3c, !PT ;  /* 0x000000300c4d7812 */ /* 0x004fc600078e3cff */
[----:B------:R-:W-:Y:S01]  /*20890*/  STL.64 [R1+0x2408], R186 ;  /* 0x002408ba01007387 */ /* 0x000fe20000100a00 */
[----:B------:R-:W-:Y:S02]  /*208a0*/  IADD3 R77, R238, 0x100000, R77 ;  /* 0x00100000ee4d7810 */ /* 0x000fe40007ffe04d */
[----:B------:R-:W-:Y:S01]  /*208b0*/  ISETP.GE.U32.AND P1, PT, R79, 0x7fffff54, PT ;  /* 0x7fffff544f00780c */ /* 0x000fe20003f26070 */
[----:B------:R-:W-:Y:S01]  /*208c0*/  STL.64 [R1+0x23e0], R224 ;  /* 0x0023e0e001007387 */ /* 0x000fe20000100a00 */
[----:B------:R-:W2:Y:S03]  /*208d0*/  LDC R161, c[0x0][0x230] ;  /* 0x00008c00ffa17b82 */ /* 0x000ea60000000800 */
[----:B------:R-:W-:Y:S04]  /*208e0*/  STL.64 [R1+0x23f0], R212 ;  /* 0x0023f0d401007387 */ /* 0x000fe80000100a00 */
[----:B------:R-:W-:Y:S01]  /*208f0*/  STL.64 [R1+0x2400], R194 ;  /* 0x002400c201007387 */ /* 0x000fe20000100a00 */
[----:B------:R-:W3:Y:S03]  /*20900*/  LDC R199, c[0x0][0x230] ;  /* 0x00008c00ffc77b82 */ /* 0x000ee60000000800 */
[----:B------:R4:W-:Y:S01]  /*20910*/  STL.64 [R1+0x2410], R6 ;  /* 0x0024100601007387 */ /* 0x0009e20000100a00 */
[----:B------:R-:W-:-:S03]  /*20920*/  IADD3 R79, R200, -0x2e, RZ ;  /* 0xffffffd2c84f7810 */ /* 0x000fc60007ffe0ff */
[----:B------:R-:W-:Y:S01]  /*20930*/  STL.64 [R1+0xf30], R176 ;  /* 0x000f30b001007387 */ /* 0x000fe20000100a00 */
[----:B------:R-:W3:Y:S03]  /*20940*/  LDC R200, c[0x0][0x230] ;  /* 0x00008c00ffc87b82 */ /* 0x000ee60000000800 */
[----:B------:R-:W-:Y:S01]  /*20950*/  LDGSTS.E [R77+-0x80000], desc[UR60][R176.64], !P6 ;  /* 0x80000000b04d7fae */ /* 0x000fe2000f12187c */
[----:B----4-:R-:W-:-:S04]  /*20960*/  IMAD.WIDE R6, R78, 0x4, R2 ;  /* 0x000000044e067825 */ /* 0x010fc800078e0202 */
[----:B------:R-:W-:Y:S01]  /*20970*/  IMAD R78, R72, 0xd, RZ ;  /* 0x0000000d484e7824 */ /* 0x000fe200078e02ff */
[----:B------:R4:W-:Y:S03]  /*20980*/  STL.64 [R1+0xf58], R6 ;  /* 0x000f580601007387 */ /* 0x0009e60000100a00 */
[----:B------:R-:W-:Y:S01]  /*20990*/  IMAD.WIDE R174, R78, 0x4, R4 ;  /* 0x000000044eae7825 */ /* 0x000fe200078e0204 */
[----:B------:R4:W-:Y:S01]  /*209a0*/  LDGSTS.E [R77+-0x7c000], desc[UR60][R6.64], !P6 ;  /* 0x84000000064d7fae */ /* 0x0009e2000f12187c */
[----:B------:R-:W-:Y:S02]  /*209b0*/  ISETP.GE.U32.AND P6, PT, R79, 0x7fffff53, PT ;  /* 0x7fffff534f00780c */ /* 0x000fe40003fc6070 */
[----:B------:R-:W-:Y:S01]  /*209c0*/  VIADD R79, R204, 0xffffffd1 ;  /* 0xffffffd1cc4f7836 */ /* 0x000fe20000000000 */
[----:B------:R2:W-:Y:S01]  /*209d0*/  LDGSTS.E [R77+-0x7fffc], desc[UR60][R174.64], !P5 ;  /* 0x80004000ae4d7fae */ /* 0x0005e2000e92187c */
[----:B----4-:R-:W-:-:S04]  /*209e0*/  IMAD.WIDE R6, R78, 0x4, R2 ;  /* 0x000000044e067825 */ /* 0x010fc800078e0202 */
        /* <DEDUP_REMOVED lines=9> */
[----:B------:R-:W3:Y:S02]  /*20a80*/  LDC R159, c[0x0][0x230] ;  /* 0x00008c00ff9f7b82 */ /* 0x000ee40000000800 */
[----:B------:R3:W-:Y:S01]  /*20a90*/  LDGSTS.E [R77+-0x7bff8], desc[UR60][R176.64], !P0 ;  /* 0x84008000b04d7fae */ /* 0x0007e2000c12187c */
[----:B------:R-:W-:Y:S01]  /*20aa0*/  ISETP.GE.U32.AND P0, PT, R78, 0x7fffff51, PT ;  /* 0x7fffff514e00780c */ /* 0x000fe20003f06070 */
[----:B-1----:R-:W-:-:S02]  /*20ab0*/  VIADD R78, R158, 0xffffffb3 ;  /* 0xffffffb39e4e7836 */ /* 0x002fc40000000000 */
[----:B------:R4:W-:Y:S02]  /*20ac0*/  STL.64 [R1+0xf68], R6 ;  /* 0x000f680601007387 */ /* 0x0009e40000100a00 */
[----:B------:R-:W1:Y:S01]  /*20ad0*/  LDC R158, c[0x0][0x230] ;  /* 0x00008c00ff9e7b82 */ /* 0x000e620000000800 */
[----:B--2---:R-:W-:-:S05]  /*20ae0*/  IMAD.WIDE R174, R79, 0x4, R4 ;  /* 0x000000044fae7825 */ /* 0x004fca00078e0204 */
[----:B------:R2:W-:Y:S01]  /*20af0*/  LDGSTS.E [R77+-0x7fff4], desc[UR60][R174.64], !P2 ;  /* 0x8000c000ae4d7fae */ /* 0x0005e2000d12187c */
[----:B----4-:R-:W-:-:S05]  /*20b00*/  IMAD.WIDE R6, R79, 0x4, R2 ;  /* 0x000000044f067825 */ /* 0x010fca00078e0202 */
[----:B------:R4:W-:Y:S01]  /*20b10*/  LDGSTS.E [R77+-0x7bff4], desc[UR60][R6.64], !P2 ;  /* 0x8400c000064d7fae */ /* 0x0009e2000d12187c */
[----:B------:R-:W-:Y:S01]  /*20b20*/  ISETP.GE.U32.AND P2, PT, R78, 0x7fffff34, PT ;  /* 0x7fffff344e00780c */ /* 0x000fe20003f46070 */
[----:B------:R-:W-:Y:S02]  /*20b30*/  IMAD R78, R72, 0x2c, RZ ;  /* 0x0000002c484e7824 */ /* 0x000fe400078e02ff */
[----:B------:R3:W-:Y:S02]  /*20b40*/  STL.64 [R1+0xf70], R186 ;  /* 0x000f70ba01007387 */ /* 0x0007e40000100a00 */
[----:B------:R-:W-:Y:S02]  /*20b50*/  IMAD.WIDE R188, R78, 0x4, R4 ;  /* 0x000000044ebc7825 */ /* 0x000fe400078e0204 */
[----:B------:R2:W-:Y:S02]  /*20b60*/  STL.64 [R1+0xf78], R176 ;  /* 0x000f78b001007387 */ /* 0x0005e40000100a00 */
[----:B------:R-:W-:-:S02]  /*20b70*/  IMAD R79, R72, 0x2d, RZ ;  /* 0x0000002d484f7824 */ /* 0x000fc400078e02ff */
[----:B------:R4:W-:Y:S01]  /*20b80*/  STL.64 [R1+0xf98], R174 ;  /* 0x000f98ae01007387 */ /* 0x0009e20000100a00 */
[----:B---3--:R-:W-:Y:S01]  /*20b90*/  IMAD.WIDE R186, R78, 0x4, R2 ;  /* 0x000000044eba7825 */ /* 0x008fe200078e0202 */
[----:B------:R-:W-:Y:S02]  /*20ba0*/  IADD3 R78, R160, -0x4e, RZ ;  /* 0xffffffb2a04e7810 */ /* 0x000fe40007ffe0ff */
[----:B------:R-:W-:Y:S01]  /*20bb0*/  LDGSTS.E [R77+-0x78000], desc[UR60][R188.64], !P1 ;  /* 0x88000000bc4d7fae */ /* 0x000fe2000c92187c */
[----:B------:R-:W3:Y:S01]  /*20bc0*/  LDC R160, c[0x0][0x230] ;  /* 0x00008c00ffa07b82 */ /* 0x000ee20000000800 */
[C---:B--2---:R-:W-:Y:S02]  /*20bd0*/  IMAD.WIDE R176, R79.reuse, 0x4, R4 ;  /* 0x000000044fb07825 */ /* 0x044fe400078e0204 */
[----:B------:R2:W-:Y:S04]  /*20be0*/  STL.64 [R1+0xfa8], R6 ;  /* 0x000fa80601007387 */ /* 0x0005e80000100a00 */
[----:B------:R-:W-:Y:S01]  /*20bf0*/  LDGSTS.E [R77+-0x74000], desc[UR60][R186.64], !P1 ;  /* 0x8c000000ba4d7fae */ /* 0x000fe2000c92187c */
[----:B----4-:R-:W4:Y:S01]  /*20c00*/  LDC R174, c[0x0][0x230] ;  /* 0x00008c00ffae7b82 */ /* 0x010f220000000800 */
[----:B------:R-:W-:Y:S01]  /*20c10*/  ISETP.GE.U32.AND P1, PT, R78, 0x7fffff33, PT ;  /* 0x7fffff334e00780c */ /* 0x000fe20003f26070 */
[----:B------:R-:W-:Y:S01]  /*20c20*/  IMAD R78, R72, 0x2e, RZ ;  /* 0x0000002e484e7824 */ /* 0x000fe200078e02ff */
[----:B------:R-:W-:Y:S01]  /*20c30*/  STL.64 [R1+0x2018], R188 ;  /* 0x002018bc01007387 */ /* 0x000fe20000100a00 */
[----:B--2---:R-:W-:-:S03]  /*20c40*/  IMAD.WIDE R6, R79, 0x4, R2 ;  /* 0x000000044f067825 */ /* 0x004fc600078e0202 */
[----:B------:R-:W-:Y:S01]  /*20c50*/  STL.64 [R1+0x2020], R186 ;  /* 0x002020ba01007387 */ /* 0x000fe20000100a00 */
[----:B------:R-:W2:Y:S01]  /*20c60*/  LDC R175, c[0x0][0x230] ;  /* 0x00008c00ffaf7b82 */ /* 0x000ea20000000800 */
[----:B------:R-:W-:Y:S02]  /*20c70*/  VIADD R79, R161, 0xffffffb1 ;  /* 0xffffffb1a14f7836 */ /* 0x000fe40000000000 */
[----:B------:R1:W-:Y:S04]  /*20c80*/  STL.64 [R1+0x2028], R176 ;  /* 0x002028b001007387 */ /* 0x0003e80000100a00 */
[----:B------:R1:W-:Y:S01]  /*20c90*/  LDGSTS.E [R77+-0x77ffc], desc[UR60][R176.64], !P6 ;  /* 0x88004000b04d7fae */ /* 0x0003e2000f12187c */
[----:B------:R-:W3:Y:S03]  /*20ca0*/  LDC R161, c[0x0][0x238] ;  /* 0x00008e00ffa17b82 */ /* 0x000ee60000000800 */
[----:B------:R1:W-:Y:S04]  /*20cb0*/  STL.64 [R1+0x2030], R6 ;  /* 0x0020300601007387 */ /* 0x0003e80000100a00 */
[----:B------:R1:W-:Y:S01]  /*20cc0*/  LDGSTS.E [R77+-0x73ffc], desc[UR60][R6.64], !P6 ;  /* 0x8c004000064d7fae */ /* 0x0003e2000f12187c */
[----:B------:R-:W-:Y:S01]  /*20cd0*/  ISETP.GE.U32.AND P6, PT, R79, 0x7fffff32, PT ;  /* 0x7fffff324f00780c */ /* 0x000fe20003fc6070 */
[----:B-1----:R-:W-:-:S02]  /*20ce0*/  VIADD R79, R158, 0xffffffb0 ;  /* 0xffffffb09e4f7836 */ /* 0x002fc40000000000 */
[----:B------:R-:W-:-:S05]  /*20cf0*/  IMAD.WIDE R176, R78, 0x4, R4 ;  /* 0x000000044eb07825 */ /* 0x000fca00078e0204 */
[----:B------:R1:W-:Y:S01]  /*20d00*/  LDGSTS.E [R77+-0x77ff8], desc[UR60][R176.64], !P5 ;  /* 0x88008000b04d7fae */ /* 0x0003e2000e92187c */
[----:B------:R-:W-:-:S04]  /*20d10*/  IMAD.WIDE R6, R78, 0x4, R2 ;  /* 0x000000044e067825 */ /* 0x000fc800078e0202 */
[C---:B------:R-:W-:Y:S01]  /*20d20*/  IMAD R78, R72.reuse, 0x2f, RZ ;  /* 0x0000002f484e7824 */ /* 0x040fe200078e02ff */
[----:B------:R1:W-:Y:S01]  /*20d30*/  LDGSTS.E [R77+-0x73ff8], desc[UR60][R6.64], !P5 ;  /* 0x8c008000064d7fae */ /* 0x0003e2000e92187c */
[----:B------:R-:W-:Y:S01]  /*20d40*/  ISETP.GE.U32.AND P5, PT, R79, 0x7fffff31, PT ;  /* 0x7fffff314f00780c */ /* 0x000fe20003fa6070 */
[----:B------:R-:W-:Y:S02]  /*20d50*/  IMAD R79, R72, 0x4c, RZ ;  /* 0x0000004c484f7824 */ /* 0x000fe400078e02ff */
[----:B------:R-:W-:Y:S01]  /*20d60*/  VIADD R158, R159, 0xffffff93 ;  /* 0xffffff939f9e7836 */ /* 0x000fe20000000000 */
[----:B------:R1:W-:Y:S01]  /*20d70*/  STL.64 [R1+0x2038], R176 ;  /* 0x002038b001007387 */ /* 0x0003e20000100a00 */
[C---:B------:R-:W-:Y:S01]  /*20d80*/  IMAD.WIDE R188, R78.reuse, 0x4, R4 ;  /* 0x000000044ebc7825 */ /* 0x040fe200078e0204 */
[----:B------:R-:W3:Y:S02]  /*20d90*/  LDC R159, c[0x0][0x238] ;  /* 0x00008e00ff9f7b82 */ /* 0x000ee40000000800 */
[----:B------:R2:W-:Y:S01]  /*20da0*/  STL.64 [R1+0x2040], R6 ;  /* 0x0020400601007387 */ /* 0x0005e20000100a00 */
[----:B------:R-:W-:Y:S01]  /*20db0*/  IMAD.WIDE R186, R78, 0x4, R2 ;  /* 0x000000044eba7825 */ /* 0x000fe200078e0202 */
[----:B----4-:R-:W-:-:S02]  /*20dc0*/  IADD3 R78, R174, -0x6e, RZ ;  /* 0xffffff92ae4e7810 */ /* 0x010fc40007ffe0ff */
[----:B------:R4:W-:Y:S02]  /*20dd0*/  LDGSTS.E [R77+-0x77ff4], desc[UR60][R188.64], !P0 ;  /* 0x8800c000bc4d7fae */ /* 0x0009e4000c12187c */
[----:B------:R-:W3:Y:S01]  /*20de0*/  LDC R174, c[0x0][0x238] ;  /* 0x00008e00ffae7b82 */ /* 0x000ee20000000800 */
[C---:B-1----:R-:W-:Y:S01]  /*20df0*/  IMAD.WIDE R176, R79.reuse, 0x4, R4 ;  /* 0x000000044fb07825 */ /* 0x042fe200078e0204 */
[----:B------:R1:W-:Y:S03]  /*20e00*/  LDGSTS.E [R77+-0x73ff4], desc[UR60][R186.64], !P0 ;  /* 0x8c00c000ba4d7fae */ /* 0x0003e6000c12187c */
[----:B--2---:R-:W-:Y:S01]  /*20e10*/  IMAD.WIDE R6, R79, 0x4, R2 ;  /* 0x000000044f067825 */ /* 0x004fe200078e0202 */
[----:B------:R2:W-:Y:S04]  /*20e20*/  LDGSTS.E [R77+-0x70000], desc[UR60][R176.64], !P2 ;  /* 0x90000000b04d7fae */ /* 0x0005e8000d12187c */
[----:B------:R2:W-:Y:S01]  /*20e30*/  LDGSTS.E [R77+-0x6c000], desc[UR60][R6.64], !P2 ;  /* 0x94000000064d7fae */ /* 0x0005e2000d12187c */
[----:B------:R-:W-:Y:S01]  /*20e40*/  ISETP.GE.U32.AND P2, PT, R78, 0x7fffff13, PT ;  /* 0x7fffff134e00780c */ /* 0x000fe20003f46070 */
[----:B------:R-:W-:-:S02]  /*20e50*/  IMAD R78, R72, 0x4d, RZ ;  /* 0x0000004d484e7824 */ /* 0x000fc400078e02ff */
[----:B------:R4:W-:Y:S01]  /*20e60*/  STL.64 [R1+0x2048], R188 ;  /* 0x002048bc01007387 */ /* 0x0009e20000100a00 */
[----:B------:R-:W-:Y:S02]  /*20e70*/  IMAD R79, R72, 0x4e, RZ ;  /* 0x0000004e484f7824 */ /* 0x000fe400078e02ff */
[C---:B------:R-:W-:Y:S01]  /*20e80*/  IMAD.WIDE R194, R78.reuse, 0x4, R4 ;  /* 0x000000044ec27825 */ /* 0x040fe200078e0204 */
[----:B------:R1:W-:Y:S04]  /*20e90*/  STL.64 [R1+0x2050], R186 ;  /* 0x002050ba01007387 */ /* 0x0003e80000100a00 */
[----:B------:R2:W-:Y:S01]  /*20ea0*/  STL.64 [R1+0x2218], R176 ;  /* 0x002218b001007387 */ /* 0x0005e20000100a00 */
[----:B----4-:R-:W-:-:S03]  /*20eb0*/  IMAD.WIDE R188, R78, 0x4, R2 ;  /* 0x000000044ebc7825 */ /* 0x010fc600078e0202 */
[----:B------:R4:W-:Y:S01]  /*20ec0*/  STL.64 [R1+0x2220], R6 ;  /* 0x0022200601007387 */ /* 0x0009e20000100a00 */
[----:B-1----:R-:W-:-:S03]  /*20ed0*/  IMAD.WIDE R186, R79, 0x4, R4 ;  /* 0x000000044fba7825 */ /* 0x002fc600078e0204 */
[----:B------:R1:W-:Y:S01]  /*20ee0*/  LDGSTS.E [R77+-0x6fffc], desc[UR60][R194.64], !P1 ;  /* 0x90004000c24d7fae */ /* 0x0003e2000c92187c */
[----:B--2---:R-:W2:Y:S01]  /*20ef0*/  LDC R176, c[0x0][0x238] ;  /* 0x00008e00ffb07b82 */ /* 0x004ea20000000800 */
[----:B------:R-:W-:Y:S02]  /*20f00*/  VIADD R78, R175, 0xffffff90 ;  /* 0xffffff90af4e7836 */ /* 0x000fe40000000000 */
[----:B------:R1:W-:Y:S01]  /*20f10*/  LDGSTS.E [R77+-0x6bffc], desc[UR60][R188.64], !P1 ;  /* 0x94004000bc4d7fae */ /* 0x0003e2000c92187c */
[----:B----4-:R-:W-:-:S03]  /*20f20*/  IMAD.WIDE R6, R79, 0x4, R2 ;  /* 0x000000044f067825 */ /* 0x010fc600078e0202 */
[----:B------:R-:W-:Y:S01]  /*20f30*/  LDGSTS.E [R77+-0x6fff8], desc[UR60][R186.64], !P6 ;  /* 0x90008000ba4d7fae */ /* 0x000fe2000f12187c */
[----:B------:R-:W-:Y:S01]  /*20f40*/  ISETP.GE.U32.AND P0, PT, R158, 0x7fffff14, PT ;  /* 0x7fffff149e00780c */ /* 0x000fe20003f06070 */
[----:B------:R-:W4:Y:S02]  /*20f50*/  LDC R175, c[0x0][0x230] ;  /* 0x00008c00ffaf7b82 */ /* 0x000f240000000800 */
[----:B------:R1:W-:Y:S01]  /*20f60*/  LDGSTS.E [R77+-0x6bff8], desc[UR60][R6.64], !P6 ;  /* 0x94008000064d7fae */ /* 0x0003e2000f12187c */
[----:B------:R-:W-:Y:S01]  /*20f70*/  ISETP.GE.U32.AND P6, PT, R78, 0x7fffff11, PT ;  /* 0x7fffff114e00780c */ /* 0x000fe20003fc6070 */
[----:B------:R-:W-:Y:S02]  /*20f80*/  IMAD R78, R72, 0x4f, RZ ;  /* 0x0000004f484e7824 */ /* 0x000fe400078e02ff */
[----:B------:R1:W-:Y:S01]  /*20f90*/  STL.64 [R1+0x2228], R194 ;  /* 0x002228c201007387 */ /* 0x0003e20000100a00 */
[----:B---3--:R-:W-:Y:S01]  /*20fa0*/  VIADD R158, R160, 0xffffff91 ;  /* 0xffffff91a09e7836 */ /* 0x008fe20000000000 */
[----:B------:R-:W3:Y:S01]  /*20fb0*/  LDC R177, c[0x0][0x230] ;  /* 0x00008c00ffb17b82 */ /* 0x000ee20000000800 */
[----:B------:R-:W-:Y:S01]  /*20fc0*/  IMAD R79, R159, 0x6c, RZ ;  /* 0x0000006c9f4f7824 */ /* 0x000fe200078e02ff */
[----:B------:R1:W-:Y:S01]  /*20fd0*/  STL.64 [R1+0x2230], R188 ;  /* 0x002230bc01007387 */ /* 0x0003e20000100a00 */
[----:B------:R-:W-:Y:S01]  /*20fe0*/  IMAD R159, R174, 0x6e, RZ ;  /* 0x0000006eae9f7824 */ /* 0x000fe200078e02ff */
[----:B------:R-:W-:Y:S01]  /*20ff0*/  ISETP.GE.U32.AND P1, PT, R158, 0x7fffff12, PT ;  /* 0x7fffff129e00780c */ /* 0x000fe20003f26070 */
[--C-:B------:R-:W-:Y:S01]  /*21000*/  IMAD.WIDE R204, R79, 0x4, R4.reuse ;  /* 0x000000044fcc7825 */ /* 0x100fe200078e0204 */
[----:B------:R-:W-:Y:S02]  /*21010*/  STL.64 [R1+0x2238], R186 ;  /* 0x002238ba01007387 */ /* 0x000fe40000100a00 */
[----:B------:R-:W3:Y:S01]  /*21020*/  LDC R174, c[0x0][0x230] ;  /* 0x00008c00ffae7b82 */ /* 0x000ee20000000800 */
[----:B-1----:R-:W-:-:S07]  /*21030*/  IMAD.WIDE R194, R78, 0x4, R4 ;  /* 0x000000044ec27825 */ /* 0x002fce00078e0204 */
[----:B------:R-:W1:Y:S01]  /*21040*/  LDC R188, c[0x0][0x230] ;  /* 0x00008c00ffbc7b82 */ /* 0x000e620000000800 */
[----:B------:R2:W-:Y:S01]  /*21050*/  STL.64 [R1+0x2240], R6 ;  /* 0x0022400601007387 */ /* 0x0005e20000100a00 */
[----:B------:R-:W-:-:S06]  /*21060*/  IMAD R158, R161, 0x6d, RZ ;  /* 0x0000006da19e7824 */ /* 0x000fcc00078e02ff */
[----:B------:R-:W1:Y:S01]  /*21070*/  LDC R189, c[0x0][0x230] ;  /* 0x00008c00ffbd7b82 */ /* 0x000e620000000800 */
[----:B------:R-:W-:Y:S01]  /*21080*/  STL.64 [R1+0x2248], R194 ;  /* 0x002248c201007387 */ /* 0x000fe20000100a00 */
[--C-:B------:R-:W-:Y:S01]  /*21090*/  IMAD.WIDE R224, R79, 0x4, R2.reuse ;  /* 0x000000044fe07825 */ /* 0x100fe200078e0202 */
[----:B------:R-:W-:Y:S02]  /*210a0*/  MOV R79, R205 ;  /* 0x000000cd004f7202 */ /* 0x000fe40000000f00 */
[----:B------:R-:W-:Y:S01]  /*210b0*/  LDGSTS.E [R77+-0x6fff4], desc[UR60][R194.64], !P5 ;  /* 0x9000c000c24d7fae */ /* 0x000fe2000e92187c */
[----:B--2---:R-:W-:Y:S02]  /*210c0*/  IMAD.WIDE R6, R78, 0x4, R2 ;  /* 0x000000044e067825 */ /* 0x004fe400078e0202 */
[----:B------:R-:W2:Y:S01]  /*210d0*/  LDC R161, c[0x0][0x230] ;  /* 0x00008c00ffa17b82 */ /* 0x000ea20000000800 */
[----:B------:R4:W-:Y:S01]  /*210e0*/  STL.64 [R1+0x2418], R204 ;  /* 0x002418cc01007387 */ /* 0x0009e20000100a00 */
[----:B------:R-:W-:-:S02]  /*210f0*/  IMAD.MOV.U32 R78, RZ, RZ, R204 ;  /* 0x000000ffff4e7224 */ /* 0x000fc400078e00cc */
[----:B------:R-:W-:-:S04]  /*21100*/  IMAD.WIDE R214, R158, 0x4, R4 ;  /* 0x000000049ed67825 */ /* 0x000fc800078e0204 */
[----:B------:R-:W-:-:S04]  /*21110*/  IMAD.WIDE R210, R159, 0x4, R4 ;  /* 0x000000049fd27825 */ /* 0x000fc800078e0204 */
[----:B------:R-:W-:-:S04]  /*21120*/  IMAD.WIDE R212, R158, 0x4, R2 ;  /* 0x000000049ed47825 */ /* 0x000fc800078e0202 */
[----:B----4-:R-:W-:-:S04]  /*21130*/  IMAD.WIDE R204, R159, 0x4, R2 ;  /* 0x000000049fcc7825 */ /* 0x010fc800078e0202 */
[----:B------:R-:W-:Y:S02]  /*21140*/  IMAD.MOV.U32 R158, RZ, RZ, R6 ;  /* 0x000000ffff9e7224 */ /* 0x000fe400078e0006 */
[----:B------:R-:W-:Y:S02]  /*21150*/  IMAD.MOV.U32 R159, RZ, RZ, R7 ;  /* 0x000000ffff9f7224 */ /* 0x000fe400078e0007 */
[----:B------:R-:W-:Y:S01]  /*21160*/  IMAD R160, R176, 0x6f, RZ ;  /* 0x0000006fb0a07824 */ /* 0x000fe200078e02ff */
[----:B------:R-:W-:Y:S04]  /*21170*/  STL.64 [R1+0x2430], R214 ;  /* 0x002430d601007387 */ /* 0x000fe80000100a00 */
[----:B------:R4:W-:Y:S01]  /*21180*/  LDGSTS.E [R77+-0x6bff4], desc[UR60][R158.64], !P5 ;  /* 0x9400c0009e4d7fae */ /* 0x0009e2000e92187c */
[----:B------:R-:W-:-:S03]  /*21190*/  IMAD.WIDE R186, R160, 0x4, R4 ;  /* 0x00000004a0ba7825 */ /* 0x000fc600078e0204 */
[----:B------:R3:W-:Y:S04]  /*211a0*/  LDGSTS.E [R77+-0x68000], desc[UR60][R78.64], !P0 ;  /* 0x980000004e4d7fae */ /* 0x0007e8000c12187c */
[----:B------:R1:W-:Y:S04]  /*211b0*/  STL.64 [R1+0x2250], R6 ;  /* 0x0022500601007387 */ /* 0x0003e80000100a00 */
[----:B------:R-:W-:Y:S01]  /*211c0*/  LDGSTS.E [R77+-0x64000], desc[UR60][R224.64], !P0 ;  /* 0x9c000000e04d7fae */ /* 0x000fe2000c12187c */
[----:B----4-:R-:W4:Y:S03]  /*211d0*/  LDC R159, c[0x0][0x230] ;  /* 0x00008c00ff9f7b82 */ /* 0x010f260000000800 */
[----:B------:R-:W-:Y:S01]  /*211e0*/  LDGSTS.E [R77+-0x67ffc], desc[UR60][R214.64], !P2 ;  /* 0x98004000d64d7fae */ /* 0x000fe2000d12187c */
[----:B------:R-:W-:-:S02]  /*211f0*/  VIADD R158, R175, 0xffffffef ;  /* 0xffffffefaf9e7836 */ /* 0x000fc40000000000 */
[----:B-1----:R-:W-:Y:S01]  /*21200*/  IMAD.WIDE R6, R160, 0x4, R2 ;  /* 0x00000004a0067825 */ /* 0x002fe200078e0202 */
[----:B------:R-:W-:Y:S01]  /*21210*/  LDGSTS.E [R77+-0x63ffc], desc[UR60][R212.64], !P2 ;  /* 0x9c004000d44d7fae */ /* 0x000fe2000d12187c */
[----:B---3--:R-:W-:Y:S01]  /*21220*/  IADD3 R79, R177, -0x12, RZ ;  /* 0xffffffeeb14f7810 */ /* 0x008fe20007ffe0ff */
[----:B------:R-:W1:Y:S02]  /*21230*/  LDC R160, c[0x0][0x230] ;  /* 0x00008c00ffa07b82 */ /* 0x000e640000000800 */
[----:B------:R-:W-:Y:S01]  /*21240*/  LDGSTS.E [R77+-0x67ff8], desc[UR60][R210.64], !P1 ;  /* 0x98008000d24d7fae */ /* 0x000fe2000c92187c */
[----:B------:R-:W-:-:S03]  /*21250*/  VIADD R78, R188, 0xffffffed ;  /* 0xffffffedbc4e7836 */ /* 0x000fc60000000000 */
[----:B------:R-:W-:Y:S02]  /*21260*/  LDGSTS.E [R77+-0x63ff8], desc[UR60][R204.64], !P1 ;  /* 0x9c008000cc4d7fae */ /* 0x000fe4000c92187c */
[----:B------:R-:W3:Y:S02]  /*21270*/  LDC R175, c[0x0][0x230] ;  /* 0x00008c00ffaf7b82 */ /* 0x000ee40000000800 */
[----:B------:R-:W-:Y:S04]  /*21280*/  LDGSTS.E [R77+-0x67ff4], desc[UR60][R186.64], !P6 ;  /* 0x9800c000ba4d7fae */ /* 0x000fe8000f12187c */
[----:B------:R2:W-:Y:S01]  /*21290*/  LDGSTS.E [R77+-0x63ff4], desc[UR60][R6.64], !P6 ;  /* 0x9c00c000064d7fae */ /* 0x0005e2000f12187c */
[----:B------:R-:W-:Y:S02]  /*212a0*/  ISETP.GE.U32.AND P6, PT, R158, 0x7fffff70, PT ;  /* 0x7fffff709e00780c */ /* 0x000fe40003fc6070 */
[----:B------:R-:W-:Y:S01]  /*212b0*/  ISETP.GE.U32.AND P1, PT, R78, 0x7fffff6e, PT ;  /* 0x7fffff6e4e00780c */ /* 0x000fe20003f26070 */
[----:B------:R2:W-:Y:S01]  /*212c0*/  STL.64 [R1+0x2440], R210 ;  /* 0x002440d201007387 */ /* 0x0005e20000100a00 */
[----:B------:R-:W-:Y:S01]  /*212d0*/  SHF.L.U32 R78, R72, 0x4, RZ ;  /* 0x00000004484e7819 */ /* 0x000fe200000006ff */
[----:B------:R-:W1:Y:S01]  /*212e0*/  LDC R158, c[0x0][0x230] ;  /* 0x00008c00ff9e7b82 */ /* 0x000e620000000800 */
[----:B--2---:R-:W-:Y:S01]  /*212f0*/  VIADD R77, R189, 0xffffffec ;  /* 0xffffffecbd4d7836 */ /* 0x004fe20000000000 */
[----:B------:R2:W-:Y:S01]  /*21300*/  STL.64 [R1+0x2460], R186 ;  /* 0x002460ba01007387 */ /* 0x0005e20000100a00 */
[----:B------:R-:W-:Y:S01]  /*21310*/  ISETP.GE.U32.AND P0, PT, R79, 0x7fffff6f, PT ;  /* 0x7fffff6f4f00780c */ /* 0x000fe20003f06070 */
[----:B------:R-:W-:-:S02]  /*21320*/  VIADD R79, R198, 0xffffffcf ;  /* 0xffffffcfc64f7836 */ /* 0x000fc40000000000 */
[----:B------:R-:W-:Y:S01]  /*21330*/  ISETP.GE.U32.AND P2, PT, R77, 0x7fffff6d, PT ;  /* 0x7fffff6d4d00780c */ /* 0x000fe20003f46070 */
[----:B------:R-:W-:Y:S01]  /*21340*/  STL.64 [R1+0x2428], R224 ;  /* 0x002428e001007387 */ /* 0x000fe20000100a00 */
[----:B------:R-:W-:Y:S01]  /*21350*/  LOP3.LUT R77, R12, 0x40, RZ, 0x3c, !PT ;  /* 0x000000400c4d7812 */ /* 0x000fe200078e3cff */
[----:B------:R-:W-:Y:S02]  /*21360*/  IMAD.WIDE R210, R78, 0x4, R4 ;  /* 0x000000044ed27825 */ /* 0x000fe400078e0204 */
[----:B------:R-:W-:Y:S01]  /*21370*/  STL.64 [R1+0x2438], R212 ;  /* 0x002438d401007387 */ /* 0x000fe20000100a00 */
[----:B------:R-:W-:-:S03]  /*21380*/  IADD3 R77, R238, 0x100000, R77 ;  /* 0x00100000ee4d7810 */ /* 0x000fc60007ffe04d */
[----:B------:R-:W3:Y:S01]  /*21390*/  LDL.LU.64 R194, [R1+0x25c0] ;  /* 0x0025c00001c27983 */ /* 0x000ee20000300a00 */
[----:B------:R-:W-:-:S03]  /*213a0*/  ISETP.GE.U32.AND P5, PT, R79, 0x7fffff50, PT ;  /* 0x7fffff504f00780c */ /* 0x000fc60003fa6070 */
[----:B------:R4:W-:Y:S01]  /*213b0*/  STL.64 [R1+0x2458], R204 ;  /* 0x002458cc01007387 */ /* 0x0009e20000100a00 */
[----:B------:R-:W-:-:S03]  /*213c0*/  IMAD R79, R72, 0x11, RZ ;  /* 0x00000011484f7824 */ /* 0x000fc600078e02ff */
[----:B------:R-:W-:Y:S01]  /*213d0*/  LDGSTS.E [R77+-0x80000], desc[UR60][R210.64], !P6 ;  /* 0x80000000d24d7fae */ /* 0x000fe2000f12187c */
[----:B--2---:R-:W-:-:S04]  /*213e0*/  IMAD.WIDE R186, R79, 0x4, R4 ;  /* 0x000000044fba7825 */ /* 0x004fc800078e0204 */
[----:B----4-:R-:W-:-:S04]  /*213f0*/  IMAD.WIDE R204, R78, 0x4, R2 ;  /* 0x000000044ecc7825 */ /* 0x010fc800078e0202 */
[----:B------:R-:W-:Y:S01]  /*21400*/  VIADD R78, R199, 0xffffffce ;  /* 0xffffffcec74e7836 */ /* 0x000fe20000000000 */
[----:B------:R-:W-:Y:S04]  /*21410*/  LDGSTS.E [R77+-0x7c000], desc[UR60][R204.64], !P6 ;  /* 0x84000000cc4d7fae */ /* 0x000fe8000f12187c */
[----:B------:R2:W-:Y:S01]  /*21420*/  STL.64 [R1+0x2470], R6 ;  /* 0x0024700601007387 */ /* 0x0005e20000100a00 */
[----:B------:R-:W-:Y:S01]  /*21430*/  ISETP.GE.U32.AND P6, PT, R78, 0x7fffff4f, PT ;  /* 0x7fffff4f4e00780c */ /* 0x000fe20003fc6070 */
[----:B------:R-:W-:Y:S02]  /*21440*/  VIADD R78, R159, 0xffffffcd ;  /* 0xffffffcd9f4e7836 */ /* 0x000fe40000000000 */
[----:B------:R-:W4:Y:S01]  /*21450*/  LDC R159, c[0x0][0x230] ;  /* 0x00008c00ff9f7b82 */ /* 0x000f220000000800 */
[----:B------:R1:W-:Y:S01]  /*21460*/  LDGSTS.E [R77+-0x7fffc], desc[UR60][R186.64], !P0 ;  /* 0x80004000ba4d7fae */ /* 0x0003e2000c12187c */
[----:B--2---:R-:W-:-:S03]  /*21470*/  IMAD.WIDE R6, R79, 0x4, R2 ;  /* 0x000000044f067825 */ /* 0x004fc600078e0202 */
[----:B------:R-:W-:Y:S04]  /*21480*/  STL.64 [R1+0xfa0], R210 ;  /* 0x000fa0d201007387 */ /* 0x000fe80000100a00 */
[----:B------:R2:W-:Y:S01]  /*21490*/  LDGSTS.E [R77+-0x7bffc], desc[UR60][R6.64], !P0 ;  /* 0x84004000064d7fae */ /* 0x0005e2000c12187c */
[----:B------:R-:W-:Y:S01]  /*214a0*/  ISETP.GE.U32.AND P0, PT, R78, 0x7fffff4e, PT ;  /* 0x7fffff4e4e00780c */ /* 0x000fe20003f06070 */
[----:B------:R-:W-:Y:S02]  /*214b0*/  IMAD R78, R72, 0x12, RZ ;  /* 0x00000012484e7824 */ /* 0x000fe400078e02ff */
[----:B------:R-:W-:Y:S02]  /*214c0*/  STL.64 [R1+0xfb0], R204 ;  /* 0x000fb0cc01007387 */ /* 0x000fe40000100a00 */
[----:B------:R-:W-:-:S02]  /*214d0*/  IMAD.WIDE R188, R78, 0x4, R4 ;  /* 0x000000044ebc7825 */ /* 0x000fc400078e0204 */
[----:B------:R1:W-:Y:S02]  /*214e0*/  STL.64 [R1+0xfb8], R186 ;  /* 0x000fb8ba01007387 */ /* 0x0003e40000100a00 */
[----:B------:R-:W-:Y:S02]  /*214f0*/  IMAD R79, R72, 0x13, RZ ;  /* 0x00000013484f7824 */ /* 0x000fe400078e02ff */
[----:B------:R-:W-:Y:S02]  /*21500*/  LDGSTS.E [R77+-0x7fff8], desc[UR60][R188.64], !P1 ;  /* 0x80008000bc4d7fae */ /* 0x000fe4000c92187c */
[----:B------:R-:W-:-:S04]  /*21510*/  IMAD.WIDE R176, R79, 0x4, R4 ;  /* 0x000000044fb07825 */ /* 0x000fc800078e0204 */
[----:B-1----:R-:W-:-:S04]  /*21520*/  IMAD.WIDE R186, R78, 0x4, R2 ;  /* 0x000000044eba7825 */ /* 0x002fc800078e0202 */
[----:B------:R-:W-:Y:S01]  /*21530*/  VIADD R78, R158, 0xffffffcc ;  /* 0xffffffcc9e4e7836 */ /* 0x000fe20000000000 */
[----:B------:R2:W-:Y:S04]  /*21540*/  STL.64 [R1+0xfe0], R6 ;  /* 0x000fe00601007387 */ /* 0x0005e80000100a00 */
[----:B------:R-:W-:Y:S01]  /*21550*/  LDGSTS.E [R77+-0x7bff8], desc[UR60][R186.64], !P1 ;  /* 0x84008000ba4d7fae */ /* 0x000fe2000c92187c */
[----:B------:R-:W-:Y:S01]  /*21560*/  ISETP.GE.U32.AND P1, PT, R78, 0x7fffff4d, PT ;  /* 0x7fffff4d4e00780c */ /* 0x000fe20003f26070 */
[----:B------:R-:W-:Y:S02]  /*21570*/  IMAD R78, R72, 0x30, RZ ;  /* 0x00000030484e7824 */ /* 0x000fe400078e02ff */
[----:B------:R-:W-:Y:S01]  /*21580*/  STL.64 [R1+0xfe8], R188 ;  /* 0x000fe8bc01007387 */ /* 0x000fe20000100a00 */
[----:B--2---:R-:W-:Y:S01]  /*21590*/  IMAD.WIDE R6, R79, 0x4, R2 ;  /* 0x000000044f067825 */ /* 0x004fe200078e0202 */
[----:B------:R-:W-:-:S02]  /*215a0*/  IADD3 R79, R160, -0x51, RZ ;  /* 0xffffffafa04f7810 */ /* 0x000fc40007ffe0ff */
[----:B------:R-:W-:Y:S01]  /*215b0*/  STL.64 [R1+0xff0], R186 ;  /* 0x000ff0ba01007387 */ /* 0x000fe20000100a00 */
[----:B------:R-:W1:Y:S03]  /*215c0*/  LDC R160, c[0x0][0x230] ;  /* 0x00008c00ffa07b82 */ /* 0x000e660000000800 */
[----:B------:R2:W-:Y:S04]  /*215d0*/  STL.64 [R1+0x1d50], R176 ;  /* 0x001d50b001007387 */ /* 0x0005e80000100a00 */
[----:B------:R2:W-:Y:S04]  /*215e0*/  LDGSTS.E [R77+-0x7fff4], desc[UR60][R176.64], !P2 ;  /* 0x8000c000b04d7fae */ /* 0x0005e8000d12187c */
[----:B------:R2:W-:Y:S04]  /*215f0*/  STL.64 [R1+0x1e90], R6 ;  /* 0x001e900601007387 */ /* 0x0005e80000100a00 */
[----:B------:R2:W-:Y:S01]  /*21600*/  LDGSTS.E [R77+-0x7bff4], desc[UR60][R6.64], !P2 ;  /* 0x8400c000064d7fae */ /* 0x0005e2000d12187c */
[----:B------:R-:W-:Y:S01]  /*21610*/  ISETP.GE.U32.AND P2, PT, R79, 0x7fffff30, PT ;  /* 0x7fffff304f00780c */ /* 0x000fe20003f46070 */
[----:B----4-:R-:W-:-:S02]  /*21620*/  VIADD R79, R159, 0xffffffae ;  /* 0xffffffae9f4f7836 */ /* 0x010fc40000000000 */
[C---:B--2---:R-:W-:Y:S01]  /*21630*/  IMAD.WIDE R176, R78.reuse, 0x4, R4 ;  /* 0x000000044eb07825 */ /* 0x044fe200078e0204 */
[----:B------:R-:W2:Y:S04]  /*21640*/  LDC R159, c[0x0][0x230] ;  /* 0x00008c00ff9f7b82 */ /* 0x000ea80000000800 */
[----:B------:R4:W-:Y:S01]  /*21650*/  LDGSTS.E [R77+-0x78000], desc[UR60][R176.64], !P5 ;  /* 0x88000000b04d7fae */ /* 0x0009e2000e92187c */
        /* <DEDUP_REMOVED lines=9> */
[----:B------:R-:W-:Y:S01]  /*216f0*/  VIADD R78, R174, 0xffffffac ;  /* 0xffffffacae4e7836 */ /* 0x000fe20000000000 */
[----:B------:R2:W-:Y:S01]  /*21700*/  LDGSTS.E [R77+-0x77ffc], desc[UR60][R188.64], !P6 ;  /* 0x88004000bc4d7fae */ /* 0x0005e2000f12187c */
[----:B------:R-:W-:Y:S01]  /*21710*/  VIADD R158, R161, 0xffffffad ;  /* 0xffffffada19e7836 */ /* 0x000fe20000000000 */
[----:B------:R-:W3:Y:S01]  /*21720*/  LDC R174, c[0x0][0x238] ;  /* 0x00008e00ffae7b82 */ /* 0x000ee20000000800 */
[C---:B----4-:R-:W-:Y:S01]  /*21730*/  IMAD.WIDE R176, R79.reuse, 0x4, R4 ;  /* 0x000000044fb07825 */ /* 0x050fe200078e0204 */
[----:B------:R4:W-:Y:S03]  /*21740*/  LDGSTS.E [R77+-0x73ffc], desc[UR60][R186.64], !P6 ;  /* 0x8c004000ba4d7fae */ /* 0x0009e6000f12187c */
[----:B-1----:R-:W-:Y:S01]  /*21750*/  IMAD.WIDE R6, R79, 0x4, R2 ;  /* 0x000000044f067825 */ /* 0x002fe200078e0202 */
[----:B------:R1:W-:Y:S02]  /*21760*/  LDGSTS.E [R77+-0x77ff8], desc[UR60][R176.64], !P0 ;  /* 0x88008000b04d7fae */ /* 0x0003e4000c12187c */
[----:B------:R-:W3:Y:S02]  /*21770*/  LDC R161, c[0x0][0x230] ;  /* 0x00008c00ffa17b82 */ /* 0x000ee40000000800 */
[----:B------:R3:W-:Y:S01]  /*21780*/  LDGSTS.E [R77+-0x73ff8], desc[UR60][R6.64], !P0 ;  /* 0x8c008000064d7fae */ /* 0x0007e2000c12187c */
[----:B------:R-:W-:Y:S01]  /*21790*/  ISETP.GE.U32.AND P0, PT, R78, 0x7fffff2d, PT ;  /* 0x7fffff2d4e00780c */ /* 0x000fe20003f06070 */
[----:B------:R-:W-:-:S02]  /*217a0*/  IMAD R78, R72, 0x33, RZ ;  /* 0x00000033484e7824 */ /* 0x000fc400078e02ff */
[----:B------:R2:W-:Y:S01]  /*217b0*/  STL.64 [R1+0x2068], R188 ;  /* 0x002068bc01007387 */ /* 0x0005e20000100a00 */
[----:B------:R-:W-:Y:S01]  /*217c0*/  IMAD R79, R72, 0x50, RZ ;  /* 0x00000050484f7824 */ /* 0x000fe200078e02ff */
[----:B------:R-:W-:Y:S02]  /*217d0*/  ISETP.GE.U32.AND P6, PT, R158, 0x7fffff2e, PT ;  /* 0x7fffff2e9e00780c */ /* 0x000fe40003fc6070 */
[----:B------:R4:W-:Y:S01]  /*217e0*/  STL.64 [R1+0x2070], R186 ;  /* 0x002070ba01007387 */ /* 0x0009e20000100a00 */
[----:B------:R-:W-:Y:S02]  /*217f0*/  IADD3 R158, R160, -0x71, RZ ;  /* 0xffffff8fa09e7810 */ /* 0x000fe40007ffe0ff */
[----:B------:R-:W3:Y:S01]  /*21800*/  LDC R160, c[0x0][0x238] ;  /* 0x00008e00ffa07b82 */ /* 0x000ee20000000800 */
[----:B------:R1:W-:Y:S01]  /*21810*/  STL.64 [R1+0x2078], R176 ;  /* 0x002078b001007387 */ /* 0x0003e20000100a00 */
[----:B--2---:R-:W-:-:S03]  /*21820*/  IMAD.WIDE R188, R78, 0x4, R4 ;  /* 0x000000044ebc7825 */ /* 0x004fc600078e0204 */
[----:B------:R2:W-:Y:S01]  /*21830*/  STL.64 [R1+0x2080], R6 ;  /* 0x0020800601007387 */ /* 0x0005e20000100a00 */
[----:B----4-:R-:W-:-:S03]  /*21840*/  IMAD.WIDE R186, R78, 0x4, R2 ;  /* 0x000000044eba7825 */ /* 0x010fc600078e0202 */
[----:B------:R4:W-:Y:S01]  /*21850*/  STL.64 [R1+0x2088], R188 ;  /* 0x002088bc01007387 */ /* 0x0009e20000100a00 */
[----:B-1----:R-:W-:-:S03]  /*21860*/  IMAD.WIDE R176, R79, 0x4, R4 ;  /* 0x000000044fb07825 */ /* 0x002fc600078e0204 */
[----:B------:R4:W-:Y:S01]  /*21870*/  LDGSTS.E [R77+-0x77ff4], desc[UR60][R188.64], !P1 ;  /* 0x8800c000bc4d7fae */ /* 0x0009e2000c92187c */
[----:B---3--:R-:W-:-:S03]  /*21880*/  VIADD R78, R175, 0xffffff8e ;  /* 0xffffff8eaf4e7836 */ /* 0x008fc60000000000 */
[----:B------:R-:W-:Y:S01]  /*21890*/  LDGSTS.E [R77+-0x73ff4], desc[UR60][R186.64], !P1 ;  /* 0x8c00c000ba4d7fae */ /* 0x000fe2000c92187c */
[----:B--2---:R-:W-:Y:S01]  /*218a0*/  IMAD.WIDE R6, R79, 0x4, R2 ;  /* 0x000000044f067825 */ /* 0x004fe200078e0202 */
[----:B------:R-:W1:Y:S02]  /*218b0*/  LDC R175, c[0x0][0x238] ;  /* 0x00008e00ffaf7b82 */ /* 0x000e640000000800 */
[----:B------:R2:W-:Y:S04]  /*218c0*/  LDGSTS.E [R77+-0x70000], desc[UR60][R176.64], !P2 ;  /* 0x90000000b04d7fae */ /* 0x0005e8000d12187c */
[----:B------:R-:W-:Y:S02]  /*218d0*/  STL.64 [R1+0x2090], R186 ;  /* 0x002090ba01007387 */ /* 0x000fe40000100a00 */
[----:B----4-:R-:W3:Y:S02]  /*218e0*/  LDC R188, c[0x0][0x230] ;  /* 0x00008c00ffbc7b82 */ /* 0x010ee40000000800 */
[----:B------:R4:W-:Y:S01]  /*218f0*/  LDGSTS.E [R77+-0x6c000], desc[UR60][R6.64], !P2 ;  /* 0x94000000064d7fae */ /* 0x0009e2000d12187c */
[----:B------:R-:W-:-:S05]  /*21900*/  ISETP.GE.U32.AND P2, PT, R78, 0x7fffff0f, PT ;  /* 0x7fffff0f4e00780c */ /* 0x000fca0003f46070 */
[----:B------:R-:W1:Y:S01]  /*21910*/  LDC R189, c[0x0][0x230] ;  /* 0x00008c00ffbd7b82 */ /* 0x000e620000000800 */
[----:B------:R2:W-:Y:S01]  /*21920*/  STL.64 [R1+0x2258], R176 ;  /* 0x002258b001007387 */ /* 0x0005e20000100a00 */
[C---:B------:R-:W-:Y:S02]  /*21930*/  IMAD R78, R72.reuse, 0x51, RZ ;  /* 0x00000051484e7824 */ /* 0x040fe400078e02ff */
[----:B------:R-:W-:Y:S02]  /*21940*/  IMAD R79, R72, 0x52, RZ ;  /* 0x00000052484f7824 */ /* 0x000fe400078e02ff */
[C---:B------:R-:W-:Y:S01]  /*21950*/  IMAD.WIDE R204, R78.reuse, 0x4, R4 ;  /* 0x000000044ecc7825 */ /* 0x040fe200078e0204 */
[----:B------:R4:W-:Y:S01]  /*21960*/  STL.64 [R1+0x2260], R6 ;  /* 0x0022600601007387 */ /* 0x0009e20000100a00 */
[----:B--2---:R-:W2:Y:S02]  /*21970*/  LDC R176, c[0x0][0x238] ;  /* 0x00008e00ffb07b82 */ /* 0x004ea40000000800 */
[----:B------:R-:W-:Y:S01]  /*21980*/  IMAD.WIDE R198, R78, 0x4, R2 ;  /* 0x000000044ec67825 */ /* 0x000fe200078e0202 */
[----:B------:R-:W-:Y:S01]  /*21990*/  ISETP.GE.U32.AND P1, PT, R158, 0x7fffff10, PT ;  /* 0x7fffff109e00780c */ /* 0x000fe20003f26070 */
[----:B------:R1:W-:Y:S04]  /*219a0*/  LDGSTS.E [R77+-0x6fffc], desc[UR60][R204.64], !P5 ;  /* 0x90004000cc4d7fae */ /* 0x0003e8000e92187c */
[----:B------:R-:W2:Y:S01]  /*219b0*/  LDC R177, c[0x0][0x230] ;  /* 0x00008c00ffb17b82 */ /* 0x000ea20000000800 */
[C---:B------:R-:W-:Y:S01]  /*219c0*/  IMAD.WIDE R186, R79.reuse, 0x4, R4 ;  /* 0x000000044fba7825 */ /* 0x040fe200078e0204 */
[----:B------:R1:W-:Y:S03]  /*219d0*/  LDGSTS.E [R77+-0x6bffc], desc[UR60][R198.64], !P5 ;  /* 0x94004000c64d7fae */ /* 0x0003e6000e92187c */
[----:B----4-:R-:W-:Y:S01]  /*219e0*/  IMAD.WIDE R6, R79, 0x4, R2 ;  /* 0x000000044f067825 */ /* 0x010fe200078e0202 */
[----:B------:R-:W-:Y:S03]  /*219f0*/  LDGSTS.E [R77+-0x6fff8], desc[UR60][R186.64], !P6 ;  /* 0x90008000ba4d7fae */ /* 0x000fe6000f12187c */
[----:B------:R-:W-:Y:S01]  /*21a00*/  VIADD R78, R161, 0xffffff8c ;  /* 0xffffff8ca14e7836 */ /* 0x000fe20000000000 */
[----:B------:R4:W-:Y:S01]  /*21a10*/  LDGSTS.E [R77+-0x6bff8], desc[UR60][R6.64], !P6 ;  /* 0x94008000064d7fae */ /* 0x0009e2000f12187c */
[----:B------:R-:W-:-:S03]  /*21a20*/  VIADD R158, R159, 0xffffff8d ;  /* 0xffffff8d9f9e7836 */ /* 0x000fc60000000000 */
[----:B------:R-:W-:Y:S01]  /*21a30*/  ISETP.GE.U32.AND P6, PT, R78, 0x7fffff0d, PT ;  /* 0x7fffff0d4e00780c */ /* 0x000fe20003fc6070 */
[----:B------:R4:W-:Y:S01]  /*21a40*/  STL.64 [R1+0x2268], R204 ;  /* 0x002268cc01007387 */ /* 0x0009e20000100a00 */
[----:B------:R-:W-:Y:S01]  /*21a50*/  IMAD R78, R72, 0x53, RZ ;  /* 0x00000053484e7824 */ /* 0x000fe200078e02ff */
[----:B------:R-:W-:Y:S01]  /*21a60*/  ISETP.GE.U32.AND P5, PT, R158, 0x7fffff0e, PT ;  /* 0x7fffff0e9e00780c */ /* 0x000fe20003fa6070 */
[----:B------:R-:W-:Y:S01]  /*21a70*/  IMAD R79, R160, 0x70, RZ ;  /* 0x00000070a04f7824 */ /* 0x000fe200078e02ff */
[----:B------:R4:W-:Y:S01]  /*21a80*/  STL.64 [R1+0x2270], R198 ;  /* 0x002270c601007387 */ /* 0x0009e20000100a00 */
[----:B------:R-:W-:-:S03]  /*21a90*/  IMAD R158, R174, 0x71, RZ ;  /* 0x00000071ae9e7824 */ /* 0x000fc600078e02ff */
[----:B------:R-:W-:Y:S01]  /*21aa0*/  STL.64 [R1+0x2278], R186 ;  /* 0x002278ba01007387 */ /* 0x000fe20000100a00 */
[----:B---3--:R-:W-:Y:S02]  /*21ab0*/  VIADD R174, R188, 0xffffffea ;  /* 0xffffffeabcae7836 */ /* 0x008fe40000000000 */
[----:B-1----:R-:W-:Y:S01]  /*21ac0*/  VIADD R161, R189, 0xffffffe9 ;  /* 0xffffffe9bda17836 */ /* 0x002fe20000000000 */
[----:B------:R1:W-:Y:S01]  /*21ad0*/  STL.64 [R1+0x2280], R6 ;  /* 0x0022800601007387 */ /* 0x0003e20000100a00 */
[--C-:B------:R-:W-:Y:S01]  /*21ae0*/  IMAD.WIDE R188, R79, 0x4, R4.reuse ;  /* 0x000000044fbc7825 */ /* 0x100fe200078e0204 */
[----:B----4-:R-:W3:Y:S03]  /*21af0*/  LDC R204, c[0x0][0x230] ;  /* 0x00008c00ffcc7b82 */ /* 0x010ee60000000800 */
[----:B------:R-:W-:-:S05]  /*21b00*/  IMAD.WIDE R224, R158, 0x4, R4 ;  /* 0x000000049ee07825 */ /* 0x000fca00078e0204 */
[----:B------:R-:W4:Y:S01]  /*21b10*/  LDC R198, c[0x0][0x230] ;  /* 0x00008c00ffc67b82 */ /* 0x000f220000000800 */
[----:B-1----:R-:W-:-:S04]  /*21b20*/  IMAD.WIDE R6, R78, 0x4, R4 ;  /* 0x000000044e067825 */ /* 0x002fc800078e0204 */
[--C-:B------:R-:W-:Y:S01]  /*21b30*/  IMAD.WIDE R210, R78, 0x4, R2.reuse ;  /* 0x000000044ed27825 */ /* 0x100fe200078e0202 */
[----:B------:R-:W-:Y:S02]  /*21b40*/  STL.64 [R1+0x2288], R6 ;  /* 0x0022880601007387 */ /* 0x000fe40000100a00 */
[----:B------:R-:W1:Y:S01]  /*21b50*/  LDC R199, c[0x0][0x230] ;  /* 0x00008c00ffc77b82 */ /* 0x000e620000000800 */
[----:B------:R-:W-:Y:S01]  /*21b60*/  IMAD R159, R175, 0x72, RZ ;  /* 0x00000072af9f7824 */ /* 0x000fe200078e02ff */
[----:B--2---:R-:W-:Y:S01]  /*21b70*/  IADD3 R175, R177, -0x15, RZ ;  /* 0xffffffebb1af7810 */ /* 0x004fe20007ffe0ff */
[----:B------:R-:W-:Y:S01]  /*21b80*/  IMAD R160, R176, 0x73, RZ ;  /* 0x00000073b0a07824 */ /* 0x000fe200078e02ff */
[----:B------:R-:W-:Y:S01]  /*21b90*/  STL.64 [R1+0x2478], R188 ;  /* 0x002478bc01007387 */ /* 0x000fe20000100a00 */
[----:B------:R-:W-:Y:S01]  /*21ba0*/  IMAD.WIDE R176, R79, 0x4, R2 ;  /* 0x000000044fb07825 */ /* 0x000fe200078e0202 */
[----:B------:R-:W-:Y:S02]  /*21bb0*/  MOV R79, R211 ;  /* 0x000000d3004f7202 */ /* 0x000fe40000000f00 */
[----:B------:R-:W-:Y:S01]  /*21bc0*/  STL.64 [R1+0x2490], R224 ;  /* 0x002490e001007387 */ /* 0x000fe20000100a00 */
[----:B------:R-:W-:-:S02]  /*21bd0*/  IMAD.MOV.U32 R78, RZ, RZ, R210 ;  /* 0x000000ffff4e7224 */ /* 0x000fc400078e00d2 */
[----:B------:R-:W-:Y:S01]  /*21be0*/  IMAD.WIDE R212, R159, 0x4, R4 ;  /* 0x000000049fd47825 */ /* 0x000fe200078e0204 */
[----:B------:R2:W-:Y:S03]  /*21bf0*/  STL.64 [R1+0x2290], R210 ;  /* 0x002290d201007387 */ /* 0x0005e60000100a00 */
[----:B------:R-:W-:-:S04]  /*21c00*/  IMAD.WIDE R214, R158, 0x4, R2 ;  /* 0x000000049ed67825 */ /* 0x000fc800078e0202 */
[----:B------:R-:W-:Y:S02]  /*21c10*/  IMAD.MOV.U32 R158, RZ, RZ, R6 ;  /* 0x000000ffff9e7224 */ /* 0x000fe400078e0006 */
[----:B--2---:R-:W-:-:S04]  /*21c20*/  IMAD.WIDE R210, R159, 0x4, R2 ;  /* 0x000000049fd27825 */ /* 0x004fc800078e0202 */
[----:B------:R-:W-:Y:S02]  /*21c30*/  IMAD.MOV.U32 R159, RZ, RZ, R7 ;  /* 0x000000ffff9f7224 */ /* 0x000fe400078e0007 */
[----:B------:R-:W-:-:S03]  /*21c40*/  IMAD.WIDE R186, R160, 0x4, R4 ;  /* 0x00000004a0ba7825 */ /* 0x000fc600078e0204 */
[----:B------:R2:W-:Y:S01]  /*21c50*/  LDGSTS.E [R77+-0x6fff4], desc[UR60][R158.64], !P0 ;  /* 0x9000c0009e4d7fae */ /* 0x0005e2000c12187c */
[----:B------:R-:W-:Y:S02]  /*21c60*/  IMAD.WIDE R6, R160, 0x4, R2 ;  /* 0x00000004a0067825 */ /* 0x000fe400078e0202 */
[----:B------:R-:W3:Y:S01]  /*21c70*/  LDC R160, c[0x0][0x230] ;  /* 0x00008c00ffa07b82 */ /* 0x000ee20000000800 */
[----:B------:R1:W-:Y:S04]  /*21c80*/  LDGSTS.E [R77+-0x6bff4], desc[UR60][R78.64], !P0 ;  /* 0x9400c0004e4d7fae */ /* 0x0003e8000c12187c */
[----:B------:R-:W-:Y:S04]  /*21c90*/  LDGSTS.E [R77+-0x68000], desc[UR60][R188.64], !P1 ;  /* 0x98000000bc4d7fae */ /* 0x000fe8000c92187c */
[----:B------:R-:W-:Y:S01]  /*21ca0*/  LDGSTS.E [R77+-0x64000], desc[UR60][R176.64], !P1 ;  /* 0x9c000000b04d7fae */ /* 0x000fe2000c92187c */
[----:B--2---:R-:W2:Y:S03]  /*21cb0*/  LDC R159, c[0x0][0x230] ;  /* 0x00008c00ff9f7b82 */ /* 0x004ea60000000800 */
[----:B------:R-:W-:Y:S04]  /*21cc0*/  LDGSTS.E [R77+-0x67ffc], desc[UR60][R224.64], !P2 ;  /* 0x98004000e04d7fae */ /* 0x000fe8000d12187c */
[----:B------:R-:W-:Y:S04]  /*21cd0*/  LDGSTS.E [R77+-0x63ffc], desc[UR60][R214.64], !P2 ;  /* 0x9c004000d64d7fae */ /* 0x000fe8000d12187c */
[----:B------:R-:W-:Y:S01]  /*21ce0*/  LDGSTS.E [R77+-0x67ff8], desc[UR60][R212.64], !P5 ;  /* 0x98008000d44d7fae */ /* 0x000fe2000e92187c */
[----:B----4-:R-:W-:-:S03]  /*21cf0*/  VIADD R158, R198, 0xffffffe8 ;  /* 0xffffffe8c69e7836 */ /* 0x010fc60000000000 */
[----:B------:R-:W-:Y:S04]  /*21d00*/  LDGSTS.E [R77+-0x63ff8], desc[UR60][R210.64], !P5 ;  /* 0x9c008000d24d7fae */ /* 0x000fe8000e92187c */
[----:B------:R-:W-:Y:S04]  /*21d10*/  LDGSTS.E [R77+-0x67ff4], desc[UR60][R186.64], !P6 ;  /* 0x9800c000ba4d7fae */ /* 0x000fe8000f12187c */
[----:B------:R4:W-:Y:S01]  /*21d20*/  LDGSTS.E [R77+-0x63ff4], desc[UR60][R6.64], !P6 ;  /* 0x9c00c000064d7fae */ /* 0x0009e2000f12187c */
[----:B------:R-:W-:Y:S01]  /*21d30*/  ISETP.GE.U32.AND P6, PT, R175, 0x7fffff6c, PT ;  /* 0x7fffff6caf00780c */ /* 0x000fe20003fc6070 */
[----:B-1----:R-:W-:-:S02]  /*21d40*/  IMAD R78, R72, 0x14, RZ ;  /* 0x00000014484e7824 */ /* 0x002fc400078e02ff */
[----:B------:R-:W-:Y:S01]  /*21d50*/  STL.64 [R1+0x24a0], R212 ;  /* 0x0024a0d401007387 */ /* 0x000fe20000100a00 */
[----:B------:R-:W-:Y:S02]  /*21d60*/  IADD3 R79, R199, -0x35, RZ ;  /* 0xffffffcbc74f7810 */ /* 0x000fe40007ffe0ff */
[----:B------:R-:W-:Y:S01]  /*21d70*/  ISETP.GE.U32.AND P2, PT, R158, 0x7fffff69, PT ;  /* 0x7fffff699e00780c */ /* 0x000fe20003f46070 */
[----:B------:R-:W-:Y:S01]  /*21d80*/  STL.64 [R1+0x24c0], R186 ;  /* 0x0024c0ba01007387 */ /* 0x000fe20000100a00 */
[----:B------:R-:W-:Y:S01]  /*21d90*/  ISETP.GE.U32.AND P0, PT, R174, 0x7fffff6b, PT ;  /* 0x7fffff6bae00780c */ /* 0x000fe20003f06070 */
[----:B------:R-:W1:Y:S01]  /*21da0*/  LDC R158, c[0x0][0x230] ;  /* 0x00008c00ff9e7b82 */ /* 0x000e620000000800 */
[----:B----4-:R-:W-:Y:S01]  /*21db0*/  LOP3.LUT R77, R12, 0x50, RZ, 0x3c, !PT ;  /* 0x000000500c4d7812 */ /* 0x010fe200078e3cff */
[----:B------:R4:W-:Y:S01]  /*21dc0*/  STL.64 [R1+0x2488], R176 ;  /* 0x002488b001007387 */ /* 0x0009e20000100a00 */
[----:B------:R-:W-:-:S03]  /*21dd0*/  ISETP.GE.U32.AND P5, PT, R79, 0x7fffff4c, PT ;  /* 0x7fffff4c4f00780c */ /* 0x000fc60003fa6070 */
[----:B------:R-:W-:Y:S01]  /*21de0*/  STL.64 [R1+0x2498], R214 ;  /* 0x002498d601007387 */ /* 0x000fe20000100a00 */
[----:B------:R-:W-:-:S03]  /*21df0*/  IADD3 R77, R238, 0x100000, R77 ;  /* 0x00100000ee4d7810 */ /* 0x000fc60007ffe04d */
[----:B------:R-:W-:Y:S01]  /*21e00*/  STL.64 [R1+0x24b8], R210 ;  /* 0x0024b8d201007387 */ /* 0x000fe20000100a00 */
[----:B------:R-:W-:Y:S01]  /*21e10*/  VIADD R79, R200, 0xffffffca ;  /* 0xffffffcac84f7836 */ /* 0x000fe20000000000 */
[----:B------:R-:W-:Y:S01]  /*21e20*/  ISETP.GE.U32.AND P1, PT, R161, 0x7fffff6a, PT ;  /* 0x7fffff6aa100780c */ /* 0x000fe20003f26070 */
[----:B------:R-:W1:Y:S01]  /*21e30*/  LDC R200, c[0x0][0x230] ;  /* 0x00008c00ffc87b82 */ /* 0x000e620000000800 */
[----:B------:R3:W-:Y:S01]  /*21e40*/  STL.64 [R1+0x24b0], R6 ;  /* 0x0024b00601007387 */ /* 0x0007e20000100a00 */
[----:B----4-:R-:W-:-:S05]  /*21e50*/  IMAD.WIDE R176, R78, 0x4, R4 ;  /* 0x000000044eb07825 */ /* 0x010fca00078e0204 */
[----:B------:R-:W-:Y:S01]  /*21e60*/  STL.64 [R1+0x1d58], R176 ;  /* 0x001d58b001007387 */ /* 0x000fe20000100a00 */
[----:B------:R-:W4:Y:S03]  /*21e70*/  LDC R161, c[0x0][0x230] ;  /* 0x00008c00ffa17b82 */ /* 0x000f260000000800 */
[----:B------:R-:W-:Y:S01]  /*21e80*/  LDGSTS.E [R77+-0x80000], desc[UR60][R176.64], !P6 ;  /* 0x80000000b04d7fae */ /* 0x000fe2000f12187c */
        /* <DEDUP_REMOVED lines=8> */
[----:B---3--:R-:W-:-:S03]  /*21f10*/  IMAD.WIDE R6, R78, 0x4, R2 ;  /* 0x000000044e067825 */ /* 0x008fc600078e0202 */
[----:B------:R3:W-:Y:S01]  /*21f20*/  STL.64 [R1+0x1ea8], R174 ;  /* 0x001ea8ae01007387 */ /* 0x0007e20000100a00 */
[----:B------:R-:W-:-:S03]  /*21f30*/  IMAD R78, R72, 0x16, RZ ;  /* 0x00000016484e7824 */ /* 0x000fc600078e02ff */
[----:B------:R1:W-:Y:S01]  /*21f40*/  LDGSTS.E [R77+-0x7bffc], desc[UR60][R6.64], !P0 ;  /* 0x84004000064d7fae */ /* 0x0003e2000c12187c */
[----:B------:R-:W-:Y:S01]  /*21f50*/  ISETP.GE.U32.AND P0, PT, R79, 0x7fffff4a, PT ;  /* 0x7fffff4a4f00780c */ /* 0x000fe20003f06070 */
[----:B--2---:R-:W-:Y:S02]  /*21f60*/  VIADD R79, R159, 0xffffffc8 ;  /* 0xffffffc89f4f7836 */ /* 0x004fe40000000000 */
[----:B------:R1:W-:Y:S01]  /*21f70*/  STL.64 [R1+0x1eb0], R6 ;  /* 0x001eb00601007387 */ /* 0x0003e20000100a00 */
[----:B------:R-:W2:Y:S01]  /*21f80*/  LDC R159, c[0x0][0x230] ;  /* 0x00008c00ff9f7b82 */ /* 0x000ea20000000800 */
[----:B---3--:R-:W-:-:S04]  /*21f90*/  IMAD.WIDE R174, R78, 0x4, R4 ;  /* 0x000000044eae7825 */ /* 0x008fc800078e0204 */
[----:B-1----:R-:W-:Y:S01]  /*21fa0*/  IMAD.WIDE R6, R78, 0x4, R2 ;  /* 0x000000044e067825 */ /* 0x002fe200078e0202 */
[----:B------:R1:W-:Y:S03]  /*21fb0*/  STL.64 [R1+0x1eb8], R174 ;  /* 0x001eb8ae01007387 */ /* 0x0003e60000100a00 */
[----:B------:R-:W-:Y:S01]  /*21fc0*/  IMAD R78, R72, 0x17, RZ ;  /* 0x00000017484e7824 */ /* 0x000fe200078e02ff */
[----:B------:R1:W-:Y:S04]  /*21fd0*/  LDGSTS.E [R77+-0x7fff8], desc[UR60][R174.64], !P1 ;  /* 0x80008000ae4d7fae */ /* 0x0003e8000c92187c */
[----:B------:R3:W-:Y:S04]  /*21fe0*/  STL.64 [R1+0x1ec0], R6 ;  /* 0x001ec00601007387 */ /* 0x0007e80000100a00 */
[----:B------:R3:W-:Y:S01]  /*21ff0*/  LDGSTS.E [R77+-0x7bff8], desc[UR60][R6.64], !P1 ;  /* 0x84008000064d7fae */ /* 0x0007e2000c92187c */
[----:B------:R-:W-:Y:S01]  /*22000*/  ISETP.GE.U32.AND P1, PT, R79, 0x7fffff49, PT ;  /* 0x7fffff494f00780c */ /* 0x000fe20003f26070 */
[----:B-1----:R-:W-:Y:S01]  /*22010*/  IMAD.WIDE R174, R78, 0x4, R4 ;  /* 0x000000044eae7825 */ /* 0x002fe200078e0204 */
[----:B------:R-:W-:-:S02]  /*22020*/  IADD3 R79, R158, -0x55, RZ ;  /* 0xffffffab9e4f7810 */ /* 0x000fc40007ffe0ff */
[----:B------:R-:W1:Y:S01]  /*22030*/  LDC R158, c[0x0][0x230] ;  /* 0x00008c00ff9e7b82 */ /* 0x000e620000000800 */
[----:B---3--:R-:W-:Y:S01]  /*22040*/  IMAD.WIDE R6, R78, 0x4, R2 ;  /* 0x000000044e067825 */ /* 0x008fe200078e0202 */
[----:B------:R3:W-:Y:S03]  /*22050*/  STL.64 [R1+0x1ec8], R174 ;  /* 0x001ec8ae01007387 */ /* 0x0007e60000100a00 */
[----:B------:R-:W-:Y:S01]  /*22060*/  IMAD R78, R72, 0x34, RZ ;  /* 0x00000034484e7824 */ /* 0x000fe200078e02ff */
[----:B------:R3:W-:Y:S03]  /*22070*/  LDGSTS.E [R77+-0x7fff4], desc[UR60][R174.64], !P2 ;  /* 0x8000c000ae4d7fae */ /* 0x0007e6000d12187c */
[----:B------:R-:W-:Y:S01]  /*22080*/  IMAD.WIDE R176, R78, 0x4, R4 ;  /* 0x000000044eb07825 */ /* 0x000fe200078e0204 */
[----:B------:R4:W-:Y:S04]  /*22090*/  STL.64 [R1+0x1ed0], R6 ;  /* 0x001ed00601007387 */ /* 0x0009e80000100a00 */
[----:B------:R4:W-:Y:S01]  /*220a0*/  LDGSTS.E [R77+-0x7bff4], desc[UR60][R6.64], !P2 ;  /* 0x8400c000064d7fae */ /* 0x0009e2000d12187c */
[----:B------:R-:W-:Y:S01]  /*220b0*/  ISETP.GE.U32.AND P2, PT, R79, 0x7fffff2c, PT ;  /* 0x7fffff2c4f00780c */ /* 0x000fe20003f46070 */
[----:B------:R-:W-:-:S02]  /*220c0*/  VIADD R79, R160, 0xffffffaa ;  /* 0xffffffaaa04f7836 */ /* 0x000fc40000000000 */
[----:B------:R2:W-:Y:S01]  /*220d0*/  LDGSTS.E [R77+-0x78000], desc[UR60][R176.64], !P5 ;  /* 0x88000000b04d7fae */ /* 0x0005e2000e92187c */
[----:B---3--:R-:W3:Y:S01]  /*220e0*/  LDC R174, c[0x0][0x230] ;  /* 0x00008c00ffae7b82 */ /* 0x008ee20000000800 */
[----:B----4-:R-:W-:Y:S02]  /*220f0*/  IMAD.WIDE R6, R78, 0x4, R2 ;  /* 0x000000044e067825 */ /* 0x010fe400078e0202 */
[----:B------:R2:W-:Y:S05]  /*22100*/  STL.64 [R1+0x2098], R176 ;  /* 0x002098b001007387 */ /* 0x0005ea0000100a00 */
[----:B------:R-:W4:Y:S01]  /*22110*/  LDC R160, c[0x0][0x230] ;  /* 0x00008c00ffa07b82 */ /* 0x000f220000000800 */
[----:B------:R-:W-:Y:S01]  /*22120*/  IMAD R78, R72, 0x35, RZ ;  /* 0x00000035484e7824 */ /* 0x000fe200078e02ff */
[----:B------:R1:W-:Y:S01]  /*22130*/  LDGSTS.E [R77+-0x74000], desc[UR60][R6.64], !P5 ;  /* 0x8c000000064d7fae */ /* 0x0003e2000e92187c */
[----:B------:R-:W-:-:S02]  /*22140*/  ISETP.GE.U32.AND P5, PT, R79, 0x7fffff2b, PT ;  /* 0x7fffff2b4f00780c */ /* 0x000fc40003fa6070 */
[----:B------:R-:W-:-:S03]  /*22150*/  IMAD.WIDE R188, R78, 0x4, R4 ;  /* 0x000000044ebc7825 */ /* 0x000fc600078e0204 */
[----:B------:R-:W4:Y:S01]  /*22160*/  LDC R175, c[0x0][0x238] ;  /* 0x00008e00ffaf7b82 */ /* 0x000f220000000800 */
[----:B------:R-:W-:Y:S01]  /*22170*/  IMAD.WIDE R186, R78, 0x4, R2 ;  /* 0x000000044eba7825 */ /* 0x000fe200078e0202 */
[----:B------:R3:W-:Y:S03]  /*22180*/  LDGSTS.E [R77+-0x77ffc], desc[UR60][R188.64], !P6 ;  /* 0x88004000bc4d7fae */ /* 0x0007e6000f12187c */
[----:B------:R-:W-:Y:S01]  /*22190*/  IMAD R79, R72, 0x36, RZ ;  /* 0x00000036484f7824 */ /* 0x000fe200078e02ff */
[----:B------:R1:W-:Y:S01]  /*221a0*/  STL.64 [R1+0x20a0], R6 ;  /* 0x0020a00601007387 */ /* 0x0003e20000100a00 */
[----:B------:R-:W-:Y:S02]  /*221b0*/  VIADD R78, R161, 0xffffffa9 ;  /* 0xffffffa9a14e7836 */ /* 0x000fe40000000000 */
[----:B--2---:R-:W-:Y:S01]  /*221c0*/  IMAD.WIDE R176, R79, 0x4, R4 ;  /* 0x000000044fb07825 */ /* 0x004fe200078e0204 */
[----:B------:R2:W-:Y:S01]  /*221d0*/  LDGSTS.E [R77+-0x73ffc], desc[UR60][R186.64], !P6 ;  /* 0x8c004000ba4d7fae */ /* 0x0005e2000f12187c */
[----:B------:R-:W4:Y:S01]  /*221e0*/  LDC R161, c[0x0][0x238] ;  /* 0x00008e00ffa17b82 */ /* 0x000f220000000800 */
[----:B------:R-:W-:Y:S01]  /*221f0*/  ISETP.GE.U32.AND P6, PT, R78, 0x7fffff2a, PT ;  /* 0x7fffff2a4e00780c */ /* 0x000fe20003fc6070 */
[----:B------:R-:W-:Y:S01]  /*22200*/  VIADD R78, R159, 0xffffffa8 ;  /* 0xffffffa89f4e7836 */ /* 0x000fe20000000000 */
[----:B------:R2:W-:Y:S01]  /*22210*/  LDGSTS.E [R77+-0x77ff8], desc[UR60][R176.64], !P0 ;  /* 0x88008000b04d7fae */ /* 0x0005e2000c12187c */
[----:B-1----:R-:W-:-:S03]  /*22220*/  IMAD.WIDE R6, R79, 0x4, R2 ;  /* 0x000000044f067825 */ /* 0x002fc600078e0202 */
[----:B------:R3:W-:Y:S01]  /*22230*/  STL.64 [R1+0x20a8], R188 ;  /* 0x0020a8bc01007387 */ /* 0x0007e20000100a00 */
[----:B------:R-:W1:Y:S03]  /*22240*/  LDC R159, c[0x0][0x230] ;  /* 0x00008c00ff9f7b82 */ /* 0x000e660000000800 */
[----:B------:R2:W-:Y:S01]  /*22250*/  LDGSTS.E [R77+-0x73ff8], desc[UR60][R6.64], !P0 ;  /* 0x8c008000064d7fae */ /* 0x0005e2000c12187c */
[----:B------:R-:W-:Y:S01]  /*22260*/  ISETP.GE.U32.AND P0, PT, R78, 0x7fffff29, PT ;  /* 0x7fffff294e00780c */ /* 0x000fe20003f06070 */
[C---:B------:R-:W-:Y:S02]  /*22270*/  IMAD R78, R72.reuse, 0x37, RZ ;  /* 0x00000037484e7824 */ /* 0x040fe400078e02ff */
[----:B------:R-:W-:Y:S01]  /*22280*/  IMAD R79, R72, 0x54, RZ ;  /* 0x00000054484f7824 */ /* 0x000fe200078e02ff */
[----:B------:R2:W-:Y:S01]  /*22290*/  STL.64 [R1+0x20b0], R186 ;  /* 0x0020b0ba01007387 */ /* 0x0005e20000100a00 */
[----:B---3--:R-:W-:-:S03]  /*222a0*/  IMAD.WIDE R188, R78, 0x4, R4 ;  /* 0x000000044ebc7825 */ /* 0x008fc600078e0204 */
[----:B------:R3:W-:Y:S04]  /*222b0*/  STL.64 [R1+0x20b8], R176 ;  /* 0x0020b8b001007387 */ /* 0x0007e80000100a00 */
[----:B------:R3:W-:Y:S01]  /*222c0*/  STL.64 [R1+0x20c0], R6 ;  /* 0x0020c00601007387 */ /* 0x0007e20000100a00 */
[----:B--2---:R-:W-:-:S03]  /*222d0*/  IMAD.WIDE R186, R78, 0x4, R2 ;  /* 0x000000044eba7825 */ /* 0x004fc600078e0202 */
[----:B------:R-:W-:Y:S01]  /*222e0*/  STL.64 [R1+0x20c8], R188 ;  /* 0x0020c8bc01007387 */ /* 0x000fe20000100a00 */
[----:B---3--:R-:W-:-:S03]  /*222f0*/  IMAD.WIDE R176, R79, 0x4, R4 ;  /* 0x000000044fb07825 */ /* 0x008fc600078e0204 */
[----:B------:R-:W-:Y:S01]  /*22300*/  LDGSTS.E [R77+-0x77ff4], desc[UR60][R188.64], !P1 ;  /* 0x8800c000bc4d7fae */ /* 0x000fe2000c92187c */
[----:B------:R-:W-:-:S03]  /*22310*/  IMAD.WIDE R6, R79, 0x4, R2 ;  /* 0x000000044f067825 */ /* 0x000fc600078e0202 */
[----:B------:R-:W-:Y:S01]  /*22320*/  STL.64 [R1+0x20d0], R186 ;  /* 0x0020d0ba01007387 */ /* 0x000fe20000100a00 */
[----:B------:R-:W-:-:S03]  /*22330*/  VIADD R78, R174, 0xffffff8a ;  /* 0xffffff8aae4e7836 */ /* 0x000fc60000000000 */
[----:B------:R-:W-:Y:S01]  /*22340*/  LDGSTS.E [R77+-0x73ff4], desc[UR60][R186.64], !P1 ;  /* 0x8c00c000ba4d7fae */ /* 0x000fe2000c92187c */
[----:B------:R-:W2:Y:S03]  /*22350*/  LDC R174, c[0x0][0x238] ;  /* 0x00008e00ffae7b82 */ /* 0x000ea60000000800 */
[----:B------:R3:W-:Y:S04]  /*22360*/  STL.64 [R1+0x2298], R176 ;  /* 0x002298b001007387 */ /* 0x0007e80000100a00 */
[----:B------:R3:W-:Y:S04]  /*22370*/  LDGSTS.E [R77+-0x70000], desc[UR60][R176.64], !P2 ;  /* 0x90000000b04d7fae */ /* 0x0007e8000d12187c */
[----:B------:R1:W-:Y:S01]  /*22380*/  LDGSTS.E [R77+-0x6c000], desc[UR60][R6.64], !P2 ;  /* 0x94000000064d7fae */ /* 0x0003e2000d12187c */
[----:B------:R-:W-:Y:S01]  /*22390*/  ISETP.GE.U32.AND P2, PT, R78, 0x7fffff0b, PT ;  /* 0x7fffff0b4e00780c */ /* 0x000fe20003f46070 */
[C---:B------:R-:W-:Y:S01]  /*223a0*/  IMAD R78, R72.reuse, 0x55, RZ ;  /* 0x00000055484e7824 */ /* 0x040fe200078e02ff */
[----:B---3--:R-:W3:Y:S01]  /*223b0*/  LDC R176, c[0x0][0x238] ;  /* 0x00008e00ffb07b82 */ /* 0x008ee20000000800 */
[----:B------:R-:W-:-:S07]  /*223c0*/  IMAD R79, R72, 0x56, RZ ;  /* 0x00000056484f7824 */ /* 0x000fce00078e02ff */
[----:B------:R-:W3:Y:S01]  /*223d0*/  LDC R177, c[0x0][0x230] ;  /* 0x00008c00ffb17b82 */ /* 0x000ee20000000800 */
[C---:B------:R-:W-:Y:S01]  /*223e0*/  IMAD.WIDE R198, R78.reuse, 0x4, R4 ;  /* 0x000000044ec67825 */ /* 0x040fe200078e0204 */
[----:B------:R1:W-:Y:S03]  /*223f0*/  STL.64 [R1+0x22a0], R6 ;  /* 0x0022a00601007387 */ /* 0x0003e60000100a00 */
[----:B------:R-:W-:Y:S01]  /*22400*/  IMAD.WIDE R188, R78, 0x4, R2 ;  /* 0x000000044ebc7825 */ /* 0x000fe200078e0202 */
[----:B------:R-:W-:Y:S01]  /*22410*/  IADD3 R158, R158, -0x75, RZ ;  /* 0xffffff8b9e9e7810 */ /* 0x000fe20007ffe0ff */
[----:B------:R2:W-:Y:S02]  /*22420*/  LDGSTS.E [R77+-0x6fffc], desc[UR60][R198.64], !P5 ;  /* 0x90004000c64d7fae */ /* 0x0005e4000e92187c */
[----:B------:R-:W-:Y:S02]  /*22430*/  IMAD.WIDE R186, R79, 0x4, R4 ;  /* 0x000000044fba7825 */ /* 0x000fe400078e0204 */
[----:B------:R2:W-:Y:S02]  /*22440*/  LDGSTS.E [R77+-0x6bffc], desc[UR60][R188.64], !P5 ;  /* 0x94004000bc4d7fae */ /* 0x0005e4000e92187c */
[----:B----4-:R-:W-:-:S02]  /*22450*/  VIADD R78, R160, 0xffffff88 ;  /* 0xffffff88a04e7836 */ /* 0x010fc40000000000 */
[----:B-1----:R-:W-:Y:S01]  /*22460*/  IMAD.WIDE R6, R79, 0x4, R2 ;  /* 0x000000044f067825 */ /* 0x002fe200078e0202 */
[----:B------:R-:W-:Y:S01]  /*22470*/  LDGSTS.E [R77+-0x6fff8], desc[UR60][R186.64], !P6 ;  /* 0x90008000ba4d7fae */ /* 0x000fe2000f12187c */
[----:B------:R-:W-:-:S03]  /*22480*/  ISETP.GE.U32.AND P1, PT, R158, 0x7fffff0c, PT ;  /* 0x7fffff0c9e00780c */ /* 0x000fc60003f26070 */
[----:B------:R2:W-:Y:S01]  /*22490*/  STL.64 [R1+0x22a8], R198 ;  /* 0x0022a8c601007387 */ /* 0x0005e20000100a00 */
[----:B------:R-:W-:-:S03]  /*224a0*/  VIADD R158, R159, 0xffffff89 ;  /* 0xffffff899f9e7836 */ /* 0x000fc60000000000 */
[----:B------:R1:W-:Y:S01]  /*224b0*/  LDGSTS.E [R77+-0x6bff8], desc[UR60][R6.64], !P6 ;  /* 0x94008000064d7fae */ /* 0x0003e2000f12187c */
[----:B------:R-:W-:Y:S01]  /*224c0*/  ISETP.GE.U32.AND P6, PT, R78, 0x7fffff09, PT ;  /* 0x7fffff094e00780c */ /* 0x000fe20003fc6070 */
[----:B------:R-:W-:Y:S02]  /*224d0*/  IMAD R78, R72, 0x57, RZ ;  /* 0x00000057484e7824 */ /* 0x000fe400078e02ff */
[----:B------:R4:W-:Y:S01]  /*224e0*/  STL.64 [R1+0x22b0], R188 ;  /* 0x0022b0bc01007387 */ /* 0x0009e20000100a00 */
[----:B--2---:R-:W2:Y:S03]  /*224f0*/  LDC R198, c[0x0][0x230] ;  /* 0x00008c00ffc67b82 */ /* 0x004ea60000000800 */
[----:B------:R-:W-:Y:S01]  /*22500*/  STL.64 [R1+0x22b8], R186 ;  /* 0x0022b8ba01007387 */ /* 0x000fe20000100a00 */
[----:B------:R-:W-:-:S04]  /*22510*/  IMAD R79, R161, 0x74, RZ ;  /* 0x00000074a14f7824 */ /* 0x000fc800078e02ff */
[----:B------:R-:W2:Y:S01]  /*22520*/  LDC R199, c[0x0][0x230] ;  /* 0x00008c00ffc77b82 */ /* 0x000ea20000000800 */
[----:B------:R1:W-:Y:S01]  /*22530*/  STL.64 [R1+0x22c0], R6 ;  /* 0x0022c00601007387 */ /* 0x0003e20000100a00 */
[----:B------:R-:W-:-:S06]  /*22540*/  ISETP.GE.U32.AND P5, PT, R158, 0x7fffff0a, PT ;  /* 0x7fffff0a9e00780c */ /* 0x000fcc0003fa6070 */
[----:B----4-:R-:W4:Y:S01]  /*22550*/  LDC R188, c[0x0][0x230] ;  /* 0x00008c00ffbc7b82 */ /* 0x010f220000000800 */
[----:B------:R-:W-:Y:S01]  /*22560*/  IMAD R158, R174, 0x75, RZ ;  /* 0x00000075ae9e7824 */ /* 0x000fe200078e02ff */
[----:B---3--:R-:W-:Y:S01]  /*22570*/  IADD3 R161, R177, -0x19, RZ ;  /* 0xffffffe7b1a17810 */ /* 0x008fe20007ffe0ff */
[----:B------:R-:W-:Y:S02]  /*22580*/  IMAD R159, R175, 0x76, RZ ;  /* 0x00000076af9f7824 */ /* 0x000fe400078e02ff */
[----:B-1----:R-:W-:-:S03]  /*22590*/  IMAD.WIDE R6, R78, 0x4, R4 ;  /* 0x000000044e067825 */ /* 0x002fc600078e0204 */
[----:B------:R-:W1:Y:S01]  /*225a0*/  LDC R189, c[0x0][0x230] ;  /* 0x00008c00ffbd7b82 */ /* 0x000e620000000800 */
[----:B------:R-:W-:Y:S02]  /*225b0*/  IMAD R160, R176, 0x77, RZ ;  /* 0x00000077b0a07824 */ /* 0x000fe400078e02ff */
[----:B------:R-:W-:-:S04]  /*225c0*/  IMAD.WIDE R174, R79, 0x4, R4 ;  /* 0x000000044fae7825 */ /* 0x000fc800078e0204 */
[----:B------:R-:W-:-:S04]  /*225d0*/  IMAD.WIDE R176, R78, 0x4, R2 ;  /* 0x000000044eb07825 */ /* 0x000fc800078e0202 */
[----:B------:R-:W-:-:S04]  /*225e0*/  IMAD.WIDE R224, R79, 0x4, R2 ;  /* 0x000000044fe07825 */ /* 0x000fc800078e0202 */
[----:B------:R-:W-:Y:S02]  /*225f0*/  IMAD.MOV.U32 R78, RZ, RZ, R6 ;  /* 0x000000ffff4e7224 */ /* 0x000fe400078e0006 */
[----:B------:R-:W-:Y:S02]  /*22600*/  IMAD.MOV.U32 R79, RZ, RZ, R7 ;  /* 0x000000ffff4f7224 */ /* 0x000fe400078e0007 */
[----:B------:R-:W-:-:S03]  /*22610*/  IMAD.WIDE R214, R158, 0x4, R4 ;  /* 0x000000049ed67825 */ /* 0x000fc600078e0204 */
[----:B------:R1:W-:Y:S01]  /*22620*/  LDGSTS.E [R77+-0x6fff4], desc[UR60][R78.64], !P0 ;  /* 0x9000c0004e4d7fae */ /* 0x0003e2000c12187c */
[----:B------:R-:W-:-:S03]  /*22630*/  IMAD.WIDE R212, R158, 0x4, R2 ;  /* 0x000000049ed47825 */ /* 0x000fc600078e0202 */
[----:B------:R-:W-:Y:S01]  /*22640*/  LDGSTS.E [R77+-0x6bff4], desc[UR60][R176.64], !P0 ;  /* 0x9400c000b04d7fae */ /* 0x000fe2000c12187c */
[----:B------:R-:W-:-:S03]  /*22650*/  IMAD.WIDE R210, R159, 0x4, R4 ;  /* 0x000000049fd27825 */ /* 0x000fc600078e0204 */
[----:B------:R-:W-:Y:S01]  /*22660*/  LDGSTS.E [R77+-0x68000], desc[UR60][R174.64], !P1 ;  /* 0x98000000ae4d7fae */ /* 0x000fe2000c92187c */
[----:B------:R-:W-:Y:S02]  /*22670*/  IMAD.WIDE R204, R159, 0x4, R2 ;  /* 0x000000049fcc7825 */ /* 0x000fe400078e0202 */
[----:B------:R-:W3:Y:S01]  /*22680*/  LDC R159, c[0x0][0x230] ;  /* 0x00008c00ff9f7b82 */ /* 0x000ee20000000800 */
[----:B------:R2:W-:Y:S01]  /*22690*/  STL.64 [R1+0x22c8], R6 ;  /* 0x0022c80601007387 */ /* 0x0005e20000100a00 */
[----:B------:R-:W-:-:S03]  /*226a0*/  IMAD.WIDE R186, R160, 0x4, R4 ;  /* 0x00000004a0ba7825 */ /* 0x000fc600078e0204 */
[----:B------:R-:W-:Y:S04]  /*226b0*/  LDGSTS.E [R77+-0x64000], desc[UR60][R224.64], !P1 ;  /* 0x9c000000e04d7fae */ /* 0x000fe8000c92187c */
[----:B------:R-:W-:Y:S01]  /*226c0*/  LDGSTS.E [R77+-0x67ffc], desc[UR60][R214.64], !P2 ;  /* 0x98004000d64d7fae */ /* 0x000fe2000d12187c */
[----:B--2---:R-:W-:-:S03]  /*226d0*/  IMAD.WIDE R6, R160, 0x4, R2 ;  /* 0x00000004a0067825 */ /* 0x004fc600078e0202 */
[----:B------:R-:W-:Y:S01]  /*226e0*/  LDGSTS.E [R77+-0x63ffc], desc[UR60][R212.64], !P2 ;  /* 0x9c004000d44d7fae */ /* 0x000fe2000d12187c */
[----:B-1----:R-:W-:Y:S01]  /*226f0*/  IADD3 R79, R189, -0x1b, RZ ;  /* 0xffffffe5bd4f7810 */ /* 0x002fe20007ffe0ff */
[----:B------:R-:W1:Y:S02]  /*22700*/  LDC R160, c[0x0][0x230] ;  /* 0x00008c00ffa07b82 */ /* 0x000e640000000800 */
[----:B------:R-:W-:Y:S01]  /*22710*/  LDGSTS.E [R77+-0x67ff8], desc[UR60][R210.64], !P5 ;  /* 0x98008000d24d7fae */ /* 0x000fe2000e92187c */
[----:B------:R-:W-:-:S03]  /*22720*/  VIADD R78, R198, 0xffffffe4 ;  /* 0xffffffe4c64e7836 */ /* 0x000fc60000000000 */
[----:B------:R-:W-:Y:S01]  /*22730*/  LDGSTS.E [R77+-0x63ff8], desc[UR60][R204.64], !P5 ;  /* 0x9c008000cc4d7fae */ /* 0x000fe2000e92187c */
[----:B----4-:R-:W-:-:S03]  /*22740*/  VIADD R158, R188, 0xffffffe6 ;  /* 0xffffffe6bc9e7836 */ /* 0x010fc60000000000 */
[----:B------:R2:W-:Y:S01]  /*22750*/  STL.64 [R1+0x24c8], R174 ;  /* 0x0024c8ae01007387 */ /* 0x0005e20000100a00 */
[----:B------:R-:W-:Y:S01]  /*22760*/  ISETP.GE.U32.AND P1, PT, R79, 0x7fffff66, PT ;  /* 0x7fffff664f00780c */ /* 0x000fe20003f26070 */
[----:B------:R-:W4:Y:S02]  /*22770*/  LDC R198, c[0x0][0x230] ;  /* 0x00008c00ffc67b82 */ /* 0x000f240000000800 */
[----:B------:R-:W-:Y:S04]  /*22780*/  LDGSTS.E [R77+-0x67ff4], desc[UR60][R186.64], !P6 ;  /* 0x9800c000ba4d7fae */ /* 0x000fe8000f12187c */
[----:B------:R2:W-:Y:S01]  /*22790*/  LDGSTS.E [R77+-0x63ff4], desc[UR60][R6.64], !P6 ;  /* 0x9c00c000064d7fae */ /* 0x0005e2000f12187c */
[----:B------:R-:W-:Y:S02]  /*227a0*/  ISETP.GE.U32.AND P6, PT, R161, 0x7fffff68, PT ;  /* 0x7fffff68a100780c */ /* 0x000fe40003fc6070 */
[----:B------:R-:W-:Y:S01]  /*227b0*/  ISETP.GE.U32.AND P2, PT, R78, 0x7fffff65, PT ;  /* 0x7fffff654e00780c */ /* 0x000fe20003f46070 */
[----:B------:R-:W-:Y:S01]  /*227c0*/  STL.64 [R1+0x24d0], R214 ;  /* 0x0024d0d601007387 */ /* 0x000fe20000100a00 */
[----:B------:R-:W-:Y:S01]  /*227d0*/  ISETP.GE.U32.AND P0, PT, R158, 0x7fffff67, PT ;  /* 0x7fffff679e00780c */ /* 0x000fe20003f06070 */
[C---:B------:R-:W-:Y:S01]  /*227e0*/  IMAD R78, R72.reuse, 0x18, RZ ;  /* 0x00000018484e7824 */ /* 0x040fe200078e02ff */
[----:B------:R-:W1:Y:S01]  /*227f0*/  LDC R158, c[0x0][0x230] ;  /* 0x00008c00ff9e7b82 */ /* 0x000e620000000800 */
[----:B--2---:R-:W-:Y:S01]  /*22800*/  VIADD R77, R199, 0xffffffc7 ;  /* 0xffffffc7c74d7836 */ /* 0x004fe20000000000 */
[----:B------:R-:W-:Y:S01]  /*22810*/  STL.64 [R1+0x24e0], R210 ;  /* 0x0024e0d201007387 */ /* 0x000fe20000100a00 */
[----:B------:R-:W-:-:S05]  /*22820*/  IMAD R79, R72, 0x19, RZ ;  /* 0x00000019484f7824 */ /* 0x000fca00078e02ff */
[----:B------:R-:W2:Y:S01]  /*22830*/  LDC R161, c[0x0][0x230] ;  /* 0x00008c00ffa17b82 */ /* 0x000ea20000000800 */
[----:B------:R-:W-:Y:S02]  /*22840*/  ISETP.GE.U32.AND P5, PT, R77, 0x7fffff48, PT ;  /* 0x7fffff484d00780c */ /* 0x000fe40003fa6070 */
[----:B------:R-:W-:Y:S01]  /*22850*/  LOP3.LUT R77, R12, 0x60, RZ, 0x3c, !PT ;  /* 0x000000600c4d7812 */ /* 0x000fe200078e3cff */
[----:B------:R3:W-:Y:S03]  /*22860*/  STL.64 [R1+0x22d0], R176 ;  /* 0x0022d0b001007387 */ /* 0x0007e60000100a00 */
[----:B------:R-:W-:Y:S01]  /*22870*/  IADD3 R77, R238, 0x100000, R77 ;  /* 0x00100000ee4d7810 */ /* 0x000fe20007ffe04d */
[----:B------:R4:W-:Y:S01]  /*22880*/  STL.64 [R1+0x24e8], R186 ;  /* 0x0024e8ba01007387 */ /* 0x0009e20000100a00 */
[----:B------:R-:W-:Y:S01]  /*22890*/  IMAD.WIDE R174, R79, 0x4, R4 ;  /* 0x000000044fae7825 */ /* 0x000fe200078e0204 */
[----:B------:R-:W2:Y:S02]  /*228a0*/  LDC R199, c[0x0][0x230] ;  /* 0x00008c00ffc77b82 */ /* 0x000ea40000000800 */
[----:B------:R-:W-:Y:S01]  /*228b0*/  STL.64 [R1+0x24a8], R224 ;  /* 0x0024a8e001007387 */ /* 0x000fe20000100a00 */
[----:B---3--:R-:W-:-:S04]  /*228c0*/  IMAD.WIDE R176, R78, 0x4, R2 ;  /* 0x000000044eb07825 */ /* 0x008fc800078e0202 */
[----:B----4-:R-:W-:Y:S01]  /*228d0*/  IMAD.WIDE R186, R78, 0x4, R4 ;  /* 0x000000044eba7825 */ /* 0x010fe200078e0204 */
[----:B------:R-:W-:Y:S03]  /*228e0*/  STL.64 [R1+0x24d8], R212 ;  /* 0x0024d8d401007387 */ /* 0x000fe60000100a00 */
[----:B------:R-:W-:Y:S01]  /*228f0*/  VIADD R78, R200, 0xffffffc6 ;  /* 0xffffffc6c84e7836 */ /* 0x000fe20000000000 */
[----:B------:R3:W-:Y:S01]  /*22900*/  LDGSTS.E [R77+-0x80000], desc[UR60][R186.64], !P6 ;  /* 0x80000000ba4d7fae */ /* 0x0007e2000f12187c */
[----:B------:R-:W4:Y:S03]  /*22910*/  LDC R200, c[0x0][0x230] ;  /* 0x00008c00ffc87b82 */ /* 0x000f260000000800 */
[----:B------:R-:W-:Y:S04]  /*22920*/  STL.64 [R1+0x2480], R204 ;  /* 0x002480cc01007387 */ /* 0x000fe80000100a00 */
[----:B------:R-:W-:Y:S01]  /*22930*/  LDGSTS.E [R77+-0x7c000], desc[UR60][R176.64], !P6 ;  /* 0x84000000b04d7fae */ /* 0x000fe2000f12187c */
[----:B------:R-:W-:-:S02]  /*22940*/  ISETP.GE.U32.AND P6, PT, R78, 0x7fffff47, PT ;  /* 0x7fffff474e00780c */ /* 0x000fc40003fc6070 */
[----:B------:R-:W-:Y:S01]  /*22950*/  IADD3 R78, R159, -0x3b, RZ ;  /* 0xffffffc59f4e7810 */ /* 0x000fe20007ffe0ff */
[----:B------:R1:W-:Y:S01]  /*22960*/  STL.64 [R1+0x24f0], R6 ;  /* 0x0024f00601007387 */ /* 0x0003e20000100a00 */
[----:B------:R-:W2:Y:S03]  /*22970*/  LDC R159, c[0x0][0x230] ;  /* 0x00008c00ff9f7b82 */ /* 0x000ea60000000800 */
[----:B------:R3:W-:Y:S01]  /*22980*/  LDGSTS.E [R77+-0x7fffc], desc[UR60][R174.64], !P0 ;  /* 0x80004000ae4d7fae */ /* 0x0007e2000c12187c */
[----:B-1----:R-:W-:-:S05]  /*22990*/  IMAD.WIDE R6, R79, 0x4, R2 ;  /* 0x000000044f067825 */ /* 0x002fca00078e0202 */
        /* <DEDUP_REMOVED lines=8> */
[----:B---3--:R-:W-:-:S03]  /*22a20*/  IMAD.WIDE R186, R78, 0x4, R2 ;  /* 0x000000044eba7825 */ /* 0x008fc600078e0202 */
[----:B------:R-:W-:Y:S01]  /*22a30*/  LDGSTS.E [R77+-0x7fff8], desc[UR60][R188.64], !P1 ;  /* 0x80008000bc4d7fae */ /* 0x000fe2000c92187c */
[----:B------:R-:W-:Y:S01]  /*22a40*/  VIADD R78, R158, 0xffffffc4 ;  /* 0xffffffc49e4e7836 */ /* 0x000fe20000000000 */
[----:B-1----:R-:W1:Y:S02]  /*22a50*/  LDC R174, c[0x0][0x230] ;  /* 0x00008c00ffae7b82 */ /* 0x002e640000000800 */
[----:B------:R3:W-:Y:S01]  /*22a60*/  STL.64 [R1+0x1ef0], R6 ;  /* 0x001ef00601007387 */ /* 0x0007e20000100a00 */
[----:B------:R-:W-:-:S03]  /*22a70*/  IMAD.WIDE R176, R79, 0x4, R4 ;  /* 0x000000044fb07825 */ /* 0x000fc600078e0204 */
[----:B------:R-:W-:Y:S01]  /*22a80*/  LDGSTS.E [R77+-0x7bff8], desc[UR60][R186.64], !P1 ;  /* 0x84008000ba4d7fae */ /* 0x000fe2000c92187c */
[----:B------:R-:W-:Y:S01]  /*22a90*/  ISETP.GE.U32.AND P1, PT, R78, 0x7fffff45, PT ;  /* 0x7fffff454e00780c */ /* 0x000fe20003f26070 */
[----:B------:R-:W-:Y:S01]  /*22aa0*/  IMAD R78, R72, 0x38, RZ ;  /* 0x00000038484e7824 */ /* 0x000fe200078e02ff */
[----:B------:R-:W4:Y:S01]  /*22ab0*/  LDC R175, c[0x0][0x230] ;  /* 0x00008c00ffaf7b82 */ /* 0x000f220000000800 */
[----:B------:R-:W-:Y:S01]  /*22ac0*/  STL.64 [R1+0x1ef8], R188 ;  /* 0x001ef8bc01007387 */ /* 0x000fe20000100a00 */
[----:B---3--:R-:W-:-:S03]  /*22ad0*/  IMAD.WIDE R6, R79, 0x4, R2 ;  /* 0x000000044f067825 */ /* 0x008fc600078e0202 */
        /* <DEDUP_REMOVED lines=8> */
[----:B--2---:R-:W-:-:S02]  /*22b60*/  VIADD R79, R159, 0xffffffa6 ;  /* 0xffffffa69f4f7836 */ /* 0x004fc40000000000 */
[C---:B---3--:R-:W-:Y:S01]  /*22b70*/  IMAD.WIDE R176, R78.reuse, 0x4, R4 ;  /* 0x000000044eb07825 */ /* 0x048fe200078e0204 */
[----:B------:R-:W-:Y:S01]  /*22b80*/  IADD3 R158, R161, -0x5b, RZ ;  /* 0xffffffa5a19e7810 */ /* 0x000fe20007ffe0ff */
[----:B------:R-:W2:Y:S03]  /*22b90*/  LDC R159, c[0x0][0x230] ;  /* 0x00008c00ff9f7b82 */ /* 0x000ea60000000800 */
[----:B------:R3:W-:Y:S01]  /*22ba0*/  LDGSTS.E [R77+-0x78000], desc[UR60][R176.64], !P5 ;  /* 0x88000000b04d7fae */ /* 0x0007e2000e92187c */
[----:B-1----:R-:W-:-:S03]  /*22bb0*/  IMAD.WIDE R6, R78, 0x4, R2 ;  /* 0x000000044e067825 */ /* 0x002fc600078e0202 */
[----:B------:R3:W-:Y:S01]  /*22bc0*/  STL.64 [R1+0x20d8], R176 ;  /* 0x0020d8b001007387 */ /* 0x0007e20000100a00 */
[----:B------:R-:W1:Y:S01]  /*22bd0*/  LDC R161, c[0x0][0x230] ;  /* 0x00008c00ffa17b82 */ /* 0x000e620000000800 */
[C---:B------:R-:W-:Y:S02]  /*22be0*/  IMAD R78, R72.reuse, 0x39, RZ ;  /* 0x00000039484e7824 */ /* 0x040fe400078e02ff */
[----:B------:R3:W-:Y:S01]  /*22bf0*/  LDGSTS.E [R77+-0x74000], desc[UR60][R6.64], !P5 ;  /* 0x8c000000064d7fae */ /* 0x0007e2000e92187c */
[----:B------:R-:W-:Y:S01]  /*22c00*/  ISETP.GE.U32.AND P5, PT, R79, 0x7fffff27, PT ;  /* 0x7fffff274f00780c */ /* 0x000fe20003fa6070 */
[----:B------:R-:W-:Y:S02]  /*22c10*/  IMAD R79, R72, 0x3a, RZ ;  /* 0x0000003a484f7824 */ /* 0x000fe400078e02ff */
[C---:B------:R-:W-:Y:S01]  /*22c20*/  IMAD.WIDE R188, R78.reuse, 0x4, R4 ;  /* 0x000000044ebc7825 */ /* 0x040fe200078e0204 */
[----:B------:R4:W-:Y:S03]  /*22c30*/  STL.64 [R1+0x20e0], R6 ;  /* 0x0020e00601007387 */ /* 0x0009e60000100a00 */
[----:B------:R-:W-:Y:S01]  /*22c40*/  IMAD.WIDE R186, R78, 0x4, R2 ;  /* 0x000000044eba7825 */ /* 0x000fe200078e0202 */
[----:B------:R2:W-:Y:S03]  /*22c50*/  LDGSTS.E [R77+-0x77ffc], desc[UR60][R188.64], !P6 ;  /* 0x88004000bc4d7fae */ /* 0x0005e6000f12187c */
[C---:B---3--:R-:W-:Y:S01]  /*22c60*/  IMAD.WIDE R176, R79.reuse, 0x4, R4 ;  /* 0x000000044fb07825 */ /* 0x048fe200078e0204 */
[----:B------:R3:W-:Y:S03]  /*22c70*/  LDGSTS.E [R77+-0x73ffc], desc[UR60][R186.64], !P6 ;  /* 0x8c004000ba4d7fae */ /* 0x0007e6000f12187c */
[----:B------:R-:W-:Y:S01]  /*22c80*/  VIADD R78, R174, 0xffffffa4 ;  /* 0xffffffa4ae4e7836 */ /* 0x000fe20000000000 */
[----:B------:R3:W-:Y:S01]  /*22c90*/  LDGSTS.E [R77+-0x77ff8], desc[UR60][R176.64], !P0 ;  /* 0x88008000b04d7fae */ /* 0x0007e2000c12187c */
[----:B----4-:R-:W-:-:S03]  /*22ca0*/  IMAD.WIDE R6, R79, 0x4, R2 ;  /* 0x000000044f067825 */ /* 0x010fc600078e0202 */
[----:B------:R2:W-:Y:S01]  /*22cb0*/  STL.64 [R1+0x20e8], R188 ;  /* 0x0020e8bc01007387 */ /* 0x0005e20000100a00 */
[----:B------:R-:W-:Y:S01]  /*22cc0*/  ISETP.GE.U32.AND P6, PT, R158, 0x7fffff26, PT ;  /* 0x7fffff269e00780c */ /* 0x000fe20003fc6070 */
[----:B------:R-:W4:Y:S02]  /*22cd0*/  LDC R174, c[0x0][0x238] ;  /* 0x00008e00ffae7b82 */ /* 0x000f240000000800 */
[----:B------:R1:W-:Y:S01]  /*22ce0*/  LDGSTS.E [R77+-0x73ff8], desc[UR60][R6.64], !P0 ;  /* 0x8c008000064d7fae */ /* 0x0003e2000c12187c */
[----:B------:R-:W-:Y:S01]  /*22cf0*/  ISETP.GE.U32.AND P0, PT, R78, 0x7fffff25, PT ;  /* 0x7fffff254e00780c */ /* 0x000fe20003f06070 */
[C---:B------:R-:W-:Y:S02]  /*22d00*/  IMAD R78, R72.reuse, 0x3b, RZ ;  /* 0x0000003b484e7824 */ /* 0x040fe400078e02ff */
[----:B------:R-:W-:Y:S01]  /*22d10*/  IMAD R79, R72, 0x58, RZ ;  /* 0x00000058484f7824 */ /* 0x000fe200078e02ff */
[----:B------:R3:W-:Y:S01]  /*22d20*/  STL.64 [R1+0x20f0], R186 ;  /* 0x0020f0ba01007387 */ /* 0x0007e20000100a00 */
[----:B--2---:R-:W-:-:S03]  /*22d30*/  IMAD.WIDE R188, R78, 0x4, R4 ;  /* 0x000000044ebc7825 */ /* 0x004fc600078e0204 */
[----:B------:R2:W-:Y:S04]  /*22d40*/  STL.64 [R1+0x20f8], R176 ;  /* 0x0020f8b001007387 */ /* 0x0005e80000100a00 */
[----:B------:R1:W-:Y:S01]  /*22d50*/  STL.64 [R1+0x2100], R6 ;  /* 0x0021000601007387 */ /* 0x0003e20000100a00 */
[----:B---3--:R-:W-:-:S03]  /*22d60*/  IMAD.WIDE R186, R78, 0x4, R2 ;  /* 0x000000044eba7825 */ /* 0x008fc600078e0202 */
[----:B------:R3:W-:Y:S01]  /*22d70*/  STL.64 [R1+0x2108], R188 ;  /* 0x002108bc01007387 */ /* 0x0007e20000100a00 */
[----:B--2---:R-:W-:-:S03]  /*22d80*/  IMAD.WIDE R176, R79, 0x4, R4 ;  /* 0x000000044fb07825 */ /* 0x004fc600078e0204 */
[----:B------:R3:W-:Y:S01]  /*22d90*/  LDGSTS.E [R77+-0x77ff4], desc[UR60][R188.64], !P1 ;  /* 0x8800c000bc4d7fae */ /* 0x0007e2000c92187c */
[----:B------:R-:W-:-:S03]  /*22da0*/  VIADD R158, R160, 0xffffff87 ;  /* 0xffffff87a09e7836 */ /* 0x000fc60000000000 */
[----:B------:R-:W-:Y:S01]  /*22db0*/  STL.64 [R1+0x2110], R186 ;  /* 0x002110ba01007387 */ /* 0x000fe20000100a00 */
[----:B------:R-:W-:Y:S01]  /*22dc0*/  VIADD R78, R175, 0xffffff86 ;  /* 0xffffff86af4e7836 */ /* 0x000fe20000000000 */
[----:B------:R-:W2:Y:S02]  /*22dd0*/  LDC R160, c[0x0][0x238] ;  /* 0x00008e00ffa07b82 */ /* 0x000ea40000000800 */
[----:B------:R-:W-:Y:S01]  /*22de0*/  LDGSTS.E [R77+-0x73ff4], desc[UR60][R186.64], !P1 ;  /* 0x8c00c000ba4d7fae */ /* 0x000fe2000c92187c */
[----:B-1----:R-:W-:-:S03]  /*22df0*/  IMAD.WIDE R6, R79, 0x4, R2 ;  /* 0x000000044f067825 */ /* 0x002fc600078e0202 */
[----:B------:R1:W-:Y:S02]  /*22e00*/  STL.64 [R1+0x22d8], R176 ;  /* 0x0022d8b001007387 */ /* 0x0003e40000100a00 */
[----:B------:R-:W2:Y:S02]  /*22e10*/  LDC R175, c[0x0][0x238] ;  /* 0x00008e00ffaf7b82 */ /* 0x000ea40000000800 */
[----:B------:R1:W-:Y:S04]  /*22e20*/  LDGSTS.E [R77+-0x70000], desc[UR60][R176.64], !P2 ;  /* 0x90000000b04d7fae */ /* 0x0003e8000d12187c */
[----:B------:R4:W-:Y:S02]  /*22e30*/  LDGSTS.E [R77+-0x6c000], desc[UR60][R6.64], !P2 ;  /* 0x94000000064d7fae */ /* 0x0009e4000d12187c */
[----:B---3--:R-:W3:Y:S08]  /*22e40*/  LDC R188, c[0x0][0x230] ;  /* 0x00008c00ffbc7b82 */ /* 0x008ef00000000800 */
[----:B-1----:R-:W1:Y:S01]  /*22e50*/  LDC R176, c[0x0][0x238] ;  /* 0x00008e00ffb07b82 */ /* 0x002e620000000800 */
[----:B------:R-:W-:Y:S01]  /*22e60*/  ISETP.GE.U32.AND P2, PT, R78, 0x7fffff07, PT ;  /* 0x7fffff074e00780c */ /* 0x000fe20003f46070 */
[----:B------:R-:W-:-:S06]  /*22e70*/  IMAD R78, R72, 0x59, RZ ;  /* 0x00000059484e7824 */ /* 0x000fcc00078e02ff */
[----:B------:R-:W3:Y:S08]  /*22e80*/  LDC R177, c[0x0][0x238] ;  /* 0x00008e00ffb17b82 */ /* 0x000ef00000000800 */
[----:B------:R-:W3:Y:S01]  /*22e90*/  LDC R189, c[0x0][0x230] ;  /* 0x00008c00ffbd7b82 */ /* 0x000ee20000000800 */
[----:B------:R-:W-:Y:S02]  /*22ea0*/  IMAD R79, R72, 0x5a, RZ ;  /* 0x0000005a484f7824 */ /* 0x000fe400078e02ff */
[C---:B------:R-:W-:Y:S01]  /*22eb0*/  IMAD.WIDE R210, R78.reuse, 0x4, R4 ;  /* 0x000000044ed27825 */ /* 0x040fe200078e0204 */
[----:B------:R4:W-:Y:S03]  /*22ec0*/  STL.64 [R1+0x22e0], R6 ;  /* 0x0022e00601007387 */ /* 0x0009e60000100a00 */
[----:B------:R-:W-:Y:S01]  /*22ed0*/  IMAD.WIDE R204, R78, 0x4, R2 ;  /* 0x000000044ecc7825 */ /* 0x000fe200078e0202 */
[----:B------:R-:W-:Y:S01]  /*22ee0*/  ISETP.GE.U32.AND P1, PT, R158, 0x7fffff08, PT ;  /* 0x7fffff089e00780c */ /* 0x000fe20003f26070 */
[----:B------:R3:W-:Y:S02]  /*22ef0*/  LDGSTS.E [R77+-0x6fffc], desc[UR60][R210.64], !P5 ;  /* 0x90004000d24d7fae */ /* 0x0007e4000e92187c */
[----:B------:R-:W-:Y:S01]  /*22f00*/  IMAD.WIDE R186, R79, 0x4, R4 ;  /* 0x000000044fba7825 */ /* 0x000fe200078e0204 */
[----:B------:R-:W-:Y:S01]  /*22f10*/  IADD3 R158, R159, -0x7b, RZ ;  /* 0xffffff859f9e7810 */ /* 0x000fe20007ffe0ff */
[----:B------:R3:W-:Y:S02]  /*22f20*/  LDGSTS.E [R77+-0x6bffc], desc[UR60][R204.64], !P5 ;  /* 0x94004000cc4d7fae */ /* 0x0007e4000e92187c */
[----:B------:R-:W-:-:S02]  /*22f30*/  VIADD R78, R161, 0xffffff84 ;  /* 0xffffff84a14e7836 */ /* 0x000fc40000000000 */
[----:B----4-:R-:W-:Y:S01]  /*22f40*/  IMAD.WIDE R6, R79, 0x4, R2 ;  /* 0x000000044f067825 */ /* 0x010fe200078e0202 */
[----:B------:R4:W-:Y:S01]  /*22f50*/  LDGSTS.E [R77+-0x6fff8], desc[UR60][R186.64], !P6 ;  /* 0x90008000ba4d7fae */ /* 0x0009e2000f12187c */
[----:B------:R-:W-:Y:S02]  /*22f60*/  ISETP.GE.U32.AND P5, PT, R158, 0x7fffff06, PT ;  /* 0x7fffff069e00780c */ /* 0x000fe40003fa6070 */
[----:B------:R-:W-:Y:S01]  /*22f70*/  IMAD R79, R174, 0x78, RZ ;  /* 0x00000078ae4f7824 */ /* 0x000fe200078e02ff */
[----:B------:R4:W-:Y:S01]  /*22f80*/  LDGSTS.E [R77+-0x6bff8], desc[UR60][R6.64], !P6 ;  /* 0x94008000064d7fae */ /* 0x0009e2000f12187c */
[----:B------:R-:W-:Y:S01]  /*22f90*/  ISETP.GE.U32.AND P6, PT, R78, 0x7fffff05, PT ;  /* 0x7fffff054e00780c */ /* 0x000fe20003fc6070 */
[----:B--2---:R-:W-:Y:S02]  /*22fa0*/  IMAD R78, R160, 0x5b, RZ ;  /* 0x0000005ba04e7824 */ /* 0x004fe400078e02ff */
[----:B------:R2:W-:Y:S01]  /*22fb0*/  STL.64 [R1+0x22e8], R210 ;  /* 0x0022e8d201007387 */ /* 0x0005e20000100a00 */
[----:B------:R-:W-:-:S02]  /*22fc0*/  IMAD R158, R175, 0x79, RZ ;  /* 0x00000079af9e7824 */ /* 0x000fc400078e02ff */
[----:B-1----:R-:W-:Y:S01]  /*22fd0*/  IMAD R159, R176, 0x7a, RZ ;  /* 0x0000007ab09f7824 */ /* 0x002fe200078e02ff */
[----:B------:R1:W-:Y:S01]  /*22fe0*/  STL.64 [R1+0x22f0], R204 ;  /* 0x0022f0cc01007387 */ /* 0x0003e20000100a00 */
[----:B---3--:R-:W-:Y:S02]  /*22ff0*/  IMAD R160, R177, 0x7b, RZ ;  /* 0x0000007bb1a07824 */ /* 0x008fe400078e02ff */
[----:B------:R-:W-:Y:S01]  /*23000*/  VIADD R175, R188, 0xffffffe3 ;  /* 0xffffffe3bcaf7836 */ /* 0x000fe20000000000 */
[----:B------:R4:W-:Y:S01]  /*23010*/  STL.64 [R1+0x22f8], R186 ;  /* 0x0022f8ba01007387 */ /* 0x0009e20000100a00 */
[----:B------:R-:W-:Y:S02]  /*23020*/  VIADD R174, R189, 0xffffffe2 ;  /* 0xffffffe2bdae7836 */ /* 0x000fe40000000000 */
[--C-:B--2---:R-:W-:Y:S01]  /*23030*/  IMAD.WIDE R210, R79, 0x4, R4.reuse ;  /* 0x000000044fd27825 */ /* 0x104fe200078e0204 */
[----:B------:R2:W-:Y:S01]  /*23040*/  STL.64 [R1+0x2300], R6 ;  /* 0x0023000601007387 */ /* 0x0005e20000100a00 */
[----:B-1----:R-:W1:Y:S02]  /*23050*/  LDC R204, c[0x0][0x230] ;  /* 0x00008c00ffcc7b82 */ /* 0x002e640000000800 */
[----:B------:R-:W-:-:S04]  /*23060*/  IMAD.WIDE R188, R158, 0x4, R4 ;  /* 0x000000049ebc7825 */ /* 0x000fc800078e0204 */
[C-C-:B----4-:R-:W-:Y:S02]  /*23070*/  IMAD.WIDE R186, R78.reuse, 0x4, R4.reuse ;  /* 0x000000044eba7825 */ /* 0x150fe400078e0204 */
[----:B------:R-:W3:Y:S02]  /*23080*/  LDC R205, c[0x0][0x230] ;  /* 0x00008c00ffcd7b82 */ /* 0x000ee40000000800 */
[----:B------:R-:W-:Y:S01]  /*23090*/  IMAD.WIDE R224, R159, 0x4, R4 ;  /* 0x000000049fe07825 */ /* 0x000fe200078e0204 */
[----:B------:R-:W-:Y:S03]  /*230a0*/  LDGSTS.E [R77+-0x6fff4], desc[UR60][R186.64], !P0 ;  /* 0x9000c000ba4d7fae */ /* 0x000fe6000c12187c */
[----:B--2---:R-:W-:-:S04]  /*230b0*/  IMAD.WIDE R6, R78, 0x4, R2 ;  /* 0x000000044e067825 */ /* 0x004fc800078e0202 */
[--C-:B------:R-:W-:Y:S01]  /*230c0*/  IMAD.WIDE R176, R158, 0x4, R2.reuse ;  /* 0x000000049eb07825 */ /* 0x100fe200078e0202 */
[----:B------:R-:W-:Y:S03]  /*230d0*/  LDGSTS.E [R77+-0x6bff4], desc[UR60][R6.64], !P0 ;  /* 0x9400c000064d7fae */ /* 0x000fe6000c12187c */
[----:B------:R-:W-:-:S04]  /*230e0*/  IMAD.WIDE R214, R159, 0x4, R2 ;  /* 0x000000049fd67825 */ /* 0x000fc800078e0202 */
[----:B------:R-:W-:Y:S02]  /*230f0*/  IMAD.MOV.U32 R158, RZ, RZ, R210 ;  /* 0x000000ffff9e7224 */ /* 0x000fe400078e00d2 */
[----:B------:R-:W-:Y:S02]  /*23100*/  IMAD.MOV.U32 R159, RZ, RZ, R211 ;  /* 0x000000ffff9f7224 */ /* 0x000fe400078e00d3 */
[----:B------:R-:W-:Y:S01]  /*23110*/  IMAD.WIDE R78, R79, 0x4, R2 ;  /* 0x000000044f4e7825 */ /* 0x000fe200078e0202 */
[----:B------:R-:W-:Y:S04]  /*23120*/  STL.64 [R1+0x2308], R186 ;  /* 0x002308ba01007387 */ /* 0x000fe80000100a00 */
[----:B------:R2:W-:Y:S01]  /*23130*/  LDGSTS.E [R77+-0x68000], desc[UR60][R158.64], !P1 ;  /* 0x980000009e4d7fae */ /* 0x0005e2000c92187c */
[----:B------:R-:W-:-:S03]  /*23140*/  IMAD.WIDE R212, R160, 0x4, R4 ;  /* 0x00000004a0d47825 */ /* 0x000fc600078e0204 */
[----:B------:R4:W-:Y:S04]  /*23150*/  LDGSTS.E [R77+-0x64000], desc[UR60][R78.64], !P1 ;  /* 0x9c0000004e4d7fae */ /* 0x0009e8000c92187c */
[----:B------:R-:W-:Y:S04]  /*23160*/  LDGSTS.E [R77+-0x67ffc], desc[UR60][R188.64], !P2 ;  /* 0x98004000bc4d7fae */ /* 0x000fe8000d12187c */
[----:B------:R1:W-:Y:S01]  /*23170*/  STL.64 [R1+0x24f8], R210 ;  /* 0x0024f8d201007387 */ /* 0x0003e20000100a00 */
[----:B--2---:R-:W2:Y:S03]  /*23180*/  LDC R159, c[0x0][0x230] ;  /* 0x00008c00ff9f7b82 */ /* 0x004ea60000000800 */
[----:B------:R-:W-:Y:S04]  /*23190*/  LDGSTS.E [R77+-0x63ffc], desc[UR60][R176.64], !P2 ;  /* 0x9c004000b04d7fae */ /* 0x000fe8000d12187c */
[----:B------:R-:W-:Y:S01]  /*231a0*/  LDGSTS.E [R77+-0x67ff8], desc[UR60][R224.64], !P5 ;  /* 0x98008000e04d7fae */ /* 0x000fe2000e92187c */
[----:B-1----:R-:W-:-:S03]  /*231b0*/  IMAD.WIDE R210, R160, 0x4, R2 ;  /* 0x00000004a0d27825 */ /* 0x002fc600078e0202 */
[----:B------:R-:W-:Y:S01]  /*231c0*/  STL.64 [R1+0x2508], R188 ;  /* 0x002508bc01007387 */ /* 0x000fe20000100a00 */
[----:B------:R-:W-:Y:S01]  /*231d0*/  IADD3 R161, R198, -0x1f, RZ ;  /* 0xffffffe1c6a17810 */ /* 0x000fe20007ffe0ff */
[----:B------:R-:W1:Y:S02]  /*231e0*/  LDC R160, c[0x0][0x230] ;  /* 0x00008c00ffa07b82 */ /* 0x000e640000000800 */
[----:B------:R-:W-:Y:S01]  /*231f0*/  LDGSTS.E [R77+-0x63ff8], desc[UR60][R214.64], !P5 ;  /* 0x9c008000d64d7fae */ /* 0x000fe2000e92187c */
[----:B------:R-:W-:-:S03]  /*23200*/  ISETP.GE.U32.AND P5, PT, R175, 0x7fffff64, PT ;  /* 0x7fffff64af00780c */ /* 0x000fc60003fa6070 */
[----:B------:R-:W-:Y:S04]  /*23210*/  STL.64 [R1+0x2510], R224 ;  /* 0x002510e001007387 */ /* 0x000fe80000100a00 */
[----:B------:R-:W-:Y:S04]  /*23220*/  STL.64 [R1+0x2310], R6 ;  /* 0x0023100601007387 */ /* 0x000fe80000100a00 */
[----:B------:R-:W-:Y:S04]  /*23230*/  STL.64 [R1+0x2520], R212 ;  /* 0x002520d401007387 */ /* 0x000fe80000100a00 */
[----:B------:R-:W-:Y:S01]  /*23240*/  LDGSTS.E [R77+-0x67ff4], desc[UR60][R212.64], !P6 ;  /* 0x9800c000d44d7fae */ /* 0x000fe2000f12187c */
[----:B------:R-:W-:-:S03]  /*23250*/  VIADD R158, R199, 0xffffffe0 ;  /* 0xffffffe0c79e7836 */ /* 0x000fc60000000000 */
[----:B------:R4:W-:Y:S04]  /*23260*/  STL.64 [R1+0x2500], R78 ;  /* 0x0025004e01007387 */ /* 0x0009e80000100a00 */
[----:B------:R3:W-:Y:S01]  /*23270*/  LDGSTS.E [R77+-0x63ff4], desc[UR60][R210.64], !P6 ;  /* 0x9c00c000d24d7fae */ /* 0x0007e2000f12187c */
[----:B------:R-:W-:-:S03]  /*23280*/  ISETP.GE.U32.AND P6, PT, R174, 0x7fffff63, PT ;  /* 0x7fffff63ae00780c */ /* 0x000fc60003fc6070 */
[----:B------:R2:W-:Y:S01]  /*23290*/  STL.64 [R1+0x2468], R176 ;  /* 0x002468b001007387 */ /* 0x0005e20000100a00 */
[----:B----4-:R-:W-:Y:S01]  /*232a0*/  IMAD R78, R72, 0x1c, RZ ;  /* 0x0000001c484e7824 */ /* 0x010fe200078e02ff */
[----:B------:R-:W-:Y:S02]  /*232b0*/  IADD3 R79, R200, -0x3d, RZ ;  /* 0xffffffc3c84f7810 */ /* 0x000fe40007ffe0ff */
[----:B------:R-:W4:Y:S01]  /*232c0*/  LDL.LU.64 R186, [R1+0x25b8] ;  /* 0x0025b80001ba7983 */ /* 0x000f220000300a00 */
[----:B---3--:R-:W-:Y:S01]  /*232d0*/  LOP3.LUT R77, R12, 0x70, RZ, 0x3c, !PT ;  /* 0x000000700c4d7812 */ /* 0x008fe200078e3cff */
[----:B------:R-:W-:Y:S02]  /*232e0*/  IMAD.WIDE R188, R78, 0x4, R4 ;  /* 0x000000044ebc7825 */ /* 0x000fe400078e0204 */
[----:B------:R-:W3:Y:S01]  /*232f0*/  LDL.LU.64 R6, [R1+0x25b0] ;  /* 0x0025b00001067983 */ /* 0x000ee20000300a00 */
[----:B------:R-:W-:Y:S01]  /*23300*/  IADD3 R77, R238, 0x100000, R77 ;  /* 0x00100000ee4d7810 */ /* 0x000fe20007ffe04d */
[----:B--2---:R-:W-:Y:S01]  /*23310*/  IMAD.WIDE R176, R78, 0x4, R2 ;  /* 0x000000044eb07825 */ /* 0x004fe200078e0202 */
[----:B------:R-:W-:Y:S01]  /*23320*/  ISETP.GE.U32.AND P2, PT, R79, 0x7fffff44, PT ;  /* 0x7fffff444f00780c */ /* 0x000fe20003f46070 */
[----:B------:R-:W-:Y:S01]  /*23330*/  STL.64 [R1+0x2518], R214 ;  /* 0x002518d601007387 */ /* 0x000fe20000100a00 */
[----:B------:R-:W-:Y:S01]  /*23340*/  ISETP.GE.U32.AND P1, PT, R158, 0x7fffff61, PT ;  /* 0x7fffff619e00780c */ /* 0x000fe20003f26070 */
[----:B------:R-:W-:Y:S01]  /*23350*/  VIADD R79, R204, 0xffffffc2 ;  /* 0xffffffc2cc4f7836 */ /* 0x000fe20000000000 */
[----:B------:R-:W2:Y:S01]  /*23360*/  LDC R158, c[0x0][0x230] ;  /* 0x00008c00ff9e7b82 */ /* 0x000ea20000000800 */
[----:B------:R-:W-:Y:S01]  /*23370*/  IMAD R78, R72, 0x1d, RZ ;  /* 0x0000001d484e7824 */ /* 0x000fe200078e02ff */
[----:B------:R-:W-:Y:S01]  /*23380*/  STL.64 [R1+0x2450], R210 ;  /* 0x002450d201007387 */ /* 0x000fe20000100a00 */
[----:B------:R-:W-:-:S03]  /*23390*/  ISETP.GE.U32.AND P0, PT, R161, 0x7fffff62, PT ;  /* 0x7fffff62a100780c */ /* 0x000fc60003f06070 */
[----:B------:R1:W-:Y:S01]  /*233a0*/  STL.64 [R1+0x1f18], R188 ;  /* 0x001f18bc01007387 */ /* 0x0003e20000100a00 */
[C---:B------:R-:W-:Y:S01]  /*233b0*/  IMAD.WIDE R174, R78.reuse, 0x4, R2 ;  /* 0x000000044eae7825 */ /* 0x040fe200078e0202 */
[----:B------:R-:W2:Y:S02]  /*233c0*/  LDC R161, c[0x0][0x230] ;  /* 0x00008c00ffa17b82 */ /* 0x000ea40000000800 */
[----:B------:R1:W-:Y:S04]  /*233d0*/  LDGSTS.E [R77+-0x80000], desc[UR60][R188.64], !P5 ;  /* 0x80000000bc4d7fae */ /* 0x0003e8000e92187c */
[----:B------:R1:W-:Y:S04]  /*233e0*/  STL.64 [R1+0x1f20], R176 ;  /* 0x001f20b001007387 */ /* 0x0003e80000100a00 */
[----:B------:R1:W-:Y:S01]  /*233f0*/  LDGSTS.E [R77+-0x7c000], desc[UR60][R176.64], !P5 ;  /* 0x84000000b04d7fae */ /* 0x0003e2000e92187c */
[----:B------:R-:W-:Y:S01]  /*23400*/  ISETP.GE.U32.AND P5, PT, R79, 0x7fffff43, PT ;  /* 0x7fffff434f00780c */ /* 0x000fe20003fa6070 */
[----:B------:R-:W-:Y:S01]  /*23410*/  VIADD R79, R205, 0xffffffc1 ;  /* 0xffffffc1cd4f7836 */ /* 0x000fe20000000000 */
[----:B-1----:R-:W1:Y:S01]  /*23420*/  LDC R188, c[0x0][0x230] ;  /* 0x00008c00ffbc7b82 */ /* 0x002e620000000800 */
[----:B------:R-:W-:-:S04]  /*23430*/  IMAD.WIDE R176, R78, 0x4, R4 ;  /* 0x000000044eb07825 */ /* 0x000fc800078e0204 */
[----:B------:R-:W-:Y:S01]  /*23440*/  IMAD R78, R72, 0x1e, RZ ;  /* 0x0000001e484e7824 */ /* 0x000fe200078e02ff */
[----:B------:R2:W-:Y:S04]  /*23450*/  LDGSTS.E [R77+-0x7fffc], desc[UR60][R176.64], !P6 ;  /* 0x80004000b04d7fae */ /* 0x0005e8000f12187c */
[----:B------:R2:W-:Y:S04]  /*23460*/  STL.64 [R1+0x1f28], R176 ;  /* 0x001f28b001007387 */ /* 0x0005e80000100a00 */
[----:B------:R2:W-:Y:S01]  /*23470*/  LDGSTS.E [R77+-0x7bffc], desc[UR60][R174.64], !P6 ;  /* 0x84004000ae4d7fae */ /* 0x0005e2000f12187c */
[----:B------:R-:W-:Y:S01]  /*23480*/  ISETP.GE.U32.AND P6, PT, R79, 0x7fffff42, PT ;  /* 0x7fffff424f00780c */ /* 0x000fe20003fc6070 */
[----:B------:R-:W-:-:S02]  /*23490*/  VIADD R79, R159, 0xffffffc0 ;  /* 0xffffffc09f4f7836 */ /* 0x000fc40000000000 */
[----:B------:R2:W-:Y:S01]  /*234a0*/  STL.64 [R1+0x1f30], R174 ;  /* 0x001f30ae01007387 */ /* 0x0005e20000100a00 */
[----:B------:R-:W1:Y:S01]  /*234b0*/  LDC R159, c[0x0][0x230] ;  /* 0x00008c00ff9f7b82 */ /* 0x000e620000000800 */
[----:B--2---:R-:W-:-:S04]  /*234c0*/  IMAD.WIDE R176, R78, 0x4, R4 ;  /* 0x000000044eb07825 */ /* 0x004fc800078e0204 */
[----:B------:R-:W-:Y:S01]  /*234d0*/  IMAD.WIDE R174, R78, 0x4, R2 ;  /* 0x000000044eae7825 */ /* 0x000fe200078e0202 */
[----:B------:R2:W-:Y:S03]  /*234e0*/  STL.64 [R1+0x1f38], R176 ;  /* 0x001f38b001007387 */ /* 0x0005e60000100a00 */
[----:B------:R-:W-:Y:S01]  /*234f0*/  IMAD R78, R72, 0x1f, RZ ;  /* 0x0000001f484e7824 */ /* 0x000fe200078e02ff */
[----:B------:R2:W-:Y:S04]  /*23500*/  LDGSTS.E [R77+-0x7fff8], desc[UR60][R176.64], !P0 ;  /* 0x80008000b04d7fae */ /* 0x0005e8000c12187c */
[----:B------:R2:W-:Y:S04]  /*23510*/  STL.64 [R1+0x1f40], R174 ;  /* 0x001f40ae01007387 */ /* 0x0005e80000100a00 */
[----:B------:R2:W-:Y:S02]  /*23520*/  LDGSTS.E [R77+-0x7bff8], desc[UR60][R174.64], !P0 ;  /* 0x84008000ae4d7fae */ /* 0x0005e4000c12187c */
[----:B--2---:R-:W-:Y:S01]  /*23530*/  IMAD.WIDE R176, R78, 0x4, R4 ;  /* 0x000000044eb07825 */ /* 0x004fe200078e0204 */
[----:B------:R-:W-:-:S03]  /*23540*/  ISETP.GE.U32.AND P0, PT, R79, 0x7fffff41, PT ;  /* 0x7fffff414f00780c */ /* 0x000fc60003f06070 */
[----:B------:R-:W-:Y:S01]  /*23550*/  IMAD.WIDE R174, R78, 0x4, R2 ;  /* 0x000000044eae7825 */ /* 0x000fe200078e0202 */
[----:B------:R2:W-:Y:S03]  /*23560*/  STL.64 [R1+0x1f48], R176 ;  /* 0x001f48b001007387 */ /* 0x0005e60000100a00 */
[----:B------:R-:W-:Y:S01]  /*23570*/  IMAD R78, R72, 0x3c, RZ ;  /* 0x0000003c484e7824 */ /* 0x000fe200078e02ff */
[----:B------:R2:W-:Y:S01]  /*23580*/  LDGSTS.E [R77+-0x7fff4], desc[UR60][R176.64], !P1 ;  /* 0x8000c000b04d7fae */ /* 0x0005e2000c92187c */
[----:B------:R-:W-:Y:S02]  /*23590*/  IADD3 R79, R158, -0x5d, RZ ;  /* 0xffffffa39e4f7810 */ /* 0x000fe40007ffe0ff */
[----:B------:R-:W1:Y:S01]  /*235a0*/  LDC R158, c[0x0][0x238] ;  /* 0x00008e00ff9e7b82 */ /* 0x000e620000000800 */
[----:B------:R2:W-:Y:S04]  /*235b0*/  STL.64 [R1+0x1f50], R174 ;  /* 0x001f50ae01007387 */ /* 0x0005e80000100a00 */
[----:B------:R2:W-:Y:S02]  /*235c0*/  LDGSTS.E [R77+-0x7bff4], desc[UR60][R174.64], !P1 ;  /* 0x8400c000ae4d7fae */ /* 0x0005e4000c92187c */
[----:B--2---:R-:W-:Y:S01]  /*235d0*/  IMAD.WIDE R176, R78, 0x4, R4 ;  /* 0x000000044eb07825 */ /* 0x004fe200078e0204 */
[----:B------:R-:W-:-:S03]  /*235e0*/  ISETP.GE.U32.AND P1, PT, R79, 0x7fffff24, PT ;  /* 0x7fffff244f00780c */ /* 0x000fc60003f26070 */
[----:B------:R-:W-:Y:S01]  /*235f0*/  IMAD.WIDE R174, R78, 0x4, R2 ;  /* 0x000000044eae7825 */ /* 0x000fe200078e0202 */
[----:B------:R2:W-:Y:S03]  /*23600*/  LDGSTS.E [R77+-0x78000], desc[UR60][R176.64], !P2 ;  /* 0x88000000b04d7fae */ /* 0x0005e6000d12187c */
[----:B------:R-:W-:Y:S01]  /*23610*/  IMAD R78, R72, 0x3d, RZ ;  /* 0x0000003d484e7824 */ /* 0x000fe200078e02ff */
[----:B------:R2:W-:Y:S01]  /*23620*/  LDGSTS.E [R77+-0x74000], desc[UR60][R174.64], !P2 ;  /* 0x8c000000ae4d7fae */ /* 0x0005e2000d12187c */
[----:B------:R-:W-:Y:S02]  /*23630*/  VIADD R79, R160, 0xffffffa2 ;  /* 0xffffffa2a04f7836 */ /* 0x000fe40000000000 */
[C---:B------:R-:W-:Y:S01]  /*23640*/  IMAD.WIDE R204, R78.reuse, 0x4, R4 ;  /* 0x000000044ecc7825 */ /* 0x040fe200078e0204 */
[----:B------:R-:W2:Y:S03]  /*23650*/  LDC R160, c[0x0][0x230] ;  /* 0x00008c00ffa07b82 */ /* 0x000ea60000000800 */
[----:B------:R-:W-:Y:S01]  /*23660*/  IMAD.WIDE R198, R78, 0x4, R2 ;  /* 0x000000044ec67825 */ /* 0x000fe200078e0202 */
[----:B------:R-:W-:Y:S03]  /*23670*/  LDGSTS.E [R77+-0x77ffc], desc[UR60][R204.64], !P5 ;  /* 0x88004000cc4d7fae */ /* 0x000fe6000e92187c */
[----:B------:R-:W-:Y:S01]  /*23680*/  VIADD R78, R161, 0xffffffa1 ;  /* 0xffffffa1a14e7836 */ /* 0x000fe20000000000 */
[----:B------:R-:W-:Y:S01]  /*23690*/  ISETP.GE.U32.AND P2, PT, R79, 0x7fffff23, PT ;  /* 0x7fffff234f00780c */ /* 0x000fe20003f46070 */
[----:B------:R-:W-:Y:S01]  /*236a0*/  LDGSTS.E [R77+-0x73ffc], desc[UR60][R198.64], !P5 ;  /* 0x8c004000c64d7fae */ /* 0x000fe2000e92187c */
[----:B------:R-:W-:Y:S01]  /*236b0*/  IMAD R79, R72, 0x3e, RZ ;  /* 0x0000003e484f7824 */ /* 0x000fe200078e02ff */
[----:B------:R-:W2:Y:S01]  /*236c0*/  LDC R161, c[0x0][0x230] ;  /* 0x00008c00ffa17b82 */ /* 0x000ea20000000800 */
[----:B------:R-:W-:Y:S01]  /*236d0*/  ISETP.GE.U32.AND P5, PT, R78, 0x7fffff22, PT ;  /* 0x7fffff224e00780c */ /* 0x000fe20003fa6070 */
[----:B-1----:R-:W-:Y:S01]  /*236e0*/  VIADD R78, R159, 0xffffffa0 ;  /* 0xffffffa09f4e7836 */ /* 0x002fe20000000000 */
[----:B------:R2:W-:Y:S05]  /*236f0*/  STL.64 [R1+0x2118], R176 ;  /* 0x002118b001007387 */ /* 0x0005ea0000100a00 */
[----:B------:R-:W1:Y:S01]  /*23700*/  LDC R159, c[0x0][0x238] ;  /* 0x00008e00ff9f7b82 */ /* 0x000e620000000800 */
[----:B------:R2:W-:Y:S02]  /*23710*/  STL.64 [R1+0x2120], R174 ;  /* 0x002120ae01007387 */ /* 0x0005e40000100a00 */
[----:B--2---:R-:W-:-:S02]  /*23720*/  IMAD.WIDE R176, R79, 0x4, R4 ;  /* 0x000000044fb07825 */ /* 0x004fc400078e0204 */
[----:B------:R-:W-:Y:S02]  /*23730*/  STL.64 [R1+0x2128], R204 ;  /* 0x002128cc01007387 */ /* 0x000fe40000100a00 */
[----:B------:R-:W-:Y:S02]  /*23740*/  IMAD.WIDE R174, R79, 0x4, R2 ;  /* 0x000000044fae7825 */ /* 0x000fe400078e0202 */
[----:B------:R-:W-:Y:S04]  /*23750*/  STL.64 [R1+0x2130], R198 ;  /* 0x002130c601007387 */ /* 0x000fe80000100a00 */
[----:B------:R2:W-:Y:S01]  /*23760*/  STL.64 [R1+0x2138], R176 ;  /* 0x002138b001007387 */ /* 0x0005e20000100a00 */
[----:B------:R-:W-:-:S03]  /*23770*/  IMAD R72, R72, 0x3f, RZ ;  /* 0x0000003f48487824 */ /* 0x000fc600078e02ff */
[----:B------:R2:W-:Y:S04]  /*23780*/  LDGSTS.E [R77+-0x77ff8], desc[UR60][R176.64], !P6 ;  /* 0x88008000b04d7fae */ /* 0x0005e8000f12187c */
[----:B------:R1:W-:Y:S04]  /*23790*/  STL.64 [R1+0x2140], R174 ;  /* 0x002140ae01007387 */ /* 0x0003e80000100a00 */
[----:B------:R1:W-:Y:S01]  /*237a0*/  LDGSTS.E [R77+-0x73ff8], desc[UR60][R174.64], !P6 ;  /* 0x8c008000ae4d7fae */ /* 0x0003e2000f12187c */
[----:B------:R-:W-:Y:S01]  /*237b0*/  ISETP.GE.U32.AND P6, PT, R78, 0x7fffff21, PT ;  /* 0x7fffff214e00780c */ /* 0x000fe20003fc6070 */
[----:B------:R-:W-:-:S02]  /*237c0*/  IMAD R78, R158, 0x5c, RZ ;  /* 0x0000005c9e4e7824 */ /* 0x000fc400078e02ff */
[----:B------:R-:W-:Y:S01]  /*237d0*/  IMAD.WIDE R210, R72, 0x4, R4 ;  /* 0x0000000448d27825 */ /* 0x000fe200078e0204 */
[----:B--2---:R-:W2:Y:S01]  /*237e0*/  LDC R177, c[0x0][0x230] ;  /* 0x00008c00ffb17b82 */ /* 0x004ea20000000800 */
[----:B------:R-:W-:-:S07]  /*237f0*/  IADD3 R79, R188, -0x7d, RZ ;  /* 0xffffff83bc4f7810 */ /* 0x000fce0007ffe0ff */
[----:B-1----:R-:W1:Y:S01]  /*23800*/  LDC R174, c[0x0][0x238] ;  /* 0x00008e00ffae7b82 */ /* 0x002e620000000800 */
[----:B------:R-:W-:Y:S01]  /*23810*/  IMAD.WIDE R204, R72, 0x4, R2 ;  /* 0x0000000448cc7825 */ /* 0x000fe200078e0202 */
[----:B------:R-:W-:Y:S06]  /*23820*/  LDGSTS.E [R77+-0x77ff4], desc[UR60][R210.64], !P0 ;  /* 0x8800c000d24d7fae */ /* 0x000fec000c12187c */
[----:B------:R-:W2:Y:S01]  /*23830*/  LDC R175, c[0x0][0x238] ;  /* 0x00008e00ffaf7b82 */ /* 0x000ea20000000800 */
[C---:B------:R-:W-:Y:S01]  /*23840*/  IMAD.WIDE R198, R78.reuse, 0x4, R4 ;  /* 0x000000044ec67825 */ /* 0x040fe200078e0204 */
[----:B------:R1:W-:Y:S03]  /*23850*/  LDGSTS.E [R77+-0x73ff4], desc[UR60][R204.64], !P0 ;  /* 0x8c00c000cc4d7fae */ /* 0x0003e6000c12187c */
[----:B------:R-:W-:Y:S01]  /*23860*/  IMAD.WIDE R188, R78, 0x4, R2 ;  /* 0x000000044ebc7825 */ /* 0x000fe200078e0202 */
[----:B------:R1:W-:Y:S02]  /*23870*/  LDGSTS.E [R77+-0x70000], desc[UR60][R198.64], !P1 ;  /* 0x90000000c64d7fae */ /* 0x0003e4000c92187c */
[----:B------:R-:W2:Y:S01]  /*23880*/  LDC R176, c[0x0][0x230] ;  /* 0x00008c00ffb07b82 */ /* 0x000ea20000000800 */
[----:B------:R-:W-:Y:S01]  /*23890*/  IMAD R120, R120, R46, RZ ;  /* 0x0000002e78787224 */ /* 0x000fe200078e02ff */
[----:B------:R-:W-:Y:S01]  /*238a0*/  STL.64 [R1+0x2148], R210 ;  /* 0x002148d201007387 */ /* 0x000fe20000100a00 */
[----:B------:R-:W-:-:S03]  /*238b0*/  VIADD R72, R160, 0xffffff82 ;  /* 0xffffff82a0487836 */ /* 0x000fc60000000000 */
[----:B------:R1:W-:Y:S02]  /*238c0*/  LDGSTS.E [R77+-0x6c000], desc[UR60][R188.64], !P1 ;  /* 0x94000000bc4d7fae */ /* 0x0003e4000c92187c */
[----:B------:R-:W2:Y:S01]  /*238d0*/  LDC R46, c[0x0][0x240] ;  /* 0x00009000ff2e7b82 */ /* 0x000ea20000000800 */
[----:B------:R-:W-:Y:S01]  /*238e0*/  ISETP.GE.U32.AND P1, PT, R72, 0x7fffff03, PT ;  /* 0x7fffff034800780c */ /* 0x000fe20003f26070 */
[----:B------:R1:W-:Y:S01]  /*238f0*/  STL.64 [R1+0x2150], R204 ;  /* 0x002150cc01007387 */ /* 0x0003e20000100a00 */
[----:B------:R-:W-:Y:S02]  /*23900*/  IMAD R72, R159, 0x5d, RZ ;  /* 0x0000005d9f487824 */ /* 0x000fe400078e02ff */
[----:B------:R-:W-:Y:S01]  /*23910*/  IMAD R125, R125, R54, RZ ;  /* 0x000000367d7d7224 */ /* 0x000fe200078e02ff */
[----:B------:R1:W-:Y:S02]  /*23920*/  STL.64 [R1+0x2318], R198 ;  /* 0x002318c601007387 */ /* 0x0003e40000100a00 */
[----:B------:R-:W2:Y:S02]  /*23930*/  LDC R160, c[0x0][0x238] ;  /* 0x00008e00ffa07b82 */ /* 0x000ea40000000800 */
[----:B------:R1:W-:Y:S01]  /*23940*/  STL.64 [R1+0x2320], R188 ;  /* 0x002320bc01007387 */ /* 0x0003e20000100a00 */
[----:B------:R-:W-:-:S05]  /*23950*/  VIADD R78, R161, 0xffffff80 ;  /* 0xffffff80a14e7836 */ /* 0x000fca0000000000 */
[----:B------:R-:W4:Y:S01]  /*23960*/  LDC R159, c[0x0][0x238] ;  /* 0x00008e00ff9f7b82 */ /* 0x000f220000000800 */
[----:B-1----:R-:W-:-:S07]  /*23970*/  IMAD.WIDE R204, R72, 0x4, R4 ;  /* 0x0000000448cc7825 */ /* 0x002fce00078e0204 */
[----:B------:R-:W1:Y:S01]  /*23980*/  LDC R158, c[0x0][0x230] ;  /* 0x00008c00ff9e7b82 */ /* 0x000e620000000800 */
[----:B------:R-:W-:Y:S01]  /*23990*/  IMAD.WIDE R198, R72, 0x4, R2 ;  /* 0x0000000448c67825 */ /* 0x000fe200078e0202 */
[----:B------:R2:W-:Y:S06]  /*239a0*/  LDGSTS.E [R77+-0x6fffc], desc[UR60][R204.64], !P2 ;  /* 0x90004000cc4d7fae */ /* 0x0005ec000d12187c */
[----:B------:R-:W1:Y:S01]  /*239b0*/  LDC R54, c[0x0][0x240] ;  /* 0x00009000ff367b82 */ /* 0x000e620000000800 */
[----:B------:R-:W-:Y:S01]  /*239c0*/  IMAD R72, R174, 0x5e, RZ ;  /* 0x0000005eae487824 */ /* 0x000fe200078e02ff */
[----:B------:R2:W-:Y:S06]  /*239d0*/  LDGSTS.E [R77+-0x6bffc], desc[UR60][R198.64], !P2 ;  /* 0x94004000c64d7fae */ /* 0x0005ec000d12187c */
[----:B------:R-:W3:Y:S08]  /*239e0*/  LDC R189, c[0x0][0x238] ;  /* 0x00008e00ffbd7b82 */ /* 0x000ef00000000800 */
[----:B------:R-:W3:Y:S01]  /*239f0*/  LDC R188, c[0x0][0x238] ;  /* 0x00008e00ffbc7b82 */ /* 0x000ee20000000800 */
[----:B------:R-:W-:Y:S01]  /*23a00*/  ISETP.GE.U32.AND P2, PT, R78, 0x7fffff01, PT ;  /* 0x7fffff014e00780c */ /* 0x000fe20003f46070 */
[----:B--2---:R-:W-:-:S02]  /*23a10*/  IMAD R78, R175, 0x5f, RZ ;  /* 0x0000005faf4e7824 */ /* 0x004fc400078e02ff */
[C---:B------:R-:W-:Y:S01]  /*23a20*/  IMAD.WIDE R212, R72.reuse, 0x4, R4 ;  /* 0x0000000448d47825 */ /* 0x040fe200078e0204 */
[----:B------:R2:W-:Y:S01]  /*23a30*/  STL.64 [R1+0x2328], R204 ;  /* 0x002328cc01007387 */ /* 0x0005e20000100a00 */
[----:B------:R-:W-:Y:S02]  /*23a40*/  IADD3 R161, R177, 0x7f, RZ ;  /* 0x0000007fb1a17810 */ /* 0x000fe40007ffe0ff */
[----:B------:R-:W-:Y:S01]  /*23a50*/  IMAD.WIDE R210, R72, 0x4, R2 ;  /* 0x0000000448d27825 */ /* 0x000fe200078e0202 */
[----:B------:R2:W-:Y:S01]  /*23a60*/  STL.64 [R1+0x2330], R198 ;  /* 0x002330c601007387 */ /* 0x0005e20000100a00 */
[----:B------:R-:W-:Y:S01]  /*23a70*/  ISETP.GE.U32.AND P0, PT, R79, 0x7fffff04, PT ;  /* 0x7fffff044f00780c */ /* 0x000fe20003f06070 */
[----:B------:R-:W3:Y:S01]  /*23a80*/  LDC R175, c[0x0][0x240] ;  /* 0x00009000ffaf7b82 */ /* 0x000ee20000000800 */
[----:B------:R-:W-:Y:S01]  /*23a90*/  VIADD R79, R176, 0xffffff81 ;  /* 0xffffff81b04f7836 */ /* 0x000fe20000000000 */
[----:B------:R3:W-:Y:S01]  /*23aa0*/  LDGSTS.E [R77+-0x6fff8], desc[UR60][R212.64], !P5 ;  /* 0x90008000d44d7fae */ /* 0x0007e2000e92187c */
[----:B------:R-:W-:-:S02]  /*23ab0*/  IMAD R136, R136, R46, RZ ;  /* 0x0000002e88887224 */ /* 0x000fc400078e02ff */
[C---:B--2---:R-:W-:Y:S01]  /*23ac0*/  IMAD.WIDE R204, R78.reuse, 0x4, R4 ;  /* 0x000000044ecc7825 */ /* 0x044fe200078e0204 */
[----:B------:R2:W-:Y:S02]  /*23ad0*/  LDGSTS.E [R77+-0x6bff8], desc[UR60][R210.64], !P5 ;  /* 0x94008000d24d7fae */ /* 0x0005e4000e92187c */
[----:B------:R-:W2:Y:S01]  /*23ae0*/  LDC R46, c[0x0][0x240] ;  /* 0x00009000ff2e7b82 */ /* 0x000ea20000000800 */
[----:B------:R-:W-:Y:S01]  /*23af0*/  IMAD.WIDE R198, R78, 0x4, R2 ;  /* 0x000000044ec67825 */ /* 0x000fe200078e0202 */
[----:B------:R-:W-:Y:S01]  /*23b00*/  ISETP.GT.AND P5, PT, R161, 0x7f, PT ;  /* 0x0000007fa100780c */ /* 0x000fe20003fa4270 */
[----:B------:R2:W-:Y:S02]  /*23b10*/  LDGSTS.E [R77+-0x6fff4], desc[UR60][R204.64], !P6 ;  /* 0x9000c000cc4d7fae */ /* 0x0005e4000f12187c */
[----:B------:R-:W-:Y:S02]  /*23b20*/  IMAD R78, R160, 0x7c, RZ ;  /* 0x0000007ca04e7824 */ /* 0x000fe400078e02ff */
[----:B------:R2:W-:Y:S01]  /*23b30*/  LDGSTS.E [R77+-0x6bff4], desc[UR60][R198.64], !P6 ;  /* 0x9400c000c64d7fae */ /* 0x0005e2000f12187c */
[----:B------:R-:W-:Y:S01]  /*23b40*/  ISETP.GE.U32.AND P6, PT, R79, 0x7fffff02, PT ;  /* 0x7fffff024f00780c */ /* 0x000fe20003fc6070 */
[----:B----4-:R-:W-:Y:S01]  /*23b50*/  IMAD R79, R159, 0x7d, RZ ;  /* 0x0000007d9f4f7824 */ /* 0x010fe200078e02ff */
[----:B------:R-:W-:Y:S01]  /*23b60*/  SEL R72, RZ, 0x4, !P5 ;  /* 0x00000004ff487807 */ /* 0x000fe20006800000 */
[----:B------:R-:W-:Y:S01]  /*23b70*/  IMAD R119, R119, R45, RZ ;  /* 0x0000002d77777224 */ /* 0x000fe200078e02ff */
[----:B-1----:R-:W-:Y:S01]  /*23b80*/  ISETP.GE.AND P5, PT, R240, R158, PT ;  /* 0x0000009ef000720c */ /* 0x002fe20003fa6270 */
[----:B------:R-:W-:Y:S01]  /*23b90*/  IMAD R137, R137, R54, RZ ;  /* 0x0000003689897224 */ /* 0x000fe200078e02ff */
[----:B------:R-:W1:Y:S01]  /*23ba0*/  LDC R45, c[0x0][0x240] ;  /* 0x00009000ff2d7b82 */ /* 0x000e620000000800 */
[----:B---3--:R-:W-:-:S02]  /*23bb0*/  IMAD R158, R189, 0x7e, RZ ;  /* 0x0000007ebd9e7824 */ /* 0x008fc400078e02ff */
[----:B------:R-:W-:Y:S02]  /*23bc0*/  IMAD R159, R188, 0x7f, RZ ;  /* 0x0000007fbc9f7824 */ /* 0x000fe400078e02ff */
[C---:B------:R-:W-:Y:S01]  /*23bd0*/  IMAD.WIDE R188, R78.reuse, 0x4, R4 ;  /* 0x000000044ebc7825 */ /* 0x040fe200078e0204 */
[----:B------:R3:W-:Y:S02]  /*23be0*/  STL.64 [R1+0x2338], R212 ;  /* 0x002338d401007387 */ /* 0x0007e40000100a00 */
[----:B------:R-:W4:Y:S01]  /*23bf0*/  LDC R54, c[0x0][0x240] ;  /* 0x00009000ff367b82 */ /* 0x000f220000000800 */
[----:B------:R-:W-:Y:S01]  /*23c00*/  IMAD.WIDE R224, R78, 0x4, R2 ;  /* 0x000000044ee07825 */ /* 0x000fe200078e0202 */
[----:B------:R2:W-:Y:S03]  /*23c10*/  STL.64 [R1+0x2340], R210 ;  /* 0x002340d201007387 */ /* 0x0005e60000100a00 */
[C---:B------:R-:W-:Y:S01]  /*23c20*/  IMAD.WIDE R214, R79.reuse, 0x4, R4 ;  /* 0x000000044fd67825 */ /* 0x040fe200078e0204 */
[----:B------:R2:W-:Y:S02]  /*23c30*/  STL.64 [R1+0x2348], R204 ;  /* 0x002348cc01007387 */ /* 0x0005e40000100a00 */
[----:B------:R-:W4:Y:S01]  /*23c40*/  LDC R161, c[0x0][0x240] ;  /* 0x00009000ffa17b82 */ /* 0x000f220000000800 */
[----:B------:R-:W-:Y:S01]  /*23c50*/  IMAD R126, R126, R55, RZ ;  /* 0x000000377e7e7224 */ /* 0x000fe200078e02ff */
[----:B------:R-:W-:Y:S01]  /*23c60*/  LDGSTS.E [R77+-0x68000], desc[UR60][R188.64], !P0 ;  /* 0x98000000bc4d7fae */ /* 0x000fe2000c12187c */
[----:B---3--:R-:W-:-:S03]  /*23c70*/  IMAD.WIDE R212, R79, 0x4, R2 ;  /* 0x000000044fd47825 */ /* 0x008fc600078e0202 */
[----:B------:R3:W-:Y:S01]  /*23c80*/  STL.64 [R1+0x2350], R198 ;  /* 0x002350c601007387 */ /* 0x0007e20000100a00 */
[C---:B--2---:R-:W-:Y:S01]  /*23c90*/  IMAD.WIDE R210, R158.reuse, 0x4, R4 ;  /* 0x000000049ed27825 */ /* 0x044fe200078e0204 */
[----:B------:R-:W2:Y:S02]  /*23ca0*/  LDC R55, c[0x0][0x240] ;  /* 0x00009000ff377b82 */ /* 0x000ea40000000800 */
[----:B------:R-:W-:Y:S01]  /*23cb0*/  LDGSTS.E [R77+-0x64000], desc[UR60][R224.64], !P0 ;  /* 0x9c000000e04d7fae */ /* 0x000fe2000c12187c */
[----:B------:R-:W-:-:S03]  /*23cc0*/  IMAD.WIDE R204, R158, 0x4, R2 ;  /* 0x000000049ecc7825 */ /* 0x000fc600078e0202 */
[----:B------:R-:W-:Y:S01]  /*23cd0*/  STL.64 [R1+0x2528], R188 ;  /* 0x002528bc01007387 */ /* 0x000fe20000100a00 */
[C---:B------:R-:W-:Y:S01]  /*23ce0*/  IMAD.WIDE R176, R159.reuse, 0x4, R2 ;  /* 0x000000049fb07825 */ /* 0x040fe200078e0202 */
[----:B------:R-:W-:Y:S01]  /*23cf0*/  SEL R72, R72, RZ, !P5 ;  /* 0x000000ff48487207 */ /* 0x000fe20006800000 */
[----:B------:R-:W2:Y:S01]  /*23d00*/  LDC R174, c[0x0][0x240] ;  /* 0x00009000ffae7b82 */ /* 0x000ea20000000800 */
[----:B------:R1:W-:Y:S01]  /*23d10*/  LDGSTS.E [R77+-0x67ffc], desc[UR60][R214.64], !P1 ;  /* 0x98004000d64d7fae */ /* 0x0003e2000c92187c */
[----:B---3--:R-:W-:-:S03]  /*23d20*/  IMAD.WIDE R198, R159, 0x4, R4 ;  /* 0x000000049fc67825 */ /* 0x008fc600078e0204 */
[----:B------:R3:W-:Y:S01]  /*23d30*/  STL.64 [R1+0x2530], R214 ;  /* 0x002530d601007387 */ /* 0x0007e20000100a00 */
[----:B------:R-:W-:Y:S01]  /*23d40*/  LEA R216, P5, R179, R0, 0x2 ;  /* 0x00000000b3d87211 */ /* 0x000fe200078a10ff */
[----:B------:R-:W-:Y:S01]  /*23d50*/  IMAD R46, R222, R46, RZ ;  /* 0x0000002ede2e7224 */ /* 0x000fe200078e02ff */
[----:B------:R-:W2:Y:S01]  /*23d60*/  LDC R158, c[0x0][0x240] ;  /* 0x00009000ff9e7b82 */ /* 0x000ea20000000800 */
[----:B------:R-:W-:Y:S04]  /*23d70*/  LDGSTS.E [R77+-0x63ffc], desc[UR60][R212.64], !P1 ;  /* 0x9c004000d44d7fae */ /* 0x000fe8000c92187c */
[----:B------:R4:W-:Y:S01]  /*23d80*/  STL.64 [R1+0x2540], R210 ;  /* 0x002540d201007387 */ /* 0x0009e20000100a00 */
[----:B------:R-:W-:Y:S02]  /*23d90*/  IMAD R115, R115, R226, RZ ;  /* 0x000000e273737224 */ /* 0x000fe400078e02ff */
[----:B------:R-:W-:Y:S01]  /*23da0*/  IMAD R71, R232, R71, RZ ;  /* 0x00000047e8477224 */ /* 0x000fe200078e02ff */
[----:B------:R4:W-:Y:S01]  /*23db0*/  LDGSTS.E [R77+-0x67ff8], desc[UR60][R210.64], !P6 ;  /* 0x98008000d24d7fae */ /* 0x0009e2000f12187c */
[----:B-1----:R-:W-:Y:S01]  /*23dc0*/  IMAD R134, R134, R45, RZ ;  /* 0x0000002d86867224 */ /* 0x002fe200078e02ff */
[----:B---3--:R-:W-:Y:S01]  /*23dd0*/  LEA.HI.X.SX32 R215, R179, R10, 0x2, P5 ;  /* 0x0000000ab3d77211 */ /* 0x008fe200028f16ff */
[----:B----4-:R-:W-:Y:S01]  /*23de0*/  IMAD R54, R234, R54, RZ ;  /* 0x00000036ea367224 */ /* 0x010fe200078e02ff */
[----:B------:R-:W-:Y:S01]  /*23df0*/  LDGSTS.E [R77+-0x63ff8], desc[UR60][R204.64], !P6 ;  /* 0x9c008000cc4d7fae */ /* 0x000fe2000f12187c */
[----:B------:R-:W1:Y:S03]  /*23e00*/  LDC R45, c[0x0][0x240] ;  /* 0x00009000ff2d7b82 */ /* 0x000e660000000800 */
[----:B------:R-:W-:Y:S01]  /*23e10*/  LDGSTS.E [R77+-0x67ff4], desc[UR60][R198.64], !P2 ;  /* 0x9800c000c64d7fae */ /* 0x000fe2000d12187c */
[----:B------:R-:W-:-:S03]  /*23e20*/  LEA R210, P1, R230, R0, 0x2 ;  /* 0x00000000e6d27211 */ /* 0x000fc600078210ff */
[----:B------:R3:W-:Y:S01]  /*23e30*/  LDGSTS.E [R77+-0x63ff4], desc[UR60][R176.64], !P2 ;  /* 0x9c00c000b04d7fae */ /* 0x0007e2000d12187c */
[----:B------:R-:W-:Y:S01]  /*23e40*/  LEA R214, P2, R180, R0, 0x2 ;  /* 0x00000000b4d67211 */ /* 0x000fe200078410ff */
[----:B--2---:R-:W-:Y:S01]  /*23e50*/  IMAD R141, R141, R55, RZ ;  /* 0x000000378d8d7224 */ /* 0x004fe200078e02ff */
[----:B------:R-:W-:Y:S01]  /*23e60*/  LEA.HI.X.SX32 R209, R230, R10, 0x2, P1 ;  /* 0x0000000ae6d17211 */ /* 0x000fe200008f16ff */
[----:B------:R2:W-:Y:S01]  /*23e70*/  STL.64 [R1+0x2448], R224 ;  /* 0x002448e001007387 */ /* 0x0005e20000100a00 */
[C---:B------:R-:W-:Y:S01]  /*23e80*/  LEA R218, P1, R217.reuse, R0, 0x2 ;  /* 0x00000000d9da7211 */ /* 0x040fe200078210ff */
[----:B------:R-:W4:Y:S02]  /*23e90*/  LDC R55, c[0x0][0x240] ;  /* 0x00009000ff377b82 */ /* 0x000f240000000800 */
[----:B------:R-:W-:Y:S01]  /*23ea0*/  STL.64 [R1+0x2548], R198 ;  /* 0x002548c601007387 */ /* 0x000fe20000100a00 */
[----:B------:R-:W-:-:S03]  /*23eb0*/  LEA.HI.X.SX32 R217, R217, R10, 0x2, P1 ;  /* 0x0000000ad9d97211 */ /* 0x000fc600008f16ff */
[----:B------:R3:W-:Y:S01]  /*23ec0*/  STL.64 [R1+0x2538], R212 ;  /* 0x002538d401007387 */ /* 0x0007e20000100a00 */
[-C--:B------:R-:W-:Y:S01]  /*23ed0*/  LEA R226, P1, R178, R0.reuse, 0x2 ;  /* 0x00000000b2e27211 */ /* 0x080fe200078210ff */
[----:B------:R-:W-:Y:S01]  /*23ee0*/  IMAD R78, R13, R175, RZ ;  /* 0x000000af0d4e7224 */ /* 0x000fe200078e02ff */
[----:B------:R-:W4:Y:S01]  /*23ef0*/  LDC R159, c[0x0][0x240] ;  /* 0x00009000ff9f7b82 */ /* 0x000f220000000800 */
[----:B--2---:R-:W-:Y:S01]  /*23f00*/  LEA R224, P5, R223, R0, 0x2 ;  /* 0x00000000dfe07211 */ /* 0x004fe200078a10ff */
[----:B---3--:R-:W-:Y:S02]  /*23f10*/  IMAD R77, R11, R161, RZ ;  /* 0x000000a10b4d7224 */ /* 0x008fe400078e02ff */
[----:B------:R-:W-:Y:S01]  /*23f20*/  IMAD R116, R116, R236, RZ ;  /* 0x000000ec74747224 */ /* 0x000fe200078e02ff */
[----:B------:R-:W-:Y:S01]  /*23f30*/  ISETP.NE.U32.AND P0, PT, R72, RZ, PT ;  /* 0x000000ff4800720c */ /* 0x000fe20003f05070 */
[----:B------:R-:W-:Y:S01]  /*23f40*/  IMAD R79, R9, R174, RZ ;  /* 0x000000ae094f7224 */ /* 0x000fe200078e02ff */
[----:B------:R-:W0:Y:S01]  /*23f50*/  LDGDEPBAR ;  /* 0x00000000000079af */ /* 0x000e220000000000 */
[----:B------:R-:W2:Y:S01]  /*23f60*/  LDC R160, c[0x0][0x240] ;  /* 0x00009000ffa07b82 */ /* 0x000ea20000000800 */
[----:B------:R-:W-:-:S02]  /*23f70*/  LEA.HI.X.SX32 R213, R180, R10, 0x2, P2 ;  /* 0x0000000ab4d57211 */ /* 0x000fc400010f16ff */
[----:B------:R-:W-:Y:S02]  /*23f80*/  LEA R222, P2, R221, R0, 0x2 ;  /* 0x00000000ddde7211 */ /* 0x000fe400078410ff */
[-C--:B------:R-:W-:Y:S02]  /*23f90*/  LEA.HI.X.SX32 R223, R223, R10.reuse, 0x2, P5 ;  /* 0x0000000adfdf7211 */ /* 0x080fe400028f16ff */
[----:B------:R-:W-:Y:S01]  /*23fa0*/  LEA.HI.X.SX32 R221, R221, R10, 0x2, P2 ;  /* 0x0000000adddd7211 */ /* 0x000fe200010f16ff */
[----:B------:R-:W-:Y:S01]  /*23fb0*/  STL.64 [R1+0x2420], R204 ;  /* 0x002420cc01007387 */ /* 0x000fe20000100a00 */
[-C--:B------:R-:W-:Y:S01]  /*23fc0*/  LEA R230, P2, R229, R0.reuse, 0x2 ;  /* 0x00000000e5e67211 */ /* 0x080fe200078410ff */
[----:B-1----:R-:W-:Y:S01]  /*23fd0*/  IMAD R45, R220, R45, RZ ;  /* 0x0000002ddc2d7224 */ /* 0x002fe200078e02ff */
[----:B------:R-:W-:Y:S02]  /*23fe0*/  LEA R232, P5, R231, R0, 0x2 ;  /* 0x00000000e7e87211 */ /* 0x000fe400078a10ff */
[----:B------:R-:W-:Y:S01]  /*23ff0*/  LEA.HI.X.SX32 R225, R178, R10, 0x2, P1 ;  /* 0x0000000ab2e17211 */ /* 0x000fe200008f16ff */
[----:B------:R1:W-:Y:S01]  /*24000*/  STL.64 [R1+0x2560], R176 ;  /* 0x002560b001007387 */ /* 0x0003e20000100a00 */
[----:B------:R-:W-:Y:S01]  /*24010*/  LEA R234, P1, R233, R0, 0x2 ;  /* 0x00000000e9ea7211 */ /* 0x000fe200078210ff */
[----:B----4-:R-:W-:Y:S01]  /*24020*/  IMAD R55, R228, R55, RZ ;  /* 0x00000037e4377224 */ /* 0x010fe200078e02ff */
[-C--:B------:R-:W-:Y:S01]  /*24030*/  LEA.HI.X.SX32 R229, R229, R10.reuse, 0x2, P2 ;  /* 0x0000000ae5e57211 */ /* 0x080fe200010f16ff */
[----:B------:R-:W5:Y:S01]  /*24040*/  LDL.LU R11, [R1+0x25ac] ;  /* 0x0025ac00010b7983 */ /* 0x000f620000300800 */
[----:B------:R-:W-:Y:S01]  /*24050*/  LEA.HI.X.SX32 R231, R231, R10, 0x2, P5 ;  /* 0x0000000ae7e77211 */ /* 0x000fe200028f16ff */
[----:B------:R-:W3:Y:S01]  /*24060*/  LDC R161, c[0x0][0x240] ;  /* 0x00009000ffa17b82 */ /* 0x000ee20000000800 */
[----:B------:R-:W-:Y:S01]  /*24070*/  LEA R240, P5, R239, R0, 0x2 ;  /* 0x00000000eff07211 */ /* 0x000fe200078a10ff */
[----:B------:R-:W5:Y:S01]  /*24080*/  LDL.LU R9, [R1+0x25a8] ;  /* 0x0025a80001097983 */ /* 0x000f620000300800 */
[----:B------:R-:W-:Y:S01]  /*24090*/  LEA.HI.X.SX32 R233, R233, R10, 0x2, P1 ;  /* 0x0000000ae9e97211 */ /* 0x000fe200008f16ff */
[----:B-1----:R-:W-:Y:S01]  /*240a0*/  IMAD.MOV.U32 R177, RZ, RZ, R238 ;  /* 0x000000ffffb17224 */ /* 0x002fe200078e00ee */
[-C--:B------:R-:W-:Y:S01]  /*240b0*/  LEA R238, P2, R237, R0.reuse, 0x2 ;  /* 0x00000000edee7211 */ /* 0x080fe200078410ff */
[----:B------:R-:W4:Y:S01]  /*240c0*/  LDL.LU R13, [R1+0x25a4] ;  /* 0x0025a400010d7983 */ /* 0x000f220000300800 */
[----:B------:R-:W-:Y:S01]  /*240d0*/  LEA R242, P1, R241, R0, 0x2 ;  /* 0x00000000f1f27211 */ /* 0x000fe200078210ff */
[----:B------:R-:W1:Y:S01]  /*240e0*/  LDC R174, c[0x0][0x240] ;  /* 0x00009000ffae7b82 */ /* 0x000e620000000800 */
[----:B------:R-:W-:-:S02]  /*240f0*/  LEA.HI.X.SX32 R237, R237, R10, 0x2, P2 ;  /* 0x0000000aeded7211 */ /* 0x000fc400010f16ff */
[----:B------:R-:W-:Y:S02]  /*24100*/  LEA.HI.X.SX32 R239, R239, R10, 0x2, P5 ;  /* 0x0000000aefef7211 */ /* 0x000fe400028f16ff */
[-C--:B------:R-:W-:Y:S02]  /*24110*/  LEA R246, P2, R245, R0.reuse, 0x2 ;  /* 0x00000000f5f67211 */ /* 0x080fe400078410ff */
[----:B------:R-:W-:Y:S02]  /*24120*/  LEA R248, P5, R247, R0, 0x2 ;  /* 0x00000000f7f87211 */ /* 0x000fe400078a10ff */
[----:B------:R-:W-:Y:S02]  /*24130*/  LEA.HI.X.SX32 R241, R241, R10, 0x2, P1 ;  /* 0x0000000af1f17211 */ /* 0x000fe400008f16ff */
[----:B------:R-:W-:Y:S02]  /*24140*/  LEA R250, P1, R249, R0, 0x2 ;  /* 0x00000000f9fa7211 */ /* 0x000fe400078210ff */
        /* <DEDUP_REMOVED lines=8> */
[----:B------:R-:W-:Y:S01]  /*241d0*/  LEA R198, P2, R44, R0, 0x2 ;  /* 0x000000002cc67211 */ /* 0x000fe200078410ff */
[----:B------:R-:W-:Y:S01]  /*241e0*/  STL [R1+0xe04], R204 ;  /* 0x000e04cc01007387 */ /* 0x000fe20000100800 */
[----:B------:R-:W-:Y:S02]  /*241f0*/  LEA.HI.X.SX32 R189, R152, R10, 0x2, P1 ;  /* 0x0000000a98bd7211 */ /* 0x000fe400008f16ff */
[-C--:B------:R-:W-:Y:S01]  /*24200*/  LEA R212, P6, R181, R0.reuse, 0x2 ;  /* 0x00000000b5d47211 */ /* 0x080fe200078c10ff */
[----:B------:R-:W-:Y:S01]  /*24210*/  STL [R1+0xe0c], R175 ;  /* 0x000e0caf01007387 */ /* 0x000fe20000100800 */
[-C--:B------:R-:W-:Y:S02]  /*24220*/  LEA R152, P1, R42, R0.reuse, 0x2 ;  /* 0x000000002a987211 */ /* 0x080fe400078210ff */
[----:B------:R-:W-:Y:S01]  /*24230*/  LEA R200, P5, R43, R0, 0x2 ;  /* 0x000000002bc87211 */ /* 0x000fe200078a10ff */
[----:B------:R-:W-:Y:S01]  /*24240*/  STL [R1+0xe00], R205 ;  /* 0x000e00cd01007387 */ /* 0x000fe20000100800 */
[----:B------:R-:W-:-:S02]  /*24250*/  LEA.HI.X.SX32 R179, R44, R10, 0x2, P2 ;  /* 0x0000000a2cb37211 */ /* 0x000fc400010f16ff */
[----:B------:R-:W-:Y:S01]  /*24260*/  LEA.HI.X.SX32 R211, R181, R10, 0x2, P6 ;  /* 0x0000000ab5d37211 */ /* 0x000fe200030f16ff */
[----:B------:R-:W-:Y:S01]  /*24270*/  STL [R1+0xe14], R198 ;  /* 0x000e14c601007387 */ /* 0x000fe20000100800 */
[-C--:B------:R-:W-:Y:S02]  /*24280*/  LEA R44, P2, R41, R0.reuse, 0x2 ;  /* 0x00000000292c7211 */ /* 0x080fe400078410ff */
[C---:B------:R-:W-:Y:S01]  /*24290*/  LEA R220, P6, R219.reuse, R0, 0x2 ;  /* 0x00000000dbdc7211 */ /* 0x040fe200078c10ff */
[----:B------:R-:W-:Y:S04]  /*242a0*/  STL [R1+0xe08], R189 ;  /* 0x000e08bd01007387 */ /* 0x000fe80000100800 */
[----:B------:R2:W-:Y:S01]  /*242b0*/  STL [R1+0xe24], R152 ;  /* 0x000e249801007387 */ /* 0x0005e20000100800 */
[----:B------:R-:W-:-:S03]  /*242c0*/  LEA.HI.X.SX32 R219, R219, R10, 0x2, P6 ;  /* 0x0000000adbdb7211 */ /* 0x000fc600030f16ff */
[----:B------:R-:W-:Y:S01]  /*242d0*/  STL [R1+0xe1c], R200 ;  /* 0x000e1cc801007387 */ /* 0x000fe20000100800 */
[----:B------:R-:W-:-:S03]  /*242e0*/  LEA.HI.X.SX32 R42, R42, R10, 0x2, P1 ;  /* 0x0000000a2a2a7211 */ /* 0x000fc600008f16ff */
[----:B------:R-:W-:Y:S01]  /*242f0*/  STL [R1+0xe10], R179 ;  /* 0x000e10b301007387 */ /* 0x000fe20000100800 */
[----:B--2---:R-:W-:Y:S02]  /*24300*/  LEA.HI.X.SX32 R152, R43, R10, 0x2, P5 ;  /* 0x0000000a2b987211 */ /* 0x004fe400028f16ff */
[-C--:B------:R-:W-:Y:S01]  /*24310*/  LEA R43, P5, R40, R0.reuse, 0x2 ;  /* 0x00000000282b7211 */ /* 0x080fe200078a10ff */
[----:B------:R2:W-:Y:S01]  /*24320*/  STL [R1+0xe2c], R44 ;  /* 0x000e2c2c01007387 */ /* 0x0005e20000100800 */
[----:B------:R-:W-:Y:S02]  /*24330*/  LEA R228, P6, R227, R0, 0x2 ;  /* 0x00000000e3e47211 */ /* 0x000fe400078c10ff */
[----:B------:R-:W-:Y:S01]  /*24340*/  LEA.HI.X.SX32 R41, R41, R10, 0x2, P2 ;  /* 0x0000000a29297211 */ /* 0x000fe200010f16ff */
[----:B------:R-:W-:Y:S01]  /*24350*/  STL [R1+0xe34], R43 ;  /* 0x000e342b01007387 */ /* 0x000fe20000100800 */
[----:B------:R-:W-:Y:S02]  /*24360*/  LEA R199, P2, R38, R0, 0x2 ;  /* 0x0000000026c77211 */ /* 0x000fe400078410ff */
[----:B------:R-:W-:-:S02]  /*24370*/  LEA.HI.X.SX32 R40, R40, R10, 0x2, P5 ;  /* 0x0000000a28287211 */ /* 0x000fc400028f16ff */
[----:B--2---:R-:W-:Y:S01]  /*24380*/  LEA R44, P1, R39, R0, 0x2 ;  /* 0x00000000272c7211 */ /* 0x004fe200078210ff */
[----:B------:R-:W-:Y:S01]  /*24390*/  STL [R1+0xe18], R152 ;  /* 0x000e189801007387 */ /* 0x000fe20000100800 */
[----:B------:R-:W-:Y:S02]  /*243a0*/  LEA.HI.X.SX32 R227, R227, R10, 0x2, P6 ;  /* 0x0000000ae3e37211 */ /* 0x000fe400030f16ff */
[----:B------:R-:W-:Y:S01]  /*243b0*/  LEA R181, P5, R37, R0, 0x2 ;  /* 0x0000000025b57211 */ /* 0x000fe200078a10ff */
[----:B------:R2:W-:Y:S01]  /*243c0*/  STL [R1+0xe20], R42 ;  /* 0x000e202a01007387 */ /* 0x0005e20000100800 */
[----:B------:R-:W-:Y:S02]  /*243d0*/  LEA.HI.X.SX32 R176, R39, R10, 0x2, P1 ;  /* 0x0000000a27b07211 */ /* 0x000fe400008f16ff */
[-C--:B------:R-:W-:Y:S01]  /*243e0*/  LEA R236, P6, R235, R0.reuse, 0x2 ;  /* 0x00000000ebec7211 */ /* 0x080fe200078c10ff */
[----:B------:R-:W-:Y:S01]  /*243f0*/  STL [R1+0xe3c], R44 ;  /* 0x000e3c2c01007387 */ /* 0x000fe20000100800 */
[----:B------:R-:W-:-:S02]  /*24400*/  LEA R153, P1, R36, R0, 0x2 ;  /* 0x0000000024997211 */ /* 0x000fc400078210ff */
[-C--:B------:R-:W-:Y:S01]  /*24410*/  LEA.HI.X.SX32 R38, R38, R10.reuse, 0x2, P2 ;  /* 0x0000000a26267211 */ /* 0x080fe200010f16ff */
[----:B------:R-:W-:Y:S01]  /*24420*/  STL [R1+0xe28], R41 ;  /* 0x000e282901007387 */ /* 0x000fe20000100800 */
[----:B------:R-:W-:Y:S02]  /*24430*/  LEA.HI.X.SX32 R188, R37, R10, 0x2, P5 ;  /* 0x0000000a25bc7211 */ /* 0x000fe400028f16ff */
[----:B--2---:R-:W-:Y:S01]  /*24440*/  LEA R42, P2, R35, R0, 0x2 ;  /* 0x00000000232a7211 */ /* 0x004fe200078410ff */
[----:B------:R2:W-:Y:S01]  /*24450*/  STL [R1+0xe30], R40 ;  /* 0x000e302801007387 */ /* 0x0005e20000100800 */
[----:B------:R-:W-:-:S03]  /*24460*/  LEA.HI.X.SX32 R235, R235, R10, 0x2, P6 ;  /* 0x0000000aebeb7211 */ /* 0x000fc600030f16ff */
[----:B------:R-:W-:Y:S01]  /*24470*/  STL [R1+0xe44], R199 ;  /* 0x000e44c701007387 */ /* 0x000fe20000100800 */
[-C--:B------:R-:W-:Y:S02]  /*24480*/  LEA R244, P6, R243, R0.reuse, 0x2 ;  /* 0x00000000f3f47211 */ /* 0x080fe400078c10ff */
[----:B------:R-:W-:Y:S01]  /*24490*/  LEA R180, P5, R34, R0, 0x2 ;  /* 0x0000000022b47211 */ /* 0x000fe200078a10ff */
[----:B------:R-:W-:Y:S01]  /*244a0*/  STL [R1+0xe38], R176 ;  /* 0x000e38b001007387 */ /* 0x000fe20000100800 */
[----:B------:R-:W-:-:S03]  /*244b0*/  LEA.HI.X.SX32 R178, R36, R10, 0x2, P1 ;  /* 0x0000000a24b27211 */ /* 0x000fc600008f16ff */
[----:B------:R-:W-:Y:S01]  /*244c0*/  STL [R1+0xe4c], R181 ;  /* 0x000e4cb501007387 */ /* 0x000fe20000100800 */
[----:B------:R-:W-:-:S03]  /*244d0*/  LEA.HI.X.SX32 R43, R35, R10, 0x2, P2 ;  /* 0x0000000a232b7211 */ /* 0x000fc600010f16ff */
[----:B------:R-:W-:Y:S01]  /*244e0*/  STL [R1+0xe40], R38 ;  /* 0x000e402601007387 */ /* 0x000fe20000100800 */
[----:B------:R-:W-:-:S03]  /*244f0*/  LEA R36, P2, R33, R0, 0x2 ;  /* 0x0000000021247211 */ /* 0x000fc600078410ff */
[----:B------:R-:W-:Y:S01]  /*24500*/  STL [R1+0xe54], R153 ;  /* 0x000e549901007387 */ /* 0x000fe20000100800 */
[-C--:B------:R-:W-:Y:S02]  /*24510*/  LEA.HI.X.SX32 R243, R243, R10.reuse, 0x2, P6 ;  /* 0x0000000af3f37211 */ /* 0x080fe400030f16ff */
[----:B------:R-:W-:Y:S01]  /*24520*/  LEA.HI.X.SX32 R35, R34, R10, 0x2, P5 ;  /* 0x0000000a22237211 */ /* 0x000fe200028f16ff */
[----:B------:R-:W-:Y:S01]  /*24530*/  STL [R1+0xe48], R188 ;  /* 0x000e48bc01007387 */ /* 0x000fe20000100800 */
[----:B------:R-:W-:-:S03]  /*24540*/  LEA R34, P6, R32, R0, 0x2 ;  /* 0x0000000020227211 */ /* 0x000fc600078c10ff */
[----:B------:R-:W-:Y:S01]  /*24550*/  STL [R1+0xe5c], R42 ;  /* 0x000e5c2a01007387 */ /* 0x000fe20000100800 */
[----:B--2---:R-:W-:-:S03]  /*24560*/  LEA R40, P1, R79, R0, 0x2 ;  /* 0x000000004f287211 */ /* 0x004fc600078210ff */
[----:B------:R-:W-:Y:S04]  /*24570*/  STL [R1+0xe50], R178 ;  /* 0x000e50b201007387 */ /* 0x000fe80000100800 */
[----:B------:R-:W-:Y:S01]  /*24580*/  STL [R1+0xe64], R180 ;  /* 0x000e64b401007387 */ /* 0x000fe20000100800 */
[----:B------:R-:W-:-:S03]  /*24590*/  LEA.HI.X.SX32 R41, R79, R10, 0x2, P1 ;  /* 0x0000000a4f297211 */ /* 0x000fc600008f16ff */
[----:B------:R-:W-:Y:S04]  /*245a0*/  STL [R1+0xe58], R43 ;  /* 0x000e582b01007387 */ /* 0x000fe80000100800 */
[----:B------:R2:W-:Y:S01]  /*245b0*/  STL [R1+0xe6c], R36 ;  /* 0x000e6c2401007387 */ /* 0x0005e20000100800 */
[----:B------:R-:W-:-:S03]  /*245c0*/  LEA.HI.X.SX32 R33, R33, R10, 0x2, P2 ;  /* 0x0000000a21217211 */ /* 0x000fc600010f16ff */
[----:B------:R-:W-:Y:S04]  /*245d0*/  STL [R1+0xe60], R35 ;  /* 0x000e602301007387 */ /* 0x000fe80000100800 */
[----:B------:R3:W-:Y:S01]  /*245e0*/  STL [R1+0xe74], R34 ;  /* 0x000e742201007387 */ /* 0x0007e20000100800 */
[C---:B--2---:R-:W-:Y:S02]  /*245f0*/  LEA R36, P5, R77.reuse, R0, 0x2 ;  /* 0x000000004d247211 */ /* 0x044fe400078a10ff */
[----:B------:R-:W-:Y:S02]  /*24600*/  LEA.HI.X.SX32 R32, R32, R10, 0x2, P6 ;  /* 0x0000000a20207211 */ /* 0x000fe400030f16ff */
[----:B---3--:R-:W-:Y:S01]  /*24610*/  LEA R34, P1, R78, R0, 0x2 ;  /* 0x000000004e227211 */ /* 0x008fe200078210ff */
[----:B------:R2:W-:Y:S01]  /*24620*/  STL [R1+0xe68], R33 ;  /* 0x000e682101007387 */ /* 0x0005e20000100800 */
[----:B------:R-:W-:-:S02]  /*24630*/  LEA.HI.X.SX32 R37, R77, R10, 0x2, P5 ;  /* 0x0000000a4d257211 */ /* 0x000fc400028f16ff */
[----:B------:R-:W-:Y:S01]  /*24640*/  LEA.HI.X.SX32 R35, R78, R10, 0x2, P1 ;  /* 0x0000000a4e237211 */ /* 0x000fe200008f16ff */
[----:B------:R-:W-:Y:S04]  /*24650*/  STL.64 [R1+0x15d0], R40 ;  /* 0x0015d02801007387 */ /* 0x000fe80000100a00 */
[----:B------:R3:W-:Y:S04]  /*24660*/  STL [R1+0xe70], R32 ;  /* 0x000e702001007387 */ /* 0x0007e80000100800 */
[----:B------:R-:W-:Y:S04]  /*24670*/  STL.64 [R1+0x15d8], R34 ;  /* 0x0015d82201007387 */ /* 0x000fe80000100a00 */
[----:B------:R-:W-:Y:S04]  /*24680*/  STL.64 [R1+0x15c8], R36 ;  /* 0x0015c82401007387 */ /* 0x000fe80000100a00 */
[----:B------:R-:W4:Y:S01]  /*24690*/  LDL.LU R38, [R1+0x398] ;  /* 0x0003980001267983 */ /* 0x000f220000300800 */
[----:B--2---:R-:W-:Y:S01]  /*246a0*/  MOV R33, R41 ;  /* 0x0000002900217202 */ /* 0x004fe20000000f00 */
[----:B---3--:R-:W-:-:S02]  /*246b0*/  IMAD.MOV.U32 R32, RZ, RZ, R40 ;  /* 0x000000ffff207224 */ /* 0x008fc400078e0028 */
[----:B------:R-:W2:Y:S04]  /*246c0*/  LDL.LU R39, [R1+0x390] ;  /* 0x0003900001277983 */ /* 0x000ea80000300800 */
[----:B------:R-:W3:Y:S04]  /*246d0*/  LDL.LU R41, [R1+0x370] ;  /* 0x0003700001297983 */ /* 0x000ee80000300800 */
[----:B------:R-:W3:Y:S04]  /*246e0*/  LDL.LU R40, [R1+0x358] ;  /* 0x0003580001287983 */ /* 0x000ee80000300800 */
[----:B------:R-:W1:Y:S04]  /*246f0*/  LDL.LU R77, [R1+0x348] ;  /* 0x00034800014d7983 */ /* 0x000e680000300800 */
[----:B------:R-:W-:Y:S04]  /*24700*/  STL.64 [R1+0x25b8], R6 ;  /* 0x0025b80601007387 */ /* 0x000fe80000100a00 */
[----:B------:R4:W-:Y:S04]  /*24710*/  STL.64 [R1+0x25b0], R4 ;  /* 0x0025b00401007387 */ /* 0x0009e80000100a00 */
[----:B------:R2:W-:Y:S04]  /*24720*/  STL.64 [R1+0x25a8], R2 ;  /* 0x0025a80201007387 */ /* 0x0005e80000100a00 */
[----:B------:R-:W3:Y:S04]  /*24730*/  LDL.LU R78, [R1+0x330] ;  /* 0x00033000014e7983 */ /* 0x000ee80000300800 */
[----:B----4-:R-:W4:Y:S04]  /*24740*/  LDL.LU R4, [R1+0x314] ;  /* 0x0003140001047983 */ /* 0x010f280000300800 */
[----:B------:R-:W4:Y:S04]  /*24750*/  LDL.LU R5, [R1+0x300] ;  /* 0x0003000001057983 */ /* 0x000f280000300800 */
[----:B------:R-:W4:Y:S01]  /*24760*/  LDL.LU R79, [R1+0x2e8] ;  /* 0x0002e800014f7983 */ /* 0x000f220000300800 */
[----:B------:R-:W-:-:S05]  /*24770*/  IMAD.IADD R72, R177, 0x1, R13 ;  /* 0x00000001b1487824 */ /* 0x000fca00078e020d */
[----:B------:R-:W-:Y:S04]  /*24780*/  LDGSTS.E [R72], desc[UR60][R32.64], P0 ;  /* 0x0000000020487fae */ /* 0x000fe8000812187c */
[----:B------:R2:W-:Y:S04]  /*24790*/  LDGSTS.E [R72+0x400], desc[UR60][R36.64], P0 ;  /* 0x0040000024487fae */ /* 0x0005e8000812187c */
[----:B------:R2:W-:Y:S02]  /*247a0*/  LDGSTS.E [R72+0x800], desc[UR60][R34.64], P0 ;  /* 0x0080000022487fae */ /* 0x0005e4000812187c */
[----:B--2---:R-:W4:Y:S08]  /*247b0*/  LDC R37, c[0x0][0x240] ;  /* 0x00009000ff257b82 */ /* 0x004f300000000800 */
[----:B------:R-:W2:Y:S01]  /*247c0*/  LDC R36, c[0x0][0x240] ;  /* 0x00009000ff247b82 */ /* 0x000ea20000000800 */
[----:B------:R-:W-:-:S07]  /*247d0*/  IMAD R35, R38, R158, RZ ;  /* 0x0000009e26237224 */ /* 0x000fce00078e02ff */
[----:B------:R-:W2:Y:S01]  /*247e0*/  LDC R38, c[0x0][0x240] ;  /* 0x00009000ff267b82 */ /* 0x000ea20000000800 */
[----:B------:R-:W-:Y:S01]  /*247f0*/  IMAD R33, R39, R159, RZ ;  /* 0x0000009f27217224 */ /* 0x000fe200078e02ff */
[----:B------:R-:W-:Y:S01]  /*24800*/  LEA R2, P1, R35, R0, 0x2 ;  /* 0x0000000023027211 */ /* 0x000fe200078210ff */
[----:B---3--:R-:W-:-:S03]  /*24810*/  IMAD R32, R41, R160, RZ ;  /* 0x000000a029207224 */ /* 0x008fc600078e02ff */
[----:B------:R-:W-:Y:S01]  /*24820*/  LEA.HI.X.SX32 R3, R35, R10, 0x2, P1 ;  /* 0x0000000a23037211 */ /* 0x000fe200008f16ff */
[----:B------:R-:W3:Y:S01]  /*24830*/  LDL.LU R41, [R1+0x2c4] ;  /* 0x0002c40001297983 */ /* 0x000ee20000300800 */
[----:B------:R-:W-:Y:S01]  /*24840*/  IMAD R34, R40, R161, RZ ;  /* 0x000000a128227224 */ /* 0x000fe200078e02ff */
[----:B------:R-:W-:Y:S01]  /*24850*/  LEA R160, P5, R33, R0, 0x2 ;  /* 0x0000000021a07211 */ /* 0x000fe200078a10ff */
[----:B------:R-:W2:Y:S01]  /*24860*/  LDC R39, c[0x0][0x240] ;  /* 0x00009000ff277b82 */ /* 0x000ea20000000800 */
[----:B-1----:R-:W-:Y:S01]  /*24870*/  IMAD R35, R77, R174, RZ ;  /* 0x000000ae4d237224 */ /* 0x002fe200078e02ff */
[-C--:B------:R-:W-:Y:S01]  /*24880*/  LEA R158, P2, R32, R0.reuse, 0x2 ;  /* 0x00000000209e7211 */ /* 0x080fe200078410ff */
[----:B------:R1:W-:Y:S01]  /*24890*/  STL.64 [R1+0x15c0], R2 ;  /* 0x0015c00201007387 */ /* 0x0003e20000100a00 */
[----:B------:R-:W-:Y:S02]  /*248a0*/  LEA R6, P6, R34, R0, 0x2 ;  /* 0x0000000022067211 */ /* 0x000fe400078c10ff */
[-C--:B------:R-:W-:Y:S01]  /*248b0*/  LEA.HI.X.SX32 R161, R33, R10.reuse, 0x2, P5 ;  /* 0x0000000a21a17211 */ /* 0x080fe200028f16ff */
[----:B------:R1:W-:Y:S01]  /*248c0*/  LDGSTS.E [R72+0xc00], desc[UR60][R2.64], P0 ;  /* 0x00c0000002487fae */ /* 0x0003e2000812187c */
[-C--:B------:R-:W-:Y:S01]  /*248d0*/  LEA.HI.X.SX32 R159, R32, R10.reuse, 0x2, P2 ;  /* 0x0000000a209f7211 */ /* 0x080fe200010f16ff */
[----:B------:R-:W3:Y:S01]  /*248e0*/  LDC R40, c[0x0][0x240] ;  /* 0x00009000ff287b82 */ /* 0x000ee20000000800 */
[----:B------:R-:W-:Y:S01]  /*248f0*/  LEA.HI.X.SX32 R7, R34, R10, 0x2, P6 ;  /* 0x0000000a22077211 */ /* 0x000fe200030f16ff */
[----:B------:R-:W-:Y:S04]  /*24900*/  STL.64 [R1+0x15e0], R160 ;  /* 0x0015e0a001007387 */ /* 0x000fe80000100a00 */
[----:B------:R2:W-:Y:S01]  /*24910*/  LDGSTS.E [R72+0x1000], desc[UR60][R160.64], P0 ;  /* 0x01000000a0487fae */ /* 0x0005e2000812187c */
[----:B-1----:R-:W-:-:S03]  /*24920*/  LEA R2, P1, R35, R0, 0x2 ;  /* 0x0000000023027211 */ /* 0x002fc600078210ff */
[----:B------:R-:W-:Y:S01]  /*24930*/  STL.64 [R1+0x15b8], R158 ;  /* 0x0015b89e01007387 */ /* 0x000fe20000100a00 */
[----:B------:R-:W-:-:S03]  /*24940*/  LEA.HI.X.SX32 R3, R35, R10, 0x2, P1 ;  /* 0x0000000a23037211 */ /* 0x000fc600008f16ff */
[----:B------:R-:W-:Y:S04]  /*24950*/  LDGSTS.E [R72+0x1400], desc[UR60][R158.64], P0 ;  /* 0x014000009e487fae */ /* 0x000fe8000812187c */
[----:B------:R1:W-:Y:S04]  /*24960*/  STL.64 [R1+0x15e8], R6 ;  /* 0x0015e80601007387 */ /* 0x0003e80000100a00 */
[----:B------:R-:W-:Y:S01]  /*24970*/  LDGSTS.E [R72+0x1800], desc[UR60][R6.64], P0 ;  /* 0x0180000006487fae */ /* 0x000fe2000812187c */
[----:B----4-:R-:W-:Y:S02]  /*24980*/  IMAD R34, R4, R37, RZ ;  /* 0x0000002504227224 */ /* 0x010fe400078e02ff */
[----:B--2---:R-:W-:Y:S01]  /*24990*/  IMAD R36, R78, R36, RZ ;  /* 0x000000244e247224 */ /* 0x004fe200078e02ff */
[----:B------:R-:W2:Y:S01]  /*249a0*/  LDC R37, c[0x0][0x240] ;  /* 0x00009000ff257b82 */ /* 0x000ea20000000800 */
[----:B------:R-:W-:Y:S01]  /*249b0*/  IMAD R33, R79, R39, RZ ;  /* 0x000000274f217224 */ /* 0x000fe200078e02ff */
[----:B------:R4:W-:Y:S04]  /*249c0*/  LDGSTS.E [R72+0x1c00], desc[UR60][R2.64], P0 ;  /* 0x01c0000002487fae */ /* 0x0009e8000812187c */
[----:B-1----:R-:W2:Y:S02]  /*249d0*/  LDL.LU R6, [R1+0x2b8] ;  /* 0x0002b80001067983 */ /* 0x002ea40000300800 */
[----:B------:R-:W1:Y:S02]  /*249e0*/  LDC R39, c[0x0][0x240] ;  /* 0x00009000ff277b82 */ /* 0x000e640000000800 */
[----:B------:R4:W-:Y:S04]  /*249f0*/  STL.64 [R1+0x15b0], R2 ;  /* 0x0015b00201007387 */ /* 0x0009e80000100a00 */
[----:B------:R-:W2:Y:S04]  /*24a00*/  LDL.LU R7, [R1+0x2ac] ;  /* 0x0002ac0001077983 */ /* 0x000ea80000300800 */
[----:B------:R-:W1:Y:S01]  /*24a10*/  LDL.LU R77, [R1+0x294] ;  /* 0x00029400014d7983 */ /* 0x000e620000300800 */
[----:B------:R-:W-:Y:S01]  /*24a20*/  IMAD R32, R5, R38, RZ ;  /* 0x0000002605207224 */ /* 0x000fe200078e02ff */
[-C--:B------:R-:W-:Y:S01]  /*24a30*/  LEA R160, P2, R34, R0.reuse, 0x2 ;  /* 0x0000000022a07211 */ /* 0x080fe200078410ff */
[----:B------:R-:W1:Y:S01]  /*24a40*/  LDC R38, c[0x0][0x240] ;  /* 0x00009000ff267b82 */ /* 0x000e620000000800 */
[C---:B----4-:R-:W-:Y:S01]  /*24a50*/  LEA R2, P1, R36.reuse, R0, 0x2 ;  /* 0x0000000024027211 */ /* 0x050fe200078210ff */
[----:B------:R-:W4:Y:S03]  /*24a60*/  LDL.LU R78, [R1+0x27c] ;  /* 0x00027c00014e7983 */ /* 0x000f260000300800 */
[----:B------:R-:W-:Y:S01]  /*24a70*/  LEA.HI.X.SX32 R3, R36, R10, 0x2, P1 ;  /* 0x0000000a24037211 */ /* 0x000fe200008f16ff */
[----:B------:R-:W4:Y:S01]  /*24a80*/  LDL.LU R79, [R1+0x268] ;  /* 0x00026800014f7983 */ /* 0x000f220000300800 */
[-C--:B------:R-:W-:Y:S01]  /*24a90*/  LEA R158, P5, R32, R0.reuse, 0x2 ;  /* 0x00000000209e7211 */ /* 0x080fe200078a10ff */
[----:B------:R-:W4:Y:S01]  /*24aa0*/  LDC R36, c[0x0][0x240] ;  /* 0x00009000ff247b82 */ /* 0x000f220000000800 */
[----:B------:R-:W-:Y:S01]  /*24ab0*/  LEA R4, P1, R33, R0, 0x2 ;  /* 0x0000000021047211 */ /* 0x000fe200078210ff */
[----:B------:R3:W-:Y:S01]  /*24ac0*/  STL.64 [R1+0x15f0], R2 ;  /* 0x0015f00201007387 */ /* 0x0007e20000100a00 */
[----:B------:R-:W-:-:S03]  /*24ad0*/  LEA.HI.X.SX32 R161, R34, R10, 0x2, P2 ;  /* 0x0000000a22a17211 */ /* 0x000fc600010f16ff */
[----:B------:R3:W-:Y:S01]  /*24ae0*/  LDGSTS.E [R72+0x2000], desc[UR60][R2.64], P0 ;  /* 0x0200000002487fae */ /* 0x0007e2000812187c */
[-C--:B------:R-:W-:Y:S02]  /*24af0*/  LEA.HI.X.SX32 R159, R32, R10.reuse, 0x2, P5 ;  /* 0x0000000a209f7211 */ /* 0x080fe400028f16ff */
[----:B------:R-:W-:Y:S01]  /*24b00*/  LEA.HI.X.SX32 R5, R33, R10, 0x2, P1 ;  /* 0x0000000a21057211 */ /* 0x000fe200008f16ff */
[----:B------:R-:W-:Y:S04]  /*24b10*/  STL.64 [R1+0x15a8], R160 ;  /* 0x0015a8a001007387 */ /* 0x000fe80000100a00 */
[----:B------:R-:W-:Y:S04]  /*24b20*/  STL.64 [R1+0x15f8], R158 ;  /* 0x0015f89e01007387 */ /* 0x000fe80000100a00 */
[----:B------:R-:W-:Y:S04]  /*24b30*/  STL.64 [R1+0x15a0], R4 ;  /* 0x0015a00401007387 */ /* 0x000fe80000100a00 */
[----:B------:R-:W-:Y:S04]  /*24b40*/  LDGSTS.E [R72+0x2400], desc[UR60][R160.64], P0 ;  /* 0x02400000a0487fae */ /* 0x000fe8000812187c */
[----:B------:R-:W-:Y:S04]  /*24b50*/  LDGSTS.E [R72+0x2800], desc[UR60][R158.64], P0 ;  /* 0x028000009e487fae */ /* 0x000fe8000812187c */
[----:B------:R-:W-:Y:S01]  /*24b60*/  LDGSTS.E [R72+0x2c00], desc[UR60][R4.64], P0 ;  /* 0x02c0000004487fae */ /* 0x000fe2000812187c */
[----:B---3--:R-:W-:-:S02]  /*24b70*/  IMAD R35, R41, R40, RZ ;  /* 0x0000002829237224 */ /* 0x008fc400078e02ff */
[----:B------:R-:W4:Y:S03]  /*24b80*/  LDC R40, c[0x0][0x240] ;  /* 0x00009000ff287b82 */ /* 0x000f260000000800 */
[----:B------:R-:W-:-:S04]  /*24b90*/  LEA R2, P2, R35, R0, 0x2 ;  /* 0x0000000023027211 */ /* 0x000fc800078410ff */
[----:B------:R-:W-:Y:S01]  /*24ba0*/  LEA.HI.X.SX32 R3, R35, R10, 0x2, P2 ;  /* 0x0000000a23037211 */ /* 0x000fe200010f16ff */
[----:B------:R-:W3:Y:S04]  /*24bb0*/  LDC R41, c[0x0][0x240] ;  /* 0x00009000ff297b82 */ /* 0x000ee80000000800 */
[----:B------:R1:W-:Y:S04]  /*24bc0*/  STL.64 [R1+0x1600], R2 ;  /* 0x0016000201007387 */ /* 0x0003e80000100a00 */
[----:B------:R1:W-:Y:S01]  /*24bd0*/  LDGSTS.E [R72+0x3000], desc[UR60][R2.64], P0 ;  /* 0x0300000002487fae */ /* 0x0003e2000812187c */
[----:B--2---:R-:W-:-:S03]  /*24be0*/  IMAD R34, R6, R37, RZ ;  /* 0x0000002506227224 */ /* 0x004fc600078e02ff */
[----:B------:R-:W2:Y:S01]  /*24bf0*/  LDL.LU R6, [R1+0x254] ;  /* 0x0002540001067983 */ /* 0x000ea20000300800 */
[----:B------:R-:W2:Y:S01]  /*24c00*/  LDC R37, c[0x0][0x240] ;  /* 0x00009000ff257b82 */ /* 0x000ea20000000800 */
[----:B-1----:R-:W-:Y:S02]  /*24c10*/  IMAD R32, R77, R39, RZ ;  /* 0x000000274d207224 */ /* 0x002fe400078e02ff */
[----:B------:R-:W2:Y:S01]  /*24c20*/  LDL.LU R77, [R1+0x23c] ;  /* 0x00023c00014d7983 */ /* 0x000ea20000300800 */
[----:B------:R-:W-:Y:S01]  /*24c30*/  LEA R2, P1, R34, R0, 0x2 ;  /* 0x0000000022027211 */ /* 0x000fe200078210ff */
[----:B------:R-:W-:-:S03]  /*24c40*/  IMAD R35, R7, R38, RZ ;  /* 0x0000002607237224 */ /* 0x000fc600078e02ff */
[----:B------:R-:W1:Y:S01]  /*24c50*/  LDC R39, c[0x0][0x240] ;  /* 0x00009000ff277b82 */ /* 0x000e620000000800 */
[----:B------:R-:W2:Y:S01]  /*24c60*/  LDL.LU R7, [R1+0x220] ;  /* 0x0002200001077983 */ /* 0x000ea20000300800 */
[----:B------:R-:W-:-:S03]  /*24c70*/  LEA.HI.X.SX32 R3, R34, R10, 0x2, P1 ;  /* 0x0000000a22037211 */ /* 0x000fc600008f16ff */
[----:B------:R-:W1:Y:S01]  /*24c80*/  LDL.LU R5, [R1+0xb4] ;  /* 0x0000b40001057983 */ /* 0x000e620000300800 */
[----:B------:R-:W-:Y:S01]  /*24c90*/  LEA R158, P5, R35, R0, 0x2 ;  /* 0x00000000239e7211 */ /* 0x000fe200078a10ff */
[----:B----4-:R-:W-:Y:S01]  /*24ca0*/  IMAD R33, R78, R40, RZ ;  /* 0x000000284e217224 */ /* 0x010fe200078e02ff */
[----:B------:R-:W4:Y:S01]  /*24cb0*/  LDC R38, c[0x0][0x240] ;  /* 0x00009000ff267b82 */ /* 0x000f220000000800 */
[----:B------:R3:W-:Y:S01]  /*24cc0*/  STL.64 [R1+0x1598], R2 ;  /* 0x0015980201007387 */ /* 0x0007e20000100a00 */
[----:B------:R-:W-:-:S03]  /*24cd0*/  LEA R40, P2, R32, R0, 0x2 ;  /* 0x0000000020287211 */ /* 0x000fc600078410ff */
[----:B------:R-:W4:Y:S01]  /*24ce0*/  LDL.LU R160, [R1+0xa0] ;  /* 0x0000a00001a07983 */ /* 0x000f220000300800 */
[----:B---3--:R-:W-:Y:S01]  /*24cf0*/  IMAD R34, R79, R41, RZ ;  /* 0x000000294f227224 */ /* 0x008fe200078e02ff */
[----:B------:R-:W-:Y:S02]  /*24d00*/  LEA.HI.X.SX32 R159, R35, R10, 0x2, P5 ;  /* 0x0000000a239f7211 */ /* 0x000fe400028f16ff */
[C---:B------:R-:W-:Y:S01]  /*24d10*/  LEA R78, P5, R33.reuse, R0, 0x2 ;  /* 0x00000000214e7211 */ /* 0x040fe200078a10ff */
[----:B------:R3:W-:Y:S01]  /*24d20*/  LDGSTS.E [R72+0x3400], desc[UR60][R2.64], P0 ;  /* 0x0340000002487fae */ /* 0x0007e2000812187c */
[-C--:B------:R-:W-:Y:S01]  /*24d30*/  LEA.HI.X.SX32 R41, R32, R10.reuse, 0x2, P2 ;  /* 0x0000000a20297211 */ /* 0x080fe200010f16ff */
[----:B------:R-:W-:Y:S01]  /*24d40*/  IMAD.MOV.U32 R32, RZ, RZ, R40 ;  /* 0x000000ffff207224 */ /* 0x000fe200078e0028 */
[----:B------:R-:W-:Y:S01]  /*24d50*/  LEA.HI.X.SX32 R79, R33, R10, 0x2, P5 ;  /* 0x0000000a214f7211 */ /* 0x000fe200028f16ff */
[----:B------:R3:W-:Y:S02]  /*24d60*/  STL.64 [R1+0x1608], R158 ;  /* 0x0016089e01007387 */ /* 0x0007e40000100a00 */
[----:B------:R-:W-:-:S02]  /*24d70*/  IMAD.MOV.U32 R33, RZ, RZ, R41 ;  /* 0x000000ffff217224 */ /* 0x000fc400078e0029 */
[----:B------:R-:W-:Y:S01]  /*24d80*/  LDGSTS.E [R72+0x3800], desc[UR60][R158.64], P0 ;  /* 0x038000009e487fae */ /* 0x000fe2000812187c */
[----:B---3--:R-:W-:-:S03]  /*24d90*/  LEA R2, P1, R34, R0, 0x2 ;  /* 0x0000000022027211 */ /* 0x008fc600078210ff */
[----:B------:R4:W-:Y:S01]  /*24da0*/  LDGSTS.E [R72+0x3c00], desc[UR60][R32.64], P0 ;  /* 0x03c0000020487fae */ /* 0x0009e2000812187c */
[----:B------:R-:W-:-:S03]  /*24db0*/  LEA.HI.X.SX32 R3, R34, R10, 0x2, P1 ;  /* 0x0000000a22037211 */ /* 0x000fc600008f16ff */
[----:B------:R-:W-:Y:S04]  /*24dc0*/  LDGSTS.E [R72+0x4000], desc[UR60][R78.64], P0 ;  /* 0x040000004e487fae */ /* 0x000fe8000812187c */
[----:B------:R-:W3:Y:S04]  /*24dd0*/  LDL.LU R159, [R1+0x90] ;  /* 0x00009000019f7983 */ /* 0x000ee80000300800 */
[----:B------:R2:W-:Y:S04]  /*24de0*/  STL.64 [R1+0x1590], R40 ;  /* 0x0015902801007387 */ /* 0x0005e80000100a00 */
[----:B------:R2:W-:Y:S04]  /*24df0*/  STL.64 [R1+0x1610], R78 ;  /* 0x0016104e01007387 */ /* 0x0005e80000100a00 */
[----:B------:R-:W3:Y:S04]  /*24e00*/  LDL.LU R158, [R1+0x78] ;  /* 0x00007800019e7983 */ /* 0x000ee80000300800 */
[----:B------:R4:W-:Y:S01]  /*24e10*/  STL.64 [R1+0x1588], R2 ;  /* 0x0015880201007387 */ /* 0x0009e20000100a00 */
[----:B--2---:R-:W2:Y:S03]  /*24e20*/  LDC R40, c[0x0][0x240] ;  /* 0x00009000ff287b82 */ /* 0x004ea60000000800 */
[----:B------:R-:W3:Y:S04]  /*24e30*/  LDL.LU R78, [R1+0x64] ;  /* 0x00006400014e7983 */ /* 0x000ee80000300800 */
[----:B------:R-:W3:Y:S01]  /*24e40*/  LDL.LU R79, [R1+0x58] ;  /* 0x00005800014f7983 */ /* 0x000ee20000300800 */
[----:B------:R-:W3:Y:S03]  /*24e50*/  LDC R41, c[0x0][0x240] ;  /* 0x00009000ff297b82 */ /* 0x000ee60000000800 */
[----:B------:R4:W-:Y:S01]  /*24e60*/  LDGSTS.E [R72+0x4400], desc[UR60][R2.64], P0 ;  /* 0x0440000002487fae */ /* 0x0009e2000812187c */
[----:B------:R-:W-:-:S03]  /*24e70*/  IMAD R34, R77, R37, RZ ;  /* 0x000000254d227224 */ /* 0x000fc600078e02ff */
[----:B------:R-:W3:Y:S01]  /*24e80*/  LDL.LU R77, [R1+0x40] ;  /* 0x00004000014d7983 */ /* 0x000ee20000300800 */
[----:B------:R-:W-:Y:S01]  /*24e90*/  IMAD R35, R6, R36, RZ ;  /* 0x0000002406237224 */ /* 0x000fe200078e02ff */
[----:B------:R-:W3:Y:S01]  /*24ea0*/  LDC R37, c[0x0][0x240] ;  /* 0x00009000ff257b82 */ /* 0x000ee20000000800 */
[----:B----4-:R-:W-:Y:S01]  /*24eb0*/  IMAD R33, R7, R38, RZ ;  /* 0x0000002607217224 */ /* 0x010fe200078e02ff */
[-C--:B------:R-:W-:Y:S02]  /*24ec0*/  LEA R2, P1, R34, R0.reuse, 0x2 ;  /* 0x0000000022027211 */ /* 0x080fe400078210ff */
[----:B------:R-:W-:Y:S01]  /*24ed0*/  LEA R6, P2, R35, R0, 0x2 ;  /* 0x0000000023067211 */ /* 0x000fe200078410ff */
[----:B-1----:R-:W-:-:S03]  /*24ee0*/  IMAD R32, R5, R39, RZ ;  /* 0x0000002705207224 */ /* 0x002fc600078e02ff */
[----:B------:R-:W1:Y:S01]  /*24ef0*/  LDC R36, c[0x0][0x240] ;  /* 0x00009000ff247b82 */ /* 0x000e620000000800 */
[-C--:B------:R-:W-:Y:S02]  /*24f00*/  LEA.HI.X.SX32 R7, R35, R10.reuse, 0x2, P2 ;  /* 0x0000000a23077211 */ /* 0x080fe400010f16ff */
[----:B------:R-:W-:-:S05]  /*24f10*/  LEA.HI.X.SX32 R3, R34, R10, 0x2, P1 ;  /* 0x0000000a22037211 */ /* 0x000fca00008f16ff */
[----:B------:R-:W4:Y:S01]  /*24f20*/  LDC R38, c[0x0][0x240] ;  /* 0x00009000ff267b82 */ /* 0x000f220000000800 */
[----:B------:R-:W-:Y:S01]  /*24f30*/  LEA R4, P2, R33, R0, 0x2 ;  /* 0x0000000021047211 */ /* 0x000fe200078410ff */
[----:B--2---:R-:W-:-:S06]  /*24f40*/  IMAD R34, R160, R40, RZ ;  /* 0x00000028a0227224 */ /* 0x004fcc00078e02ff */
[----:B------:R-:W2:Y:S01]  /*24f50*/  LDC R39, c[0x0][0x240] ;  /* 0x00009000ff277b82 */ /* 0x000ea20000000800 */
[----:B------:R3:W-:Y:S01]  /*24f60*/  STL.64 [R1+0x1618], R6 ;  /* 0x0016180601007387 */ /* 0x0007e20000100a00 */
[----:B------:R-:W-:-:S03]  /*24f70*/  LEA R160, P1, R32, R0, 0x2 ;  /* 0x0000000020a07211 */ /* 0x000fc600078210ff */
[----:B------:R-:W-:Y:S01]  /*24f80*/  LDGSTS.E [R72+0x4800], desc[UR60][R6.64], P0 ;  /* 0x0480000006487fae */ /* 0x000fe2000812187c */
[----:B------:R-:W-:-:S03]  /*24f90*/  LEA.HI.X.SX32 R5, R33, R10, 0x2, P2 ;  /* 0x0000000a21057211 */ /* 0x000fc600010f16ff */
[----:B------:R1:W-:Y:S01]  /*24fa0*/  LDGSTS.E [R72+0x4c00], desc[UR60][R2.64], P0 ;  /* 0x04c0000002487fae */ /* 0x0003e2000812187c */
[----:B------:R-:W-:-:S03]  /*24fb0*/  LEA.HI.X.SX32 R161, R32, R10, 0x2, P1 ;  /* 0x0000000a20a17211 */ /* 0x000fc600008f16ff */
[----:B------:R-:W-:Y:S04]  /*24fc0*/  LDGSTS.E [R72+0x5000], desc[UR60][R4.64], P0 ;  /* 0x0500000004487fae */ /* 0x000fe8000812187c */
[----:B---3--:R-:W5:Y:S04]  /*24fd0*/  LDL.LU.64 R6, [R1+0x25b8] ;  /* 0x0025b80001067983 */ /* 0x008f680000300a00 */
[----:B------:R1:W-:Y:S01]  /*24fe0*/  STL.64 [R1+0x1580], R2 ;  /* 0x0015800201007387 */ /* 0x0003e20000100a00 */
[----:B------:R-:W-:-:S03]  /*24ff0*/  IMAD R35, R159, R41, RZ ;  /* 0x000000299f237224 */ /* 0x000fc600078e02ff */
[----:B------:R3:W-:Y:S04]  /*25000*/  STL.64 [R1+0x1620], R4 ;  /* 0x0016200401007387 */ /* 0x0007e80000100a00 */
[----:B------:R-:W-:Y:S01]  /*25010*/  LDGSTS.E [R72+0x5400], desc[UR60][R160.64], P0 ;  /* 0x05400000a0487fae */ /* 0x000fe2000812187c */
[----:B-1----:R-:W-:-:S04]  /*25020*/  LEA R2, P2, R34, R0, 0x2 ;  /* 0x0000000022027211 */ /* 0x002fc800078410ff */
[----:B------:R-:W-:Y:S01]  /*25030*/  LEA.HI.X.SX32 R3, R34, R10, 0x2, P2 ;  /* 0x0000000a22037211 */ /* 0x000fe200010f16ff */
[----:B---3--:R-:W5:Y:S04]  /*25040*/  LDL.LU.64 R4, [R1+0x25b0] ;  /* 0x0025b00001047983 */ /* 0x008f680000300a00 */
[----:B------:R-:W-:Y:S01]  /*25050*/  STL.64 [R1+0x1578], R160 ;  /* 0x001578a001007387 */ /* 0x000fe20000100a00 */
[----:B------:R-:W-:-:S03]  /*25060*/  IMAD R33, R158, R36, RZ ;  /* 0x000000249e217224 */ /* 0x000fc600078e02ff */
[----:B------:R1:W-:Y:S04]  /*25070*/  STL.64 [R1+0x1628], R2 ;  /* 0x0016280201007387 */ /* 0x0003e80000100a00 */
[----:B------:R1:W-:Y:S01]  /*25080*/  LDGSTS.E [R72+0x5800], desc[UR60][R2.64], P0 ;  /* 0x0580000002487fae */ /* 0x0003e2000812187c */
[----:B----4-:R-:W-:Y:S02]  /*25090*/  IMAD R32, R78, R38, RZ ;  /* 0x000000264e207224 */ /* 0x010fe400078e02ff */
[----:B------:R-:W-:Y:S01]  /*250a0*/  IMAD R34, R79, R37, RZ ;  /* 0x000000254f227224 */ /* 0x000fe200078e02ff */
[-C--:B------:R-:W-:Y:S02]  /*250b0*/  LEA R78, P5, R33, R0.reuse, 0x2 ;  /* 0x00000000214e7211 */ /* 0x080fe400078a10ff */
[----:B-1----:R-:W-:-:S04]  /*250c0*/  LEA R2, P1, R35, R0, 0x2 ;  /* 0x0000000023027211 */ /* 0x002fc800078210ff */
[----:B------:R-:W-:Y:S02]  /*250d0*/  LEA.HI.X.SX32 R3, R35, R10, 0x2, P1 ;  /* 0x0000000a23037211 */ /* 0x000fe400008f16ff */
[-C--:B------:R-:W-:Y:S02]  /*250e0*/  LEA R40, P2, R32, R0.reuse, 0x2 ;  /* 0x0000000020287211 */ /* 0x080fe400078410ff */
[----:B------:R-:W-:Y:S01]  /*250f0*/  LEA R36, P6, R34, R0, 0x2 ;  /* 0x0000000022247211 */ /* 0x000fe200078c10ff */
[----:B------:R1:W-:Y:S01]  /*25100*/  STL.64 [R1+0x1570], R2 ;  /* 0x0015700201007387 */ /* 0x0003e20000100a00 */
[----:B------:R-:W-:-:S03]  /*25110*/  LEA.HI.X.SX32 R79, R33, R10, 0x2, P5 ;  /* 0x0000000a214f7211 */ /* 0x000fc600028f16ff */
[----:B------:R1:W-:Y:S01]  /*25120*/  LDGSTS.E [R72+0x5c00], desc[UR60][R2.64], P0 ;  /* 0x05c0000002487fae */ /* 0x0003e2000812187c */
[-C--:B------:R-:W-:Y:S02]  /*25130*/  LEA.HI.X.SX32 R41, R32, R10.reuse, 0x2, P2 ;  /* 0x0000000a20297211 */ /* 0x080fe400010f16ff */
[----:B------:R-:W-:Y:S01]  /*25140*/  LEA.HI.X.SX32 R37, R34, R10, 0x2, P6 ;  /* 0x0000000a22257211 */ /* 0x000fe200030f16ff */
[----:B------:R-:W-:Y:S01]  /*25150*/  IMAD.MOV.U32 R32, RZ, RZ, R220 ;  /* 0x000000ffff207224 */ /* 0x000fe200078e00dc */
[----:B------:R-:W-:Y:S01]  /*25160*/  MOV R33, R219 ;  /* 0x000000db00217202 */ /* 0x000fe20000000f00 */
[----:B------:R-:W-:Y:S04]  /*25170*/  LDGSTS.E [R72+0x6000], desc[UR60][R78.64], P0 ;  /* 0x060000004e487fae */ /* 0x000fe8000812187c */
[----:B------:R-:W-:Y:S04]  /*25180*/  LDGSTS.E [R72+0x6400], desc[UR60][R40.64], P0 ;  /* 0x0640000028487fae */ /* 0x000fe8000812187c */
[----:B------:R-:W-:Y:S04]  /*25190*/  LDGSTS.E [R72+0x6800], desc[UR60][R36.64], P0 ;  /* 0x0680000024487fae */ /* 0x000fe8000812187c */
[----:B------:R-:W-:Y:S04]  /*251a0*/  STL.64 [R1+0x1630], R78 ;  /* 0x0016304e01007387 */ /* 0x000fe80000100a00 */
[----:B------:R-:W-:Y:S04]  /*251b0*/  STL.64 [R1+0x1568], R40 ;  /* 0x0015682801007387 */ /* 0x000fe80000100a00 */
[----:B------:R-:W-:Y:S01]  /*251c0*/  STL.64 [R1+0x1638], R36 ;  /* 0x0016382401007387 */ /* 0x000fe20000100a00 */
[----:B--2---:R-:W-:-:S05]  /*251d0*/  IMAD R35, R77, R39, RZ ;  /* 0x000000274d237224 */ /* 0x004fca00078e02ff */
[----:B-1----:R-:W-:-:S04]  /*251e0*/  LEA R2, P1, R35, R0, 0x2 ;  /* 0x0000000023027211 */ /* 0x002fc800078210ff */
[----:B------:R-:W-:-:S05]  /*251f0*/  LEA.HI.X.SX32 R3, R35, R10, 0x2, P1 ;  /* 0x0000000a23037211 */ /* 0x000fca00008f16ff */
[----:B------:R-:W-:Y:S04]  /*25200*/  LDGSTS.E [R72+0x6c00], desc[UR60][R2.64], P0 ;  /* 0x06c0000002487fae */ /* 0x000fe8000812187c */
[----:B------:R1:W-:Y:S01]  /*25210*/  LDGSTS.E [R72+0x7000], desc[UR60][R32.64], P0 ;  /* 0x0700000020487fae */ /* 0x0003e2000812187c */
[----:B------:R-:W-:Y:S01]  /*25220*/  LEA R34, P1, R14, R0, 0x2 ;  /* 0x000000000e227211 */ /* 0x000fe200078210ff */
[----:B-1----:R-:W-:Y:S02]  /*25230*/  IMAD.MOV.U32 R32, RZ, RZ, R236 ;  /* 0x000000ffff207224 */ /* 0x002fe400078e00ec */
[----:B------:R-:W-:-:S05]  /*25240*/  IMAD.MOV.U32 R33, RZ, RZ, R235 ;  /* 0x000000ffff217224 */ /* 0x000fca00078e00eb */
[----:B------:R1:W-:Y:S01]  /*25250*/  LDGSTS.E [R72+0x7400], desc[UR60][R32.64], P0 ;  /* 0x0740000020487fae */ /* 0x0003e2000812187c */
[----:B------:R-:W-:-:S03]  /*25260*/  LEA.HI.X.SX32 R35, R14, R10, 0x2, P1 ;  /* 0x0000000a0e237211 */ /* 0x000fc600008f16ff */
[----:B------:R2:W-:Y:S01]  /*25270*/  STL.64 [R1+0x1560], R2 ;  /* 0x0015600201007387 */ /* 0x0005e20000100a00 */
[----:B-1----:R-:W-:Y:S01]  /*25280*/  IMAD.MOV.U32 R32, RZ, RZ, R252 ;  /* 0x000000ffff207224 */ /* 0x002fe200078e00fc */
[----:B------:R-:W-:Y:S01]  /*25290*/  MOV R33, R251 ;  /* 0x000000fb00217202 */ /* 0x000fe20000000f00 */
[----:B------:R-:W1:Y:S01]  /*252a0*/  LDC R14, c[0x0][0x240] ;  /* 0x00009000ff0e7b82 */ /* 0x000e620000000800 */
[----:B--2---:R-:W-:-:S03]  /*252b0*/  LEA R2, P2, R23, R0, 0x2 ;  /* 0x0000000017027211 */ /* 0x004fc600078410ff */
[----:B------:R2:W-:Y:S01]  /*252c0*/  LDGSTS.E [R72+0x7800], desc[UR60][R32.64], P0 ;  /* 0x0780000020487fae */ /* 0x0005e2000812187c */
[C---:B------:R-:W-:Y:S02]  /*252d0*/  LEA R36, P1, R26.reuse, R0, 0x2 ;  /* 0x000000001a247211 */ /* 0x040fe400078210ff */
[-C--:B------:R-:W-:Y:S01]  /*252e0*/  LEA.HI.X.SX32 R3, R23, R10.reuse, 0x2, P2 ;  /* 0x0000000a17037211 */ /* 0x080fe200010f16ff */
[----:B------:R3:W-:Y:S01]  /*252f0*/  STL.64 [R1+0xe80], R34 ;  /* 0x000e802201007387 */ /* 0x0007e20000100a00 */
[----:B--2---:R-:W-:Y:S02]  /*25300*/  IMAD.MOV.U32 R32, RZ, RZ, R44 ;  /* 0x000000ffff207224 */ /* 0x004fe400078e002c */
[----:B------:R-:W-:Y:S01]  /*25310*/  IMAD.MOV.U32 R33, RZ, RZ, R176 ;  /* 0x000000ffff217224 */ /* 0x000fe200078e00b0 */
[----:B------:R-:W-:Y:S01]  /*25320*/  LEA.HI.X.SX32 R37, R26, R10, 0x2, P1 ;  /* 0x0000000a1a257211 */ /* 0x000fe200008f16ff */
[----:B------:R2:W-:Y:S01]  /*25330*/  STL.64 [R1+0xec0], R2 ;  /* 0x000ec00201007387 */ /* 0x0005e20000100a00 */
[----:B------:R-:W4:Y:S03]  /*25340*/  LDC R23, c[0x0][0x240] ;  /* 0x00009000ff177b82 */ /* 0x000f260000000800 */
[----:B------:R-:W-:Y:S04]  /*25350*/  LDGSTS.E [R72+0x7c00], desc[UR60][R32.64], P0 ;  /* 0x07c0000020487fae */ /* 0x000fe8000812187c */
[----:B------:R3:W-:Y:S01]  /*25360*/  LDGSTS.E [R72+0x20000], desc[UR60][R34.64], P0 ;  /* 0x2000000022487fae */ /* 0x0007e2000812187c */
[----:B------:R-:W4:Y:S03]  /*25370*/  LDC R26, c[0x0][0x240] ;  /* 0x00009000ff1a7b82 */ /* 0x000f260000000800 */
[----:B------:R2:W-:Y:S04]  /*25380*/  LDGSTS.E [R72+0x20400], desc[UR60][R2.64], P0 ;  /* 0x2040000002487fae */ /* 0x0005e8000812187c */
[----:B------:R1:W-:Y:S01]  /*25390*/  STL.64 [R1+0xf00], R36 ;  /* 0x000f002401007387 */ /* 0x0003e20000100a00 */
[----:B---3--:R-:W-:-:S03]  /*253a0*/  LEA R34, P2, R29, R0, 0x2 ;  /* 0x000000001d227211 */ /* 0x008fc600078410ff */
[----:B------:R1:W-:Y:S01]  /*253b0*/  LDGSTS.E [R72+0x20800], desc[UR60][R36.64], P0 ;  /* 0x2080000024487fae */ /* 0x0003e2000812187c */
[----:B--2---:R-:W-:Y:S02]  /*253c0*/  LEA R2, P1, R49, R0, 0x2 ;  /* 0x0000000031027211 */ /* 0x004fe400078210ff */
[----:B------:R-:W-:Y:S02]  /*253d0*/  LEA.HI.X.SX32 R35, R29, R10, 0x2, P2 ;  /* 0x0000000a1d237211 */ /* 0x000fe400010f16ff */
[----:B------:R-:W-:Y:S01]  /*253e0*/  LEA R32, P2, R57, R0, 0x2 ;  /* 0x0000000039207211 */ /* 0x000fe200078410ff */
[----:B------:R-:W2:Y:S01]  /*253f0*/  LDC R29, c[0x0][0x240] ;  /* 0x00009000ff1d7b82 */ /* 0x000ea20000000800 */
[-C--:B------:R-:W-:Y:S01]  /*25400*/  LEA.HI.X.SX32 R3, R49, R10.reuse, 0x2, P1 ;  /* 0x0000000a31037211 */ /* 0x080fe200008f16ff */
[----:B------:R3:W-:Y:S01]  /*25410*/  STL.64 [R1+0xf40], R34 ;  /* 0x000f402201007387 */ /* 0x0007e20000100a00 */
[----:B------:R-:W-:Y:S02]  /*25420*/  LEA.HI.X.SX32 R33, R57, R10, 0x2, P2 ;  /* 0x0000000a39217211 */ /* 0x000fe400010f16ff */
[C---:B-1----:R-:W-:Y:S01]  /*25430*/  LEA R36, P1, R65.reuse, R0, 0x2 ;  /* 0x0000000041247211 */ /* 0x042fe200078210ff */
[----:B------:R3:W-:Y:S03]  /*25440*/  LDGSTS.E [R72+0x20c00], desc[UR60][R34.64], P0 ;  /* 0x20c0000022487fae */ /* 0x0007e6000812187c */
[----:B------:R-:W-:Y:S01]  /*25450*/  LEA.HI.X.SX32 R37, R65, R10, 0x2, P1 ;  /* 0x0000000a41257211 */ /* 0x000fe200008f16ff */
[----:B------:R1:W-:Y:S04]  /*25460*/  STL.64 [R1+0xf80], R2 ;  /* 0x000f800201007387 */ /* 0x0003e80000100a00 */
[----:B------:R1:W-:Y:S01]  /*25470*/  LDGSTS.E [R72+0x21000], desc[UR60][R2.64], P0 ;  /* 0x2100000002487fae */ /* 0x0003e2000812187c */
[----:B---3--:R-:W-:-:S03]  /*25480*/  LEA R34, P2, R73, R0, 0x2 ;  /* 0x0000000049227211 */ /* 0x008fc600078410ff */
[----:B------:R3:W-:Y:S01]  /*25490*/  STL.64 [R1+0xfc0], R32 ;  /* 0x000fc02001007387 */ /* 0x0007e20000100a00 */
[----:B------:R-:W-:-:S03]  /*254a0*/  LEA.HI.X.SX32 R35, R73, R10, 0x2, P2 ;  /* 0x0000000a49237211 */ /* 0x000fc600010f16ff */
[----:B------:R3:W-:Y:S01]  /*254b0*/  LDGSTS.E [R72+0x21400], desc[UR60][R32.64], P0 ;  /* 0x2140000020487fae */ /* 0x0007e2000812187c */
[----:B-1----:R-:W-:-:S03]  /*254c0*/  LEA R2, P5, R81, R0, 0x2 ;  /* 0x0000000051027211 */ /* 0x002fc600078a10ff */
[----:B------:R-:W-:Y:S01]  /*254d0*/  STL.64 [R1+0x1000], R36 ;  /* 0x0010002401007387 */ /* 0x000fe20000100a00 */
[----:B------:R-:W-:-:S03]  /*254e0*/  LEA.HI.X.SX32 R3, R81, R10, 0x2, P5 ;  /* 0x0000000a51037211 */ /* 0x000fc600028f16ff */
[----:B------:R-:W-:Y:S01]  /*254f0*/  LDGSTS.E [R72+0x21800], desc[UR60][R36.64], P0 ;  /* 0x2180000024487fae */ /* 0x000fe2000812187c */
[----:B---3--:R-:W-:-:S03]  /*25500*/  LEA R32, P1, R89, R0, 0x2 ;  /* 0x0000000059207211 */ /* 0x008fc600078210ff */
[----:B------:R1:W-:Y:S01]  /*25510*/  STL.64 [R1+0x1040], R34 ;  /* 0x0010402201007387 */ /* 0x0003e20000100a00 */
[----:B------:R-:W-:-:S03]  /*25520*/  LEA.HI.X.SX32 R33, R89, R10, 0x2, P1 ;  /* 0x0000000a59217211 */ /* 0x000fc600008f16ff */
[----:B------:R1:W-:Y:S04]  /*25530*/  LDGSTS.E [R72+0x21c00], desc[UR60][R34.64], P0 ;  /* 0x21c0000022487fae */ /* 0x0003e8000812187c */
[----:B------:R3:W-:Y:S04]  /*25540*/  STL.64 [R1+0x1080], R2 ;  /* 0x0010800201007387 */ /* 0x0007e80000100a00 */
[----:B------:R-:W4:Y:S01]  /*25550*/  LDL.LU R159, [R1+0x4c] ;  /* 0x00004c00019f7983 */ /* 0x000f220000300800 */
[----:B-1----:R-:W-:-:S03]  /*25560*/  LEA R34, P1, R97, R0, 0x2 ;  /* 0x0000000061227211 */ /* 0x002fc600078210ff */
[----:B------:R-:W-:Y:S01]  /*25570*/  LDGSTS.E [R72+0x22000], desc[UR60][R2.64], P0 ;  /* 0x2200000002487fae */ /* 0x000fe2000812187c */
[----:B------:R-:W-:-:S03]  /*25580*/  LEA.HI.X.SX32 R35, R97, R10, 0x2, P1 ;  /* 0x0000000a61237211 */ /* 0x000fc600008f16ff */
[----:B------:R1:W-:Y:S04]  /*25590*/  STL.64 [R1+0x10c0], R32 ;  /* 0x0010c02001007387 */ /* 0x0003e80000100a00 */
[----:B------:R1:W-:Y:S04]  /*255a0*/  LDGSTS.E [R72+0x22400], desc[UR60][R32.64], P0 ;  /* 0x2240000020487fae */ /* 0x0003e8000812187c */
[----:B---3--:R-:W3:Y:S04]  /*255b0*/  LDL.LU R2, [R1+0x48] ;  /* 0x0000480001027983 */ /* 0x008ee80000300800 */
[----:B------:R-:W3:Y:S04]  /*255c0*/  LDL.LU R3, [R1+0x44] ;  /* 0x0000440001037983 */ /* 0x000ee80000300800 */
[----:B------:R2:W-:Y:S04]  /*255d0*/  STL.64 [R1+0x1100], R34 ;  /* 0x0011002201007387 */ /* 0x0005e80000100a00 */
[----:B------:R-:W4:Y:S01]  /*255e0*/  LDL.LU R176, [R1+0x34] ;  /* 0x0000340001b07983 */ /* 0x000f220000300800 */
[----:B-1----:R-:W-:-:S02]  /*255f0*/  LEA R32, P2, R105, R0, 0x2 ;  /* 0x0000000069207211 */ /* 0x002fc400078410ff */
[----:B------:R-:W-:Y:S01]  /*25600*/  LEA R38, P1, R113, R0, 0x2 ;  /* 0x0000000071267211 */ /* 0x000fe200078210ff */
[----:B------:R2:W-:Y:S01]  /*25610*/  LDGSTS.E [R72+0x22800], desc[UR60][R34.64], P0 ;  /* 0x2280000022487fae */ /* 0x0005e2000812187c */
[----:B------:R-:W-:Y:S02]  /*25620*/  LEA.HI.X.SX32 R33, R105, R10, 0x2, P2 ;  /* 0x0000000a69217211 */ /* 0x000fe400010f16ff */
[----:B------:R-:W-:Y:S02]  /*25630*/  LEA R36, P2, R121, R0, 0x2 ;  /* 0x0000000079247211 */ /* 0x000fe400078410ff */
[-C--:B------:R-:W-:Y:S01]  /*25640*/  LEA.HI.X.SX32 R39, R113, R10.reuse, 0x2, P1 ;  /* 0x0000000a71277211 */ /* 0x080fe200008f16ff */
[----:B------:R1:W-:Y:S01]  /*25650*/  STL.64 [R1+0x1140], R32 ;  /* 0x0011402001007387 */ /* 0x0003e20000100a00 */
[----:B------:R-:W-:-:S03]  /*25660*/  LEA.HI.X.SX32 R37, R121, R10, 0x2, P2 ;  /* 0x0000000a79257211 */ /* 0x000fc600010f16ff */
[----:B------:R1:W-:Y:S01]  /*25670*/  LDGSTS.E [R72+0x22c00], desc[UR60][R32.64], P0 ;  /* 0x22c0000020487fae */ /* 0x0003e2000812187c */
[----:B--2---:R-:W-:-:S03]  /*25680*/  LEA R34, P5, R129, R0, 0x2 ;  /* 0x0000000081227211 */ /* 0x004fc600078a10ff */
[----:B------:R2:W-:Y:S01]  /*25690*/  STL.64 [R1+0x1180], R38 ;  /* 0x0011802601007387 */ /* 0x0005e20000100a00 */
[----:B------:R-:W-:Y:S02]  /*256a0*/  LEA.HI.X.SX32 R35, R129, R10, 0x2, P5 ;  /* 0x0000000a81237211 */ /* 0x000fe400028f16ff */
[C---:B-1----:R-:W-:Y:S01]  /*256b0*/  LEA R32, P1, R137.reuse, R0, 0x2 ;  /* 0x0000000089207211 */ /* 0x042fe200078210ff */
[----:B------:R1:W-:Y:S03]  /*256c0*/  STL.64 [R1+0x11c0], R36 ;  /* 0x0011c02401007387 */ /* 0x0003e60000100a00 */
[----:B------:R-:W-:Y:S01]  /*256d0*/  LEA.HI.X.SX32 R33, R137, R10, 0x2, P1 ;  /* 0x0000000a89217211 */ /* 0x000fe200008f16ff */
[----:B------:R-:W-:Y:S04]  /*256e0*/  STL.64 [R1+0x1200], R34 ;  /* 0x0012002201007387 */ /* 0x000fe80000100a00 */
[----:B------:R-:W3:Y:S04]  /*256f0*/  LDL.LU R158, [R1+0x2c] ;  /* 0x00002c00019e7983 */ /* 0x000ee80000300800 */
[----:B------:R1:W-:Y:S04]  /*25700*/  STL.64 [R1+0x1240], R32 ;  /* 0x0012402001007387 */ /* 0x0003e80000100a00 */
[----:B------:R-:W3:Y:S04]  /*25710*/  LDL.LU R78, [R1+0x20] ;  /* 0x00002000014e7983 */ /* 0x000ee80000300800 */
[----:B------:R-:W3:Y:S04]  /*25720*/  LDL.LU R77, [R1+0x1c] ;  /* 0x00001c00014d7983 */ /* 0x000ee80000300800 */
[----:B------:R-:W3:Y:S04]  /*25730*/  LDL.LU R79, [R1+0x14] ;  /* 0x00001400014f7983 */ /* 0x000ee80000300800 */
[----:B------:R-:W3:Y:S04]  /*25740*/  LDL.LU R44, [R1+0x10] ;  /* 0x00001000012c7983 */ /* 0x000ee80000300800 */
[----:B------:R2:W-:Y:S04]  /*25750*/  LDGSTS.E [R72+0x23000], desc[UR60][R38.64], P0 ;  /* 0x2300000026487fae */ /* 0x0005e8000812187c */
[----:B------:R1:W-:Y:S04]  /*25760*/  LDGSTS.E [R72+0x23400], desc[UR60][R36.64], P0 ;  /* 0x2340000024487fae */ /* 0x0003e8000812187c */
[----:B------:R-:W-:Y:S01]  /*25770*/  LDGSTS.E [R72+0x23800], desc[UR60][R34.64], P0 ;  /* 0x2380000022487fae */ /* 0x000fe2000812187c */
[----:B--2---:R-:W-:-:S03]  /*25780*/  LEA R38, P1, R145, R0, 0x2 ;  /* 0x0000000091267211 */ /* 0x004fc600078210ff */
[----:B------:R2:W-:Y:S01]  /*25790*/  LDGSTS.E [R72+0x23c00], desc[UR60][R32.64], P0 ;  /* 0x23c0000020487fae */ /* 0x0005e2000812187c */
[----:B------:R-:W-:Y:S01]  /*257a0*/  LEA.HI.X.SX32 R39, R145, R10, 0x2, P1 ;  /* 0x0000000a91277211 */ /* 0x000fe200008f16ff */
[----:B-1----:R-:W1:Y:S04]  /*257b0*/  LDC R36, c[0x0][0x240] ;  /* 0x00009000ff247b82 */ /* 0x002e680000000800 */
[----:B------:R3:W-:Y:S04]  /*257c0*/  STL.64 [R1+0x1280], R38 ;  /* 0x0012802601007387 */ /* 0x0007e80000100a00 */
[----:B--2---:R-:W2:Y:S01]  /*257d0*/  LDC R33, c[0x0][0x240] ;  /* 0x00009000ff217b82 */ /* 0x004ea20000000800 */
[----:B------:R3:W-:Y:S07]  /*257e0*/  LDGSTS.E [R72+0x24000], desc[UR60][R38.64], P0 ;  /* 0x2400000026487fae */ /* 0x0007ee000812187c */
[----:B------:R-:W1:Y:S08]  /*257f0*/  LDC R32, c[0x0][0x240] ;  /* 0x00009000ff207b82 */ /* 0x000e700000000800 */
[----:B------:R-:W2:Y:S08]  /*25800*/  LDC R34, c[0x0][0x240] ;  /* 0x00009000ff227b82 */ /* 0x000eb00000000800 */
[----:B------:R-:W2:Y:S01]  /*25810*/  LDC R35, c[0x0][0x240] ;  /* 0x00009000ff237b82 */ /* 0x000ea20000000800 */
[----:B----4-:R-:W-:-:S02]  /*25820*/  IMAD R29, R176, R29, RZ ;  /* 0x0000001db01d7224 */ /* 0x010fc400078e02ff */
[----:B------:R-:W4:Y:S01]  /*25830*/  LDL.LU R176, [R1+0x8] ;  /* 0x0000080001b07983 */ /* 0x000f220000300800 */
[----:B------:R-:W-:Y:S02]  /*25840*/  IMAD R14, R159, R14, RZ ;  /* 0x0000000e9f0e7224 */ /* 0x000fe400078e02ff */
[----:B---3--:R-:W-:Y:S02]  /*25850*/  IMAD R23, R2, R23, RZ ;  /* 0x0000001702177224 */ /* 0x008fe400078e02ff */
[----:B------:R-:W-:Y:S01]  /*25860*/  IMAD R26, R3, R26, RZ ;  /* 0x0000001a031a7224 */ /* 0x000fe200078e02ff */
[-C--:B------:R-:W-:Y:S02]  /*25870*/  LEA R2, P6, R14, R0.reuse, 0x2 ;  /* 0x000000000e027211 */ /* 0x080fe400078c10ff */
[-C--:B------:R-:W-:Y:S02]  /*25880*/  LEA R160, P5, R23, R0.reuse, 0x2 ;  /* 0x0000000017a07211 */ /* 0x080fe400078a10ff */
[----:B------:R-:W-:-:S02]  /*25890*/  LEA R40, P2, R26, R0, 0x2 ;  /* 0x000000001a287211 */ /* 0x000fc400078410ff */
[----:B------:R-:W-:Y:S02]  /*258a0*/  LEA.HI.X.SX32 R3, R14, R10, 0x2, P6 ;  /* 0x0000000a0e037211 */ /* 0x000fe400030f16ff */
[----:B------:R-:W-:Y:S02]  /*258b0*/  LEA R38, P1, R29, R0, 0x2 ;  /* 0x000000001d267211 */ /* 0x000fe400078210ff */
[-C--:B------:R-:W-:Y:S02]  /*258c0*/  LEA.HI.X.SX32 R161, R23, R10.reuse, 0x2, P5 ;  /* 0x0000000a17a17211 */ /* 0x080fe400028f16ff */
[-C--:B------:R-:W-:Y:S01]  /*258d0*/  LEA.HI.X.SX32 R41, R26, R10.reuse, 0x2, P2 ;  /* 0x0000000a1a297211 */ /* 0x080fe200010f16ff */
[----:B------:R3:W-:Y:S01]  /*258e0*/  STL.64 [R1+0x1670], R2 ;  /* 0x0016700201007387 */ /* 0x0007e20000100a00 */
[----:B------:R-:W-:-:S03]  /*258f0*/  LEA.HI.X.SX32 R39, R29, R10, 0x2, P1 ;  /* 0x0000000a1d277211 */ /* 0x000fc600008f16ff */
[----:B------:R-:W-:Y:S04]  /*25900*/  LDGSTS.E [R72+0x24400], desc[UR60][R2.64], P0 ;  /* 0x2440000002487fae */ /* 0x000fe8000812187c */
[----:B------:R-:W-:Y:S04]  /*25910*/  LDGSTS.E [R72+0x24800], desc[UR60][R160.64], P0 ;  /* 0x24800000a0487fae */ /* 0x000fe8000812187c */
[----:B------:R-:W-:Y:S01]  /*25920*/  LDGSTS.E [R72+0x24c00], desc[UR60][R40.64], P0 ;  /* 0x24c0000028487fae */ /* 0x000fe2000812187c */
[----:B-1----:R-:W-:-:S03]  /*25930*/  IMAD R32, R158, R32, RZ ;  /* 0x000000209e207224 */ /* 0x002fc600078e02ff */
[----:B---3--:R-:W5:Y:S01]  /*25940*/  LDL.LU.64 R2, [R1+0x25a8] ;  /* 0x0025a80001027983 */ /* 0x008f620000300a00 */
[----:B--2---:R-:W-:-:S03]  /*25950*/  IMAD R23, R78, R33, RZ ;  /* 0x000000214e177224 */ /* 0x004fc600078e02ff */
[----:B------:R1:W-:Y:S01]  /*25960*/  LDGSTS.E [R72+0x25000], desc[UR60][R38.64], P0 ;  /* 0x2500000026487fae */ /* 0x0003e2000812187c */
[----:B------:R-:W4:Y:S03]  /*25970*/  LDC R33, c[0x0][0x240] ;  /* 0x00009000ff217b82 */ /* 0x000f260000000800 */
[----:B------:R-:W-:Y:S04]  /*25980*/  STL.64 [R1+0x1668], R160 ;  /* 0x001668a001007387 */ /* 0x000fe80000100a00 */
[----:B------:R-:W-:Y:S04]  /*25990*/  STL.64 [R1+0x1660], R40 ;  /* 0x0016602801007387 */ /* 0x000fe80000100a00 */
[----:B------:R1:W-:Y:S01]  /*259a0*/  STL.64 [R1+0x1658], R38 ;  /* 0x0016582601007387 */ /* 0x0003e20000100a00 */
[----:B------:R-:W-:Y:S01]  /*259b0*/  IMAD R14, R77, R34, RZ ;  /* 0x000000224d0e7224 */ /* 0x000fe200078e02ff */
[----:B------:R-:W-:Y:S01]  /*259c0*/  LEA R158, P1, R23, R0, 0x2 ;  /* 0x00000000179e7211 */ /* 0x000fe200078210ff */
[----:B------:R-:W-:Y:S01]  /*259d0*/  IMAD R26, R79, R35, RZ ;  /* 0x000000234f1a7224 */ /* 0x000fe200078e02ff */
[----:B------:R-:W2:Y:S01]  /*259e0*/  LDC R34, c[0x0][0x240] ;  /* 0x00009000ff227b82 */ /* 0x000ea20000000800 */
[----:B------:R-:W-:Y:S01]  /*259f0*/  IMAD R29, R44, R36, RZ ;  /* 0x000000242c1d7224 */ /* 0x000fe200078e02ff */
[----:B-1----:R-:W-:-:S06]  /*25a00*/  LEA R38, P2, R32, R0, 0x2 ;  /* 0x0000000020267211 */ /* 0x002fcc00078410ff */
[----:B------:R-:W1:Y:S01]  /*25a10*/  LDC R35, c[0x0][0x240] ;  /* 0x00009000ff237b82 */ /* 0x000e620000000800 */
[----:B------:R-:W-:Y:S02]  /*25a20*/  LEA.HI.X.SX32 R39, R32, R10, 0x2, P2 ;  /* 0x0000000a20277211 */ /* 0x000fe400010f16ff */
[-C--:B------:R-:W-:Y:S02]  /*25a30*/  LEA R78, P5, R14, R0.reuse, 0x2 ;  /* 0x000000000e4e7211 */ /* 0x080fe400078a10ff */
[----:B------:R-:W-:Y:S01]  /*25a40*/  LEA R40, P2, R26, R0, 0x2 ;  /* 0x000000001a287211 */ /* 0x000fe200078410ff */
[----:B------:R3:W-:Y:S01]  /*25a50*/  STL.64 [R1+0x1650], R38 ;  /* 0x0016502601007387 */ /* 0x0007e20000100a00 */
[-C--:B------:R-:W-:Y:S01]  /*25a60*/  LEA.HI.X.SX32 R159, R23, R10.reuse, 0x2, P1 ;  /* 0x0000000a179f7211 */ /* 0x080fe200008f16ff */
[----:B------:R-:W4:Y:S02]  /*25a70*/  LDC R36, c[0x0][0x240] ;  /* 0x00009000ff247b82 */ /* 0x000f240000000800 */
[----:B------:R3:W-:Y:S01]  /*25a80*/  LDGSTS.E [R72+0x25400], desc[UR60][R38.64], P0 ;  /* 0x2540000026487fae */ /* 0x0007e2000812187c */
[----:B------:R-:W-:-:S02]  /*25a90*/  LEA.HI.X.SX32 R79, R14, R10, 0x2, P5 ;  /* 0x0000000a0e4f7211 */ /* 0x000fc400028f16ff */
[----:B------:R-:W-:Y:S01]  /*25aa0*/  LEA.HI.X.SX32 R41, R26, R10, 0x2, P2 ;  /* 0x0000000a1a297211 */ /* 0x000fe200010f16ff */
[----:B------:R-:W-:Y:S01]  /*25ab0*/  STL.64 [R1+0x1648], R158 ;  /* 0x0016489e01007387 */ /* 0x000fe20000100a00 */
[----:B--2---:R-:W-:Y:S01]  /*25ac0*/  IMAD R185, R185, R34, RZ ;  /* 0x00000022b9b97224 */ /* 0x004fe200078e02ff */
[----:B------:R-:W2:Y:S01]  /*25ad0*/  LDC R32, c[0x0][0x240] ;  /* 0x00009000ff207b82 */ /* 0x000ea20000000800 */
[----:B---3--:R-:W-:Y:S01]  /*25ae0*/  LEA R38, P1, R29, R0, 0x2 ;  /* 0x000000001d267211 */ /* 0x008fe200078210ff */
[----:B------:R-:W-:Y:S01]  /*25af0*/  STL.64 [R1+0x1640], R78 ;  /* 0x0016404e01007387 */ /* 0x000fe20000100a00 */
[----:B-1----:R-:W-:-:S05]  /*25b00*/  IMAD R193, R193, R35, RZ ;  /* 0x00000023c1c17224 */ /* 0x002fca00078e02ff */
[----:B------:R-:W1:Y:S01]  /*25b10*/  LDC R26, c[0x0][0x240] ;  /* 0x00009000ff1a7b82 */ /* 0x000e620000000800 */
[----:B------:R-:W-:Y:S01]  /*25b20*/  LEA.HI.X.SX32 R39, R29, R10, 0x2, P1 ;  /* 0x0000000a1d277211 */ /* 0x000fe200008f16ff */
[----:B------:R3:W-:Y:S04]  /*25b30*/  STL.64 [R1+0x1558], R40 ;  /* 0x0015582801007387 */ /* 0x0007e80000100a00 */
[----:B------:R2:W-:Y:S02]  /*25b40*/  STL.64 [R1+0x1550], R38 ;  /* 0x0015502601007387 */ /* 0x0005e40000100a00 */
[----:B------:R-:W1:Y:S02]  /*25b50*/  LDC R23, c[0x0][0x240] ;  /* 0x00009000ff177b82 */ /* 0x000e640000000800 */
[----:B------:R-:W-:Y:S04]  /*25b60*/  LDGSTS.E [R72+0x25800], desc[UR60][R158.64], P0 ;  /* 0x258000009e487fae */ /* 0x000fe8000812187c */
[----:B------:R-:W-:Y:S01]  /*25b70*/  LDGSTS.E [R72+0x25c00], desc[UR60][R78.64], P0 ;  /* 0x25c000004e487fae */ /* 0x000fe2000812187c */
[C---:B------:R-:W-:Y:S01]  /*25b80*/  LEA R160, P1, R185.reuse, R0, 0x2 ;  /* 0x00000000b9a07211 */ /* 0x040fe200078210ff */
[----:B------:R-:W1:Y:S02]  /*25b90*/  LDC R29, c[0x0][0x240] ;  /* 0x00009000ff1d7b82 */ /* 0x000e640000000800 */
[----:B------:R3:W-:Y:S01]  /*25ba0*/  LDGSTS.E [R72+0x26000], desc[UR60][R40.64], P0 ;  /* 0x2600000028487fae */ /* 0x0007e2000812187c */
[----:B------:R-:W-:Y:S01]  /*25bb0*/  LEA.HI.X.SX32 R161, R185, R10, 0x2, P1 ;  /* 0x0000000ab9a17211 */ /* 0x000fe200008f16ff */
[----:B----4-:R-:W-:Y:S01]  /*25bc0*/  IMAD R14, R176, R33, RZ ;  /* 0x00000021b00e7224 */ /* 0x010fe200078e02ff */
[----:B---3--:R-:W-:Y:S01]  /*25bd0*/  LEA R40, P5, R193, R0, 0x2 ;  /* 0x00000000c1287211 */ /* 0x008fe200078a10ff */
[----:B------:R-:W3:Y:S01]  /*25be0*/  LDL.LU R176, [R1+0x524] ;  /* 0x0005240001b07983 */ /* 0x000ee20000300800 */
[----:B------:R-:W-:Y:S01]  /*25bf0*/  IMAD R201, R201, R36, RZ ;  /* 0x00000024c9c97224 */ /* 0x000fe200078e02ff */
[----:B------:R-:W4:Y:S02]  /*25c00*/  LDC R33, c[0x0][0x240] ;  /* 0x00009000ff217b82 */ /* 0x000f240000000800 */
[----:B------:R-:W4:Y:S04]  /*25c10*/  LDL.LU R158, [R1+0x520] ;  /* 0x00052000019e7983 */ /* 0x000f280000300800 */
[----:B------:R-:W4:Y:S01]  /*25c20*/  LDL.LU R78, [R1+0x518] ;  /* 0x00051800014e7983 */ /* 0x000f220000300800 */
[----:B------:R-:W-:Y:S01]  /*25c30*/  LEA R34, P2, R14, R0, 0x2 ;  /* 0x000000000e227211 */ /* 0x000fe200078410ff */
[----:B--2---:R-:W-:Y:S01]  /*25c40*/  IMAD R16, R16, R32, RZ ;  /* 0x0000002010107224 */ /* 0x004fe200078e02ff */
[-C--:B------:R-:W-:Y:S01]  /*25c50*/  LEA.HI.X.SX32 R41, R193, R10.reuse, 0x2, P5 ;  /* 0x0000000ac1297211 */ /* 0x080fe200028f16ff */
[----:B------:R2:W-:Y:S01]  /*25c60*/  LDGSTS.E [R72+0x26400], desc[UR60][R38.64], P0 ;  /* 0x2640000026487fae */ /* 0x0005e2000812187c */
[----:B------:R-:W-:Y:S01]  /*25c70*/  LEA.HI.X.SX32 R35, R14, R10, 0x2, P2 ;  /* 0x0000000a0e237211 */ /* 0x000fe200010f16ff */
[----:B------:R-:W-:Y:S01]  /*25c80*/  IMAD.MOV.U32 R44, RZ, RZ, R177 ;  /* 0x000000ffff2c7224 */ /* 0x000fe200078e00b1 */
[----:B------:R-:W4:Y:S03]  /*25c90*/  LDC R32, c[0x0][0x240] ;  /* 0x00009000ff207b82 */ /* 0x000f260000000800 */
[----:B------:R1:W-:Y:S04]  /*25ca0*/  STL.64 [R1+0x1548], R34 ;  /* 0x0015482201007387 */ /* 0x0003e80000100a00 */
[----:B------:R1:W-:Y:S01]  /*25cb0*/  STL.64 [R1+0x1540], R160 ;  /* 0x001540a001007387 */ /* 0x0003e20000100a00 */
[----:B------:R-:W4:Y:S03]  /*25cc0*/  LDC R36, c[0x0][0x240] ;  /* 0x00009000ff247b82 */ /* 0x000f260000000800 */
[----:B------:R-:W4:Y:S04]  /*25cd0*/  LDL.LU R77, [R1+0x51c] ;  /* 0x00051c00014d7983 */ /* 0x000f280000300800 */
[----:B------:R-:W-:Y:S04]  /*25ce0*/  STL.64 [R1+0x1538], R40 ;  /* 0x0015382801007387 */ /* 0x000fe80000100a00 */
[----:B------:R-:W4:Y:S01]  /*25cf0*/  LDL.LU R79, [R1+0x514] ;  /* 0x00051400014f7983 */ /* 0x000f220000300800 */
[----:B--2---:R-:W-:-:S03]  /*25d00*/  LEA R38, P2, R201, R0, 0x2 ;  /* 0x00000000c9267211 */ /* 0x004fc600078410ff */
[----:B------:R1:W-:Y:S01]  /*25d10*/  LDGSTS.E [R72+0x26800], desc[UR60][R34.64], P0 ;  /* 0x2680000022487fae */ /* 0x0003e2000812187c */
[----:B------:R-:W-:-:S03]  /*25d20*/  LEA.HI.X.SX32 R39, R201, R10, 0x2, P2 ;  /* 0x0000000ac9277211 */ /* 0x000fc600010f16ff */
[----:B------:R2:W-:Y:S01]  /*25d30*/  LDGSTS.E [R72+0x26c00], desc[UR60][R160.64], P0 ;  /* 0x26c00000a0487fae */ /* 0x0005e2000812187c */
[----:B-1----:R-:W-:-:S03]  /*25d40*/  LEA R34, P1, R16, R0, 0x2 ;  /* 0x0000000010227211 */ /* 0x002fc600078210ff */
[----:B------:R-:W-:Y:S01]  /*25d50*/  STL.64 [R1+0x1530], R38 ;  /* 0x0015302601007387 */ /* 0x000fe20000100a00 */
[----:B------:R-:W-:-:S03]  /*25d60*/  LEA.HI.X.SX32 R35, R16, R10, 0x2, P1 ;  /* 0x0000000a10237211 */ /* 0x000fc600008f16ff */
[----:B------:R-:W4:Y:S04]  /*25d70*/  LDL.LU R177, [R1+0x510] ;  /* 0x0005100001b17983 */ /* 0x000f280000300800 */
[----:B------:R1:W-:Y:S01]  /*25d80*/  STL.64 [R1+0x1528], R34 ;  /* 0x0015282201007387 */ /* 0x0003e20000100a00 */
[----:B------:R-:W-:-:S03]  /*25d90*/  IMAD R16, R19, R23, RZ ;  /* 0x0000001713107224 */ /* 0x000fc600078e02ff */
[----:B------:R-:W-:Y:S02]  /*25da0*/  LDGSTS.E [R72+0x27000], desc[UR60][R40.64], P0 ;  /* 0x2700000028487fae */ /* 0x000fe4000812187c */
[C---:B--2---:R-:W-:Y:S02]  /*25db0*/  LEA R160, P1, R16.reuse, R0, 0x2 ;  /* 0x0000000010a07211 */ /* 0x044fe400078210ff */
[----:B------:R-:W-:Y:S02]  /*25dc0*/  LDGSTS.E [R72+0x27400], desc[UR60][R38.64], P0 ;  /* 0x2740000026487fae */ /* 0x000fe4000812187c */
[----:B------:R-:W-:Y:S02]  /*25dd0*/  LEA.HI.X.SX32 R161, R16, R10, 0x2, P1 ;  /* 0x0000000a10a17211 */ /* 0x000fe400008f16ff */
[----:B------:R1:W-:Y:S04]  /*25de0*/  LDGSTS.E [R72+0x27800], desc[UR60][R34.64], P0 ;  /* 0x2780000022487fae */ /* 0x0003e8000812187c */
[----:B------:R2:W-:Y:S01]  /*25df0*/  LDGSTS.E [R72+0x27c00], desc[UR60][R160.64], P0 ;  /* 0x27c00000a0487fae */ /* 0x0005e2000812187c */
[----:B-1----:R-:W1:Y:S08]  /*25e00*/  LDC R35, c[0x0][0x240] ;  /* 0x00009000ff237b82 */ /* 0x002e700000000800 */
[----:B------:R-:W1:Y:S01]  /*25e10*/  LDC R34, c[0x0][0x240] ;  /* 0x00009000ff227b82 */ /* 0x000e620000000800 */
[----:B---3--:R-:W-:-:S02]  /*25e20*/  IMAD R14, R176, R26, RZ ;  /* 0x0000001ab00e7224 */ /* 0x008fc400078e02ff */
[----:B------:R-:W3:Y:S01]  /*25e30*/  LDL.LU R176, [R1+0x50c] ;  /* 0x00050c0001b07983 */ /* 0x000ee20000300800 */
[----:B----4-:R-:W-:-:S03]  /*25e40*/  IMAD R23, R78, R29, RZ ;  /* 0x0000001d4e177224 */ /* 0x010fc600078e02ff */
[----:B------:R-:W4:Y:S01]  /*25e50*/  LDL.LU R78, [R1+0x508] ;  /* 0x00050800014e7983 */ /* 0x000f220000300800 */
[----:B------:R-:W-:Y:S01]  /*25e60*/  IMAD R19, R158, R33, RZ ;  /* 0x000000219e137224 */ /* 0x000fe200078e02ff */
[----:B------:R-:W-:Y:S01]  /*25e70*/  LOP3.LUT R26, R13, 0x10, RZ, 0x3c, !PT ;  /* 0x000000100d1a7812 */ /* 0x000fe200078e3cff */
[----:B------:R-:W2:Y:S01]  /*25e80*/  LDC R33, c[0x0][0x240] ;  /* 0x00009000ff217b82 */ /* 0x000ea20000000800 */
[CC--:B------:R-:W-:Y:S02]  /*25e90*/  LEA R158, P5, R14.reuse, R0.reuse, 0x2 ;  /* 0x000000000e9e7211 */ /* 0x0c0fe400078a10ff */
[-C--:B------:R-:W-:Y:S02]  /*25ea0*/  LEA R40, P2, R19, R0.reuse, 0x2 ;  /* 0x0000000013287211 */ /* 0x080fe400078410ff */
[----:B------:R-:W-:Y:S02]  /*25eb0*/  LEA R38, P1, R23, R0, 0x2 ;  /* 0x0000000017267211 */ /* 0x000fe400078210ff */
[-C--:B------:R-:W-:Y:S01]  /*25ec0*/  LEA.HI.X.SX32 R159, R14, R10.reuse, 0x2, P5 ;  /* 0x0000000a0e9f7211 */ /* 0x080fe200028f16ff */
[----:B------:R-:W4:Y:S01]  /*25ed0*/  LDC R29, c[0x0][0x240] ;  /* 0x00009000ff1d7b82 */ /* 0x000f220000000800 */
[----:B------:R-:W-:-:S02]  /*25ee0*/  LEA.HI.X.SX32 R41, R19, R10, 0x2, P2 ;  /* 0x0000000a13297211 */ /* 0x000fc400010f16ff */
[----:B------:R-:W-:Y:S01]  /*25ef0*/  LEA.HI.X.SX32 R39, R23, R10, 0x2, P1 ;  /* 0x0000000a17277211 */ /* 0x000fe200008f16ff */
[----:B------:R1:W-:Y:S01]  /*25f00*/  STL.64 [R1+0x1520], R160 ;  /* 0x001520a001007387 */ /* 0x0003e20000100a00 */
[----:B------:R-:W-:Y:S01]  /*25f10*/  IADD3 R16, R44, R26, RZ ;  /* 0x0000001a2c107210 */ /* 0x000fe20007ffe0ff */
[----:B------:R-:W-:Y:S02]  /*25f20*/  IMAD R23, R77, R32, RZ ;  /* 0x000000204d177224 */ /* 0x000fe400078e02ff */
[----:B------:R1:W-:Y:S01]  /*25f30*/  STL.64 [R1+0x1518], R158 ;  /* 0x0015189e01007387 */ /* 0x0003e20000100a00 */
[----:B------:R-:W4:Y:S03]  /*25f40*/  LDC R32, c[0x0][0x240] ;  /* 0x00009000ff207b82 */ /* 0x000f260000000800 */
[----:B------:R1:W-:Y:S04]  /*25f50*/  STL.64 [R1+0x1510], R40 ;  /* 0x0015102801007387 */ /* 0x0003e80000100a00 */
[----:B------:R4:W-:Y:S01]  /*25f60*/  STL.64 [R1+0x1508], R38 ;  /* 0x0015082601007387 */ /* 0x0009e20000100a00 */
[----:B--2---:R-:W-:-:S02]  /*25f70*/  IMAD R26, R79, R33, RZ ;  /* 0x000000214f1a7224 */ /* 0x004fc400078e02ff */
[----:B------:R-:W2:Y:S01]  /*25f80*/  LDC R33, c[0x0][0x240] ;  /* 0x00009000ff217b82 */ /* 0x000ea20000000800 */
[----:B------:R-:W2:Y:S04]  /*25f90*/  LDL.LU R77, [R1+0x504] ;  /* 0x00050400014d7983 */ /* 0x000ea80000300800 */
[----:B------:R-:W-:Y:S04]  /*25fa0*/  LDGSTS.E [R16+0x80], desc[UR60][R158.64], P0 ;  /* 0x000800009e107fae */ /* 0x000fe8000812187c */
[----:B-1----:R-:W2:Y:S01]  /*25fb0*/  LDL.LU R160, [R1+0x500] ;  /* 0x0005000001a07983 */ /* 0x002ea20000300800 */
[----:B------:R-:W-:-:S03]  /*25fc0*/  LEA R72, P1, R26, R0, 0x2 ;  /* 0x000000001a487211 */ /* 0x000fc600078210ff */
[----:B------:R1:W-:Y:S04]  /*25fd0*/  LDGSTS.E [R16+0x480], desc[UR60][R40.64], P0 ;  /* 0x0048000028107fae */ /* 0x0003e8000812187c */
[----:B------:R-:W2:Y:S04]  /*25fe0*/  LDL.LU R159, [R1+0x4fc] ;  /* 0x0004fc00019f7983 */ /* 0x000ea80000300800 */
[----:B------:R-:W2:Y:S04]  /*25ff0*/  LDL.LU R158, [R1+0x4f8] ;  /* 0x0004f800019e7983 */ /* 0x000ea80000300800 */
[----:B------:R-:W2:Y:S01]  /*26000*/  LDL.LU R79, [R1+0x4f0] ;  /* 0x0004f000014f7983 */ /* 0x000ea20000300800 */
[----:B------:R-:W-:Y:S01]  /*26010*/  IMAD R14, R177, R34, RZ ;  /* 0x00000022b10e7224 */ /* 0x000fe200078e02ff */
[----:B------:R-:W-:Y:S01]  /*26020*/  LEA.HI.X.SX32 R73, R26, R10, 0x2, P1 ;  /* 0x0000000a1a497211 */ /* 0x000fe200008f16ff */
[----:B------:R-:W2:Y:S01]  /*26030*/  LDC R34, c[0x0][0x240] ;  /* 0x00009000ff227b82 */ /* 0x000ea20000000800 */
[----:B------:R4:W-:Y:S02]  /*26040*/  LDGSTS.E [R16+0x880], desc[UR60][R38.64], P0 ;  /* 0x0088000026107fae */ /* 0x0009e4000812187c */
[----:B-1----:R-:W-:-:S04]  /*26050*/  LEA R40, P5, R14, R0, 0x2 ;  /* 0x000000000e287211 */ /* 0x002fc800078a10ff */
[----:B------:R-:W-:Y:S01]  /*26060*/  LEA.HI.X.SX32 R41, R14, R10, 0x2, P5 ;  /* 0x0000000a0e297211 */ /* 0x000fe200028f16ff */
[----:B---3--:R-:W-:Y:S01]  /*26070*/  IMAD R19, R176, R35, RZ ;  /* 0x00000023b0137224 */ /* 0x008fe200078e02ff */
[C---:B------:R-:W-:Y:S01]  /*26080*/  LEA R176, P2, R23.reuse, R0, 0x2 ;  /* 0x0000000017b07211 */ /* 0x040fe200078410ff */
[----:B------:R-:W1:Y:S03]  /*26090*/  LDC R35, c[0x0][0x240] ;  /* 0x00009000ff237b82 */ /* 0x000e660000000800 */
[----:B------:R-:W-:Y:S01]  /*260a0*/  LEA.HI.X.SX32 R177, R23, R10, 0x2, P2 ;  /* 0x0000000a17b17211 */ /* 0x000fe200010f16ff */
[----:B----4-:R-:W-:Y:S01]  /*260b0*/  IMAD R23, R78, R36, RZ ;  /* 0x000000244e177224 */ /* 0x010fe200078e02ff */
[----:B------:R-:W-:-:S03]  /*260c0*/  LEA R38, P2, R19, R0, 0x2 ;  /* 0x0000000013267211 */ /* 0x000fc600078410ff */
[----:B------:R-:W-:Y:S01]  /*260d0*/  LDGSTS.E [R16+0xc80], desc[UR60][R176.64], P0 ;  /* 0x00c80000b0107fae */ /* 0x000fe2000812187c */
[----:B------:R-:W-:-:S03]  /*260e0*/  LEA R36, P1, R23, R0, 0x2 ;  /* 0x0000000017247211 */ /* 0x000fc600078210ff */
[----:B------:R3:W-:Y:S01]  /*260f0*/  STL.64 [R1+0x1500], R176 ;  /* 0x001500b001007387 */ /* 0x0007e20000100a00 */
[-C--:B------:R-:W-:Y:S02]  /*26100*/  LEA.HI.X.SX32 R39, R19, R10.reuse, 0x2, P2 ;  /* 0x0000000a13277211 */ /* 0x080fe400010f16ff */
[----:B------:R-:W-:Y:S01]  /*26110*/  LEA.HI.X.SX32 R37, R23, R10, 0x2, P1 ;  /* 0x0000000a17257211 */ /* 0x000fe200008f16ff */
[----:B------:R-:W-:Y:S04]  /*26120*/  STL.64 [R1+0x14f8], R72 ;  /* 0x0014f84801007387 */ /* 0x000fe80000100a00 */
[----:B------:R-:W-:Y:S04]  /*26130*/  STL.64 [R1+0x14f0], R40 ;  /* 0x0014f02801007387 */ /* 0x000fe80000100a00 */
[----:B------:R4:W-:Y:S04]  /*26140*/  STL.64 [R1+0x14e8], R38 ;  /* 0x0014e82601007387 */ /* 0x0009e80000100a00 */
[----:B---3--:R-:W3:Y:S04]  /*26150*/  LDL.LU R177, [R1+0x4f4] ;  /* 0x0004f40001b17983 */ /* 0x008ee80000300800 */
[----:B------:R4:W-:Y:S04]  /*26160*/  STL.64 [R1+0x14e0], R36 ;  /* 0x0014e02401007387 */ /* 0x0009e80000100a00 */
[----:B------:R-:W3:Y:S04]  /*26170*/  LDL.LU R78, [R1+0x4ec] ;  /* 0x0004ec00014e7983 */ /* 0x000ee80000300800 */
[----:B------:R-:W3:Y:S01]  /*26180*/  LDL.LU R176, [R1+0x4e8] ;  /* 0x0004e80001b07983 */ /* 0x000ee20000300800 */
[----:B--2---:R-:W-:-:S03]  /*26190*/  IMAD R29, R77, R29, RZ ;  /* 0x0000001d4d1d7224 */ /* 0x004fc600078e02ff */
[----:B------:R-:W2:Y:S01]  /*261a0*/  LDL.LU R77, [R1+0x4e4] ;  /* 0x0004e400014d7983 */ /* 0x000ea20000300800 */
[----:B------:R-:W-:Y:S02]  /*261b0*/  IMAD R26, R160, R32, RZ ;  /* 0x00000020a01a7224 */ /* 0x000fe400078e02ff */
[----:B------:R-:W3:Y:S01]  /*261c0*/  LDC R32, c[0x0][0x240] ;  /* 0x00009000ff207b82 */ /* 0x000ee20000000800 */
[----:B------:R-:W-:Y:S04]  /*261d0*/  LDGSTS.E [R16+0x1080], desc[UR60][R72.64], P0 ;  /* 0x0108000048107fae */ /* 0x000fe8000812187c */
[----:B------:R-:W-:Y:S04]  /*261e0*/  LDGSTS.E [R16+0x1480], desc[UR60][R40.64], P0 ;  /* 0x0148000028107fae */ /* 0x000fe8000812187c */
[----:B------:R4:W-:Y:S01]  /*261f0*/  LDGSTS.E [R16+0x1880], desc[UR60][R38.64], P0 ;  /* 0x0188000026107fae */ /* 0x0009e2000812187c */
[----:B------:R-:W-:-:S02]  /*26200*/  IMAD R19, R158, R34, RZ ;  /* 0x000000229e137224 */ /* 0x000fc400078e02ff */
[----:B------:R-:W3:Y:S01]  /*26210*/  LDC R34, c[0x0][0x240] ;  /* 0x00009000ff227b82 */ /* 0x000ee20000000800 */
[----:B-1----:R-:W-:Y:S01]  /*26220*/  IMAD R23, R79, R35, RZ ;  /* 0x000000234f177224 */ /* 0x002fe200078e02ff */
[----:B------:R1:W-:Y:S04]  /*26230*/  LDGSTS.E [R16+0x1c80], desc[UR60][R36.64], P0 ;  /* 0x01c8000024107fae */ /* 0x0003e8000812187c */
[----:B------:R-:W2:Y:S01]  /*26240*/  LDL.LU R79, [R1+0x4e0] ;  /* 0x0004e000014f7983 */ /* 0x000ea20000300800 */
[-C--:B----4-:R-:W-:Y:S01]  /*26250*/  LEA R38, P2, R29, R0.reuse, 0x2 ;  /* 0x000000001d267211 */ /* 0x090fe200078410ff */
[----:B------:R-:W-:Y:S01]  /*26260*/  IMAD R14, R159, R33, RZ ;  /* 0x000000219f0e7224 */ /* 0x000fe200078e02ff */
[----:B------:R-:W-:Y:S01]  /*26270*/  LEA R158, P1, R26, R0, 0x2 ;  /* 0x000000001a9e7211 */ /* 0x000fe200078210ff */
[----:B------:R-:W4:Y:S01]  /*26280*/  LDC R33, c[0x0][0x240] ;  /* 0x00009000ff217b82 */ /* 0x000f220000000800 */
[----:B------:R-:W-:-:S02]  /*26290*/  LEA.HI.X.SX32 R39, R29, R10, 0x2, P2 ;  /* 0x0000000a1d277211 */ /* 0x000fc400010f16ff */
[-C--:B------:R-:W-:Y:S02]  /*262a0*/  LEA R72, P5, R14, R0.reuse, 0x2 ;  /* 0x000000000e487211 */ /* 0x080fe400078a10ff */
[C---:B------:R-:W-:Y:S01]  /*262b0*/  LEA R40, P2, R19.reuse, R0, 0x2 ;  /* 0x0000000013287211 */ /* 0x040fe200078410ff */
[----:B------:R1:W-:Y:S01]  /*262c0*/  STL.64 [R1+0x14d8], R38 ;  /* 0x0014d82601007387 */ /* 0x0003e20000100a00 */
[-C--:B------:R-:W-:Y:S01]  /*262d0*/  LEA.HI.X.SX32 R159, R26, R10.reuse, 0x2, P1 ;  /* 0x0000000a1a9f7211 */ /* 0x080fe200008f16ff */
[----:B-1----:R-:W1:Y:S02]  /*262e0*/  LDC R36, c[0x0][0x240] ;  /* 0x00009000ff247b82 */ /* 0x002e640000000800 */
[----:B------:R4:W-:Y:S01]  /*262f0*/  LDGSTS.E [R16+0x2080], desc[UR60][R38.64], P0 ;  /* 0x0208000026107fae */ /* 0x0009e2000812187c */
[-C--:B------:R-:W-:Y:S02]  /*26300*/  LEA.HI.X.SX32 R73, R14, R10.reuse, 0x2, P5 ;  /* 0x0000000a0e497211 */ /* 0x080fe400028f16ff */
[----:B------:R-:W-:Y:S01]  /*26310*/  LEA.HI.X.SX32 R41, R19, R10, 0x2, P2 ;  /* 0x0000000a13297211 */ /* 0x000fe200010f16ff */
[----:B------:R-:W-:Y:S02]  /*26320*/  STL.64 [R1+0x14d0], R158 ;  /* 0x0014d09e01007387 */ /* 0x000fe40000100a00 */
[----:B------:R-:W2:Y:S01]  /*26330*/  LDC R35, c[0x0][0x240] ;  /* 0x00009000ff237b82 */ /* 0x000ea20000000800 */
[C---:B----4-:R-:W-:Y:S01]  /*26340*/  LEA R38, P1, R23.reuse, R0, 0x2 ;  /* 0x0000000017267211 */ /* 0x050fe200078210ff */
[----:B------:R-:W-:Y:S06]  /*26350*/  STL.64 [R1+0x14c8], R72 ;  /* 0x0014c84801007387 */ /* 0x000fec0000100a00 */
[----:B------:R-:W4:Y:S01]  /*26360*/  LDC R29, c[0x0][0x240] ;  /* 0x00009000ff1d7b82 */ /* 0x000f220000000800 */
[----:B------:R-:W-:Y:S01]  /*26370*/  LEA.HI.X.SX32 R39, R23, R10, 0x2, P1 ;  /* 0x0000000a17277211 */ /* 0x000fe200008f16ff */
[----:B------:R-:W-:Y:S04]  /*26380*/  STL.64 [R1+0x14c0], R40 ;  /* 0x0014c02801007387 */ /* 0x000fe80000100a00 */
[----:B------:R1:W-:Y:S04]  /*26390*/  STL.64 [R1+0x14b8], R38 ;  /* 0x0014b82601007387 */ /* 0x0003e80000100a00 */
[----:B------:R-:W-:Y:S04]  /*263a0*/  LDGSTS.E [R16+0x2480], desc[UR60][R158.64], P0 ;  /* 0x024800009e107fae */ /* 0x000fe8000812187c */
[----:B------:R-:W-:Y:S04]  /*263b0*/  LDGSTS.E [R16+0x2880], desc[UR60][R72.64], P0 ;  /* 0x0288000048107fae */ /* 0x000fe8000812187c */
[----:B------:R-:W-:Y:S04]  /*263c0*/  LDGSTS.E [R16+0x2c80], desc[UR60][R40.64], P0 ;  /* 0x02c8000028107fae */ /* 0x000fe8000812187c */
[----:B------:R1:W-:Y:S01]  /*263d0*/  LDGSTS.E [R16+0x3080], desc[UR60][R38.64], P0 ;  /* 0x0308000026107fae */ /* 0x0003e2000812187c */
[----:B---3--:R-:W-:-:S03]  /*263e0*/  IMAD R23, R177, R32, RZ ;  /* 0x00000020b1177224 */ /* 0x008fc600078e02ff */
[----:B------:R-:W4:Y:S01]  /*263f0*/  LDL.LU R177, [R1+0x4dc] ;  /* 0x0004dc0001b17983 */ /* 0x000f220000300800 */
[----:B------:R-:W3:Y:S01]  /*26400*/  LDC R32, c[0x0][0x240] ;  /* 0x00009000ff207b82 */ /* 0x000ee20000000800 */
[----:B------:R-:W-:Y:S02]  /*26410*/  IMAD R14, R176, R34, RZ ;  /* 0x00000022b00e7224 */ /* 0x000fe400078e02ff */
[----:B------:R-:W3:Y:S01]  /*26420*/  LDL.LU R176, [R1+0x4d8] ;  /* 0x0004d80001b07983 */ /* 0x000ee20000300800 */
[----:B------:R-:W-:Y:S01]  /*26430*/  IMAD R26, R78, R33, RZ ;  /* 0x000000214e1a7224 */ /* 0x000fe200078e02ff */
[-C--:B-1----:R-:W-:Y:S01]  /*26440*/  LEA R38, P2, R23, R0.reuse, 0x2 ;  /* 0x0000000017267211 */ /* 0x082fe200078410ff */
[----:B--2---:R-:W-:Y:S01]  /*26450*/  IMAD R19, R77, R35, RZ ;  /* 0x000000234d137224 */ /* 0x004fe200078e02ff */
[----:B------:R-:W2:Y:S01]  /*26460*/  LDL.LU R160, [R1+0x468] ;  /* 0x0004680001a07983 */ /* 0x000ea20000300800 */
[-C--:B------:R-:W-:Y:S01]  /*26470*/  LEA R40, P5, R14, R0.reuse, 0x2 ;  /* 0x000000000e287211 */ /* 0x080fe200078a10ff */
[----:B------:R-:W2:Y:S02]  /*26480*/  LDC R33, c[0x0][0x240] ;  /* 0x00009000ff217b82 */ /* 0x000ea40000000800 */
[----:B------:R-:W2:Y:S01]  /*26490*/  LDL.LU R159, [R1+0x450] ;  /* 0x00045000019f7983 */ /* 0x000ea20000300800 */
[----:B------:R-:W-:-:S02]  /*264a0*/  LEA R72, P1, R26, R0, 0x2 ;  /* 0x000000001a487211 */ /* 0x000fc400078210ff */
[-C--:B------:R-:W-:Y:S02]  /*264b0*/  LEA.HI.X.SX32 R39, R23, R10.reuse, 0x2, P2 ;  /* 0x0000000a17277211 */ /* 0x080fe400010f16ff */
[----:B------:R-:W-:Y:S01]  /*264c0*/  LEA.HI.X.SX32 R73, R26, R10, 0x2, P1 ;  /* 0x0000000a1a497211 */ /* 0x000fe200008f16ff */
[----:B------:R-:W1:Y:S02]  /*264d0*/  LDC R34, c[0x0][0x240] ;  /* 0x00009000ff227b82 */ /* 0x000e640000000800 */
[----:B------:R1:W-:Y:S04]  /*264e0*/  STL.64 [R1+0x14b0], R38 ;  /* 0x0014b02601007387 */ /* 0x0003e80000100a00 */
[----:B------:R-:W2:Y:S02]  /*264f0*/  LDL.LU R158, [R1+0x25c] ;  /* 0x00025c00019e7983 */ /* 0x000ea40000300800 */
[----:B------:R-:W2:Y:S01]  /*26500*/  LDC R35, c[0x0][0x240] ;  /* 0x00009000ff237b82 */ /* 0x000ea20000000800 */
[----:B------:R-:W-:Y:S01]  /*26510*/  IMAD R23, R79, R36, RZ ;  /* 0x000000244f177224 */ /* 0x000fe200078e02ff */
[----:B------:R-:W-:Y:S04]  /*26520*/  STL.64 [R1+0x14a8], R72 ;  /* 0x0014a84801007387 */ /* 0x000fe80000100a00 */
[----:B------:R-:W2:Y:S01]  /*26530*/  LDL.LU R79, [R1+0x238] ;  /* 0x00023800014f7983 */ /* 0x000ea20000300800 */
[----:B------:R-:W-:-:S03]  /*26540*/  LEA R36, P1, R23, R0, 0x2 ;  /* 0x0000000017247211 */ /* 0x000fc600078210ff */
[----:B------:R1:W-:Y:S01]  /*26550*/  LDGSTS.E [R16+0x3480], desc[UR60][R38.64], P0 ;  /* 0x0348000026107fae */ /* 0x0003e2000812187c */
[-C--:B------:R-:W-:Y:S02]  /*26560*/  LEA.HI.X.SX32 R41, R14, R10.reuse, 0x2, P5 ;  /* 0x0000000a0e297211 */ /* 0x080fe400028f16ff */
[----:B------:R-:W-:Y:S01]  /*26570*/  LEA.HI.X.SX32 R37, R23, R10, 0x2, P1 ;  /* 0x0000000a17257211 */ /* 0x000fe200008f16ff */
[----:B------:R-:W-:Y:S01]  /*26580*/  LDGSTS.E [R16+0x3880], desc[UR60][R72.64], P0 ;  /* 0x0388000048107fae */ /* 0x000fe2000812187c */
[----:B-1----:R-:W-:-:S03]  /*26590*/  LEA R38, P2, R19, R0, 0x2 ;  /* 0x0000000013267211 */ /* 0x002fc600078410ff */
[----:B------:R-:W-:Y:S01]  /*265a0*/  STL.64 [R1+0x14a0], R40 ;  /* 0x0014a02801007387 */ /* 0x000fe20000100a00 */
[----:B------:R-:W-:-:S03]  /*265b0*/  LEA.HI.X.SX32 R39, R19, R10, 0x2, P2 ;  /* 0x0000000a13277211 */ /* 0x000fc600010f16ff */
[----:B------:R-:W-:Y:S04]  /*265c0*/  LDGSTS.E [R16+0x3c80], desc[UR60][R40.64], P0 ;  /* 0x03c8000028107fae */ /* 0x000fe8000812187c */
[----:B------:R-:W-:Y:S04]  /*265d0*/  STL.64 [R1+0x1498], R38 ;  /* 0x0014982601007387 */ /* 0x000fe80000100a00 */
[----:B------:R1:W-:Y:S04]  /*265e0*/  STL.64 [R1+0x1490], R36 ;  /* 0x0014902401007387 */ /* 0x0003e80000100a00 */
[----:B------:R-:W2:Y:S04]  /*265f0*/  LDL.LU R78, [R1+0x214] ;  /* 0x00021400014e7983 */ /* 0x000ea80000300800 */
[----:B------:R-:W2:Y:S04]  /*26600*/  LDL.LU R77, [R1+0xa8] ;  /* 0x0000a800014d7983 */ /* 0x000ea80000300800 */
[----:B------:R-:W-:Y:S04]  /*26610*/  LDGSTS.E [R16+0x4080], desc[UR60][R38.64], P0 ;  /* 0x0408000026107fae */ /* 0x000fe8000812187c */
[----:B------:R1:W-:Y:S02]  /*26620*/  LDGSTS.E [R16+0x4480], desc[UR60][R36.64], P0 ;  /* 0x0448000024107fae */ /* 0x0003e4000812187c */
[----:B-1----:R-:W1:Y:S01]  /*26630*/  LDC R36, c[0x0][0x240] ;  /* 0x00009000ff247b82 */ /* 0x002e620000000800 */
[----:B----4-:R-:W-:-:S02]  /*26640*/  IMAD R26, R177, R29, RZ ;  /* 0x0000001db11a7224 */ /* 0x010fc400078e02ff */
[----:B------:R-:W4:Y:S05]  /*26650*/  LDL.LU R177, [R1+0x88] ;  /* 0x0000880001b17983 */ /* 0x000f2a0000300800 */
[----:B------:R-:W1:Y:S01]  /*26660*/  LDC R29, c[0x0][0x240] ;  /* 0x00009000ff1d7b82 */ /* 0x000e620000000800 */
[----:B---3--:R-:W-:Y:S02]  /*26670*/  IMAD R19, R176, R32, RZ ;  /* 0x00000020b0137224 */ /* 0x008fe400078e02ff */
[----:B------:R-:W3:Y:S05]  /*26680*/  LDL.LU R176, [R1+0x6c] ;  /* 0x00006c0001b07983 */ /* 0x000eea0000300800 */
[----:B------:R-:W1:Y:S01]  /*26690*/  LDC R32, c[0x0][0x240] ;  /* 0x00009000ff207b82 */ /* 0x000e620000000800 */
[-C--:B------:R-:W-:Y:S01]  /*266a0*/  LEA R40, P1, R26, R0.reuse, 0x2 ;  /* 0x000000001a287211 */ /* 0x080fe200078210ff */
[----:B--2---:R-:W-:Y:S01]  /*266b0*/  IMAD R23, R160, R33, RZ ;  /* 0x00000021a0177224 */ /* 0x004fe200078e02ff */
[----:B------:R-:W-:-:S02]  /*266c0*/  LEA R38, P2, R19, R0, 0x2 ;  /* 0x0000000013267211 */ /* 0x000fc400078410ff */
[----:B------:R-:W-:Y:S01]  /*266d0*/  LEA.HI.X.SX32 R41, R26, R10, 0x2, P1 ;  /* 0x0000000a1a297211 */ /* 0x000fe200008f16ff */
[----:B------:R-:W-:Y:S01]  /*266e0*/  IMAD R14, R159, R34, RZ ;  /* 0x000000229f0e7224 */ /* 0x000fe200078e02ff */
[----:B------:R-:W-:Y:S01]  /*266f0*/  LEA R72, P1, R23, R0, 0x2 ;  /* 0x0000000017487211 */ /* 0x000fe200078210ff */
[----:B------:R-:W2:Y:S01]  /*26700*/  LDC R33, c[0x0][0x240] ;  /* 0x00009000ff217b82 */ /* 0x000ea20000000800 */
[-C--:B------:R-:W-:Y:S01]  /*26710*/  LEA.HI.X.SX32 R39, R19, R10.reuse, 0x2, P2 ;  /* 0x0000000a13277211 */ /* 0x080fe200010f16ff */
[----:B------:R1:W-:Y:S04]  /*26720*/  STL.64 [R1+0x1488], R40 ;  /* 0x0014882801007387 */ /* 0x0003e80000100a00 */
[----:B------:R1:W-:Y:S01]  /*26730*/  LDGSTS.E [R16+0x4880], desc[UR60][R40.64], P0 ;  /* 0x0488000028107fae */ /* 0x0003e2000812187c */
[----:B------:R-:W-:Y:S01]  /*26740*/  LEA.HI.X.SX32 R73, R23, R10, 0x2, P1 ;  /* 0x0000000a17497211 */ /* 0x000fe200008f16ff */
[----:B------:R-:W4:Y:S02]  /*26750*/  LDC R34, c[0x0][0x240] ;  /* 0x00009000ff227b82 */ /* 0x000f240000000800 */
[----:B------:R1:W-:Y:S02]  /*26760*/  STL.64 [R1+0x1480], R38 ;  /* 0x0014802601007387 */ /* 0x0003e40000100a00 */
[C---:B-1----:R-:W-:Y:S01]  /*26770*/  LEA R40, P2, R14.reuse, R0, 0x2 ;  /* 0x000000000e287211 */ /* 0x042fe200078410ff */
[----:B------:R-:W-:Y:S01]  /*26780*/  IMAD R26, R79, R32, RZ ;  /* 0x000000204f1a7224 */ /* 0x000fe200078e02ff */
[----:B------:R1:W-:Y:S02]  /*26790*/  LDGSTS.E [R16+0x4c80], desc[UR60][R38.64], P0 ;  /* 0x04c8000026107fae */ /* 0x0003e4000812187c */
[----:B------:R-:W-:-:S02]  /*267a0*/  LEA.HI.X.SX32 R41, R14, R10, 0x2, P2 ;  /* 0x0000000a0e297211 */ /* 0x000fc400010f16ff */
[----:B------:R1:W-:Y:S04]  /*267b0*/  STL.64 [R1+0x1478], R72 ;  /* 0x0014784801007387 */ /* 0x0003e80000100a00 */
[----:B------:R2:W-:Y:S04]  /*267c0*/  STL.64 [R1+0x1470], R40 ;  /* 0x0014702801007387 */ /* 0x0005e80000100a00 */
[----:B------:R-:W3:Y:S01]  /*267d0*/  LDL R79, [R1+0xe40] ;  /* 0x000e4000014f7983 */ /* 0x000ee20000100800 */
[----:B------:R-:W-:-:S03]  /*267e0*/  IMAD R19, R158, R35, RZ ;  /* 0x000000239e137224 */ /* 0x000fc600078e02ff */
[----:B------:R2:W-:Y:S02]  /*267f0*/  LDGSTS.E [R16+0x5080], desc[UR60][R72.64], P0 ;  /* 0x0508000048107fae */ /* 0x0005e4000812187c */
[C---:B-1----:R-:W-:Y:S02]  /*26800*/  LEA R38, P1, R19.reuse, R0, 0x2 ;  /* 0x0000000013267211 */ /* 0x042fe400078210ff */
[----:B------:R1:W-:Y:S02]  /*26810*/  LDGSTS.E [R16+0x5480], desc[UR60][R40.64], P0 ;  /* 0x0548000028107fae */ /* 0x0003e4000812187c */
[----:B------:R-:W-:Y:S02]  /*26820*/  LEA.HI.X.SX32 R39, R19, R10, 0x2, P1 ;  /* 0x0000000a13277211 */ /* 0x000fe400008f16ff */
[----:B--2---:R-:W-:Y:S01]  /*26830*/  LEA R72, P2, R26, R0, 0x2 ;  /* 0x000000001a487211 */ /* 0x004fe200078410ff */
[----:B------:R-:W-:-:S03]  /*26840*/  IMAD R23, R78, R29, RZ ;  /* 0x0000001d4e177224 */ /* 0x000fc600078e02ff */
[----:B------:R-:W-:Y:S01]  /*26850*/  LEA.HI.X.SX32 R73, R26, R10, 0x2, P2 ;  /* 0x0000000a1a497211 */ /* 0x000fe200010f16ff */
[----:B------:R-:W-:Y:S01]  /*26860*/  IMAD R14, R77, R33, RZ ;  /* 0x000000214d0e7224 */ /* 0x000fe200078e02ff */
[C---:B-1----:R-:W-:Y:S01]  /*26870*/  LEA R40, P1, R23.reuse, R0, 0x2 ;  /* 0x0000000017287211 */ /* 0x042fe200078210ff */
[----:B------:R1:W-:Y:S01]  /*26880*/  STL.64 [R1+0x1468], R38 ;  /* 0x0014682601007387 */ /* 0x0003e20000100a00 */
[----:B------:R-:W2:Y:S03]  /*26890*/  LDC R29, c[0x0][0x240] ;  /* 0x00009000ff1d7b82 */ /* 0x000ea60000000800 */
[----:B------:R1:W-:Y:S01]  /*268a0*/  LDGSTS.E [R16+0x5880], desc[UR60][R38.64], P0 ;  /* 0x0588000026107fae */ /* 0x0003e2000812187c */
[----:B------:R-:W-:-:S03]  /*268b0*/  LEA.HI.X.SX32 R41, R23, R10, 0x2, P1 ;  /* 0x0000000a17297211 */ /* 0x000fc600008f16ff */
[----:B------:R-:W-:Y:S01]  /*268c0*/  STL.64 [R1+0x1460], R72 ;  /* 0x0014604801007387 */ /* 0x000fe20000100a00 */
[----:B------:R-:W2:Y:S03]  /*268d0*/  LDC R23, c[0x0][0x240] ;  /* 0x00009000ff177b82 */ /* 0x000ea60000000800 */
[----:B------:R-:W-:Y:S01]  /*268e0*/  LDGSTS.E [R16+0x5c80], desc[UR60][R72.64], P0 ;  /* 0x05c8000048107fae */ /* 0x000fe2000812187c */
[----:B-1----:R-:W-:-:S03]  /*268f0*/  LEA R38, P5, R14, R0, 0x2 ;  /* 0x000000000e267211 */ /* 0x002fc600078a10ff */
[----:B------:R-:W-:Y:S01]  /*26900*/  STL.64 [R1+0x1458], R40 ;  /* 0x0014582801007387 */ /* 0x000fe20000100a00 */
[----:B------:R-:W-:-:S03]  /*26910*/  LEA.HI.X.SX32 R39, R14, R10, 0x2, P5 ;  /* 0x0000000a0e277211 */ /* 0x000fc600028f16ff */
[----:B------:R-:W-:Y:S04]  /*26920*/  LDGSTS.E [R16+0x6080], desc[UR60][R40.64], P0 ;  /* 0x0608000028107fae */ /* 0x000fe8000812187c */
[----:B------:R-:W-:Y:S04]  /*26930*/  STL.64 [R1+0x1450], R38 ;  /* 0x0014502601007387 */ /* 0x000fe80000100a00 */
[----:B------:R-:W-:Y:S01]  /*26940*/  LDGSTS.E [R16+0x6480], desc[UR60][R38.64], P0 ;  /* 0x0648000026107fae */ /* 0x000fe2000812187c */
[----:B------:R-:W-:Y:S02]  /*26950*/  IMAD.MOV.U32 R14, RZ, RZ, R199 ;  /* 0x000000ffff0e7224 */ /* 0x000fe400078e00c7 */
[----:B----4-:R-:W-:-:S05]  /*26960*/  IMAD R19, R177, R34, RZ ;  /* 0x00000022b1137224 */ /* 0x010fca00078e02ff */
[----:B------:R-:W-:Y:S01]  /*26970*/  LEA R34, P2, R19, R0, 0x2 ;  /* 0x0000000013227211 */ /* 0x000fe200078410ff */
[----:B---3--:R-:W-:-:S03]  /*26980*/  IMAD R26, R176, R36, RZ ;  /* 0x00000024b01a7224 */ /* 0x008fc600078e02ff */
[----:B------:R-:W-:Y:S02]  /*26990*/  LEA.HI.X.SX32 R35, R19, R10, 0x2, P2 ;  /* 0x0000000a13237211 */ /* 0x000fe400010f16ff */
[----:B------:R-:W1:Y:S01]  /*269a0*/  LDC R19, c[0x0][0x240] ;  /* 0x00009000ff137b82 */ /* 0x000e620000000800 */
[C---:B------:R-:W-:Y:S02]  /*269b0*/  LEA R32, P1, R26.reuse, R0, 0x2 ;  /* 0x000000001a207211 */ /* 0x040fe400078210ff */
[----:B------:R-:W-:Y:S02]  /*269c0*/  LDGSTS.E [R16+0x6880], desc[UR60][R34.64], P0 ;  /* 0x0688000022107fae */ /* 0x000fe4000812187c */
[----:B------:R-:W-:Y:S02]  /*269d0*/  LEA.HI.X.SX32 R33, R26, R10, 0x2, P1 ;  /* 0x0000000a1a217211 */ /* 0x000fe400008f16ff */
[----:B------:R-:W-:Y:S04]  /*269e0*/  STL.64 [R1+0x1448], R34 ;  /* 0x0014482201007387 */ /* 0x000fe80000100a00 */
[----:B------:R3:W-:Y:S04]  /*269f0*/  STL.64 [R1+0x1440], R32 ;  /* 0x0014402001007387 */ /* 0x0007e80000100a00 */
[----:B------:R3:W-:Y:S02]  /*26a00*/  LDGSTS.E [R16+0x6c80], desc[UR60][R32.64], P0 ;  /* 0x06c8000020107fae */ /* 0x0007e4000812187c */
[----:B---3--:R-:W-:-:S02]  /*26a10*/  IMAD.MOV.U32 R32, RZ, RZ, R222 ;  /* 0x000000ffff207224 */ /* 0x008fc400078e00de */
[----:B------:R-:W-:-:S05]  /*26a20*/  IMAD.MOV.U32 R33, RZ, RZ, R221 ;  /* 0x000000ffff217224 */ /* 0x000fca00078e00dd */
[----:B------:R3:W-:Y:S01]  /*26a30*/  LDGSTS.E [R16+0x7080], desc[UR60][R32.64], P0 ;  /* 0x0708000020107fae */ /* 0x0007e2000812187c */
[----:B------:R-:W-:Y:S01]  /*26a40*/  LEA R176, P1, R15, R0, 0x2 ;  /* 0x000000000fb07211 */ /* 0x000fe200078210ff */
[----:B---3--:R-:W-:Y:S01]  /*26a50*/  IMAD.MOV.U32 R32, RZ, RZ, R238 ;  /* 0x000000ffff207224 */ /* 0x008fe200078e00ee */
[----:B------:R-:W-:-:S05]  /*26a60*/  MOV R33, R237 ;  /* 0x000000ed00217202 */ /* 0x000fca0000000f00 */
[----:B------:R3:W-:Y:S01]  /*26a70*/  LDGSTS.E [R16+0x7480], desc[UR60][R32.64], P0 ;  /* 0x0748000020107fae */ /* 0x0007e2000812187c */
[----:B------:R-:W-:Y:S02]  /*26a80*/  LEA.HI.X.SX32 R177, R15, R10, 0x2, P1 ;  /* 0x0000000a0fb17211 */ /* 0x000fe400008f16ff */
[----:B------:R-:W-:Y:S01]  /*26a90*/  MOV R15, R79 ;  /* 0x0000004f000f7202 */ /* 0x000fe20000000f00 */
[----:B---3--:R-:W-:Y:S02]  /*26aa0*/  IMAD.MOV.U32 R32, RZ, RZ, R204 ;  /* 0x000000ffff207224 */ /* 0x008fe400078e00cc */
[----:B------:R-:W-:Y:S01]  /*26ab0*/  IMAD.MOV.U32 R33, RZ, RZ, R205 ;  /* 0x000000ffff217224 */ /* 0x000fe200078e00cd */
[----:B------:R-:W-:-:S04]  /*26ac0*/  LEA R204, P2, R24, R0, 0x2 ;  /* 0x0000000018cc7211 */ /* 0x000fc800078410ff */
[----:B------:R3:W-:Y:S01]  /*26ad0*/  LDGSTS.E [R16+0x7880], desc[UR60][R32.64], P0 ;  /* 0x0788000020107fae */ /* 0x0007e2000812187c */
[----:B------:R-:W-:Y:S02]  /*26ae0*/  LEA.HI.X.SX32 R205, R24, R10, 0x2, P2 ;  /* 0x0000000a18cd7211 */ /* 0x000fe400010f16ff */
[-C--:B------:R-:W-:Y:S01]  /*26af0*/  LEA R36, P2, R30, R0.reuse, 0x2 ;  /* 0x000000001e247211 */ /* 0x080fe200078410ff */
[----:B------:R-:W-:Y:S01]  /*26b00*/  LDGSTS.E [R16+0x7c80], desc[UR60][R14.64], P0 ;  /* 0x07c800000e107fae */ /* 0x000fe2000812187c */
[-C--:B------:R-:W-:Y:S01]  /*26b10*/  LEA R26, P5, R66, R0.reuse, 0x2 ;  /* 0x00000000421a7211 */ /* 0x080fe200078a10ff */
[----:B------:R-:W4:Y:S02]  /*26b20*/  LDC R24, c[0x0][0x240] ;  /* 0x00009000ff187b82 */ /* 0x000f240000000800 */
[----:B------:R-:W-:Y:S01]  /*26b30*/  LDGSTS.E [R16+0x20080], desc[UR60][R176.64], P0 ;  /* 0x20080000b0107fae */ /* 0x000fe2000812187c */
[----:B---3--:R-:W-:-:S03]  /*26b40*/  LEA R32, P1, R27, R0, 0x2 ;  /* 0x000000001b207211 */ /* 0x008fc600078210ff */
[----:B------:R-:W-:Y:S01]  /*26b50*/  LDGSTS.E [R16+0x20480], desc[UR60][R204.64], P0 ;  /* 0x20480000cc107fae */ /* 0x000fe2000812187c */
[----:B------:R-:W-:Y:S02]  /*26b60*/  LEA.HI.X.SX32 R33, R27, R10, 0x2, P1 ;  /* 0x0000000a1b217211 */ /* 0x000fe400008f16ff */
[----:B------:R-:W-:Y:S02]  /*26b70*/  LEA R34, P1, R50, R0, 0x2 ;  /* 0x0000000032227211 */ /* 0x000fe400078210ff */
[-C--:B------:R-:W-:Y:S01]  /*26b80*/  LEA.HI.X.SX32 R37, R30, R10.reuse, 0x2, P2 ;  /* 0x0000000a1e257211 */ /* 0x080fe200010f16ff */
[----:B------:R3:W-:Y:S04]  /*26b90*/  STL.64 [R1+0xf08], R32 ;  /* 0x000f082001007387 */ /* 0x0007e80000100a00 */
[----:B------:R3:W-:Y:S01]  /*26ba0*/  LDGSTS.E [R16+0x20880], desc[UR60][R32.64], P0 ;  /* 0x2088000020107fae */ /* 0x0007e2000812187c */
[-C--:B------:R-:W-:Y:S01]  /*26bb0*/  LEA.HI.X.SX32 R35, R50, R10.reuse, 0x2, P1 ;  /* 0x0000000a32237211 */ /* 0x080fe200008f16ff */
[----:B------:R-:W2:Y:S01]  /*26bc0*/  LDC R30, c[0x0][0x240] ;  /* 0x00009000ff1e7b82 */ /* 0x000ea20000000800 */
[----:B------:R-:W-:Y:S01]  /*26bd0*/  LEA.HI.X.SX32 R27, R66, R10, 0x2, P5 ;  /* 0x0000000a421b7211 */ /* 0x000fe200028f16ff */
[----:B------:R1:W-:Y:S01]  /*26be0*/  STL.64 [R1+0xf48], R36 ;  /* 0x000f482401007387 */ /* 0x0003e20000100a00 */
[----:B---3--:R-:W-:-:S03]  /*26bf0*/  LEA R32, P2, R58, R0, 0x2 ;  /* 0x000000003a207211 */ /* 0x008fc600078410ff */
[----:B------:R1:W-:Y:S01]  /*26c00*/  LDGSTS.E [R16+0x20c80], desc[UR60][R36.64], P0 ;  /* 0x20c8000024107fae */ /* 0x0003e2000812187c */
[----:B------:R-:W-:-:S03]  /*26c10*/  LEA.HI.X.SX32 R33, R58, R10, 0x2, P2 ;  /* 0x0000000a3a217211 */ /* 0x000fc600010f16ff */
[----:B------:R-:W-:Y:S04]  /*26c20*/  STL.64 [R1+0xf88], R34 ;  /* 0x000f882201007387 */ /* 0x000fe80000100a00 */
[----:B------:R-:W-:Y:S04]  /*26c30*/  STL.64 [R1+0xfc8], R32 ;  /* 0x000fc82001007387 */ /* 0x000fe80000100a00 */
[----:B------:R3:W-:Y:S04]  /*26c40*/  STL.64 [R1+0x1008], R26 ;  /* 0x0010081a01007387 */ /* 0x0007e80000100a00 */
[----:B------:R-:W4:Y:S01]  /*26c50*/  LDL.LU R79, [R1+0x98] ;  /* 0x00009800014f7983 */ /* 0x000f220000300800 */
[----:B------:R-:W-:-:S03]  /*26c60*/  LEA R14, P1, R74, R0, 0x2 ;  /* 0x000000004a0e7211 */ /* 0x000fc600078210ff */
[----:B------:R-:W-:Y:S01]  /*26c70*/  LDGSTS.E [R16+0x21080], desc[UR60][R34.64], P0 ;  /* 0x2108000022107fae */ /* 0x000fe2000812187c */
[----:B------:R-:W-:-:S03]  /*26c80*/  LEA.HI.X.SX32 R15, R74, R10, 0x2, P1 ;  /* 0x0000000a4a0f7211 */ /* 0x000fc600008f16ff */
[----:B------:R-:W-:Y:S04]  /*26c90*/  LDGSTS.E [R16+0x21480], desc[UR60][R32.64], P0 ;  /* 0x2148000020107fae */ /* 0x000fe8000812187c */
[----:B------:R3:W-:Y:S01]  /*26ca0*/  LDGSTS.E [R16+0x21880], desc[UR60][R26.64], P0 ;  /* 0x218800001a107fae */ /* 0x0007e2000812187c */
[----:B-1----:R-:W-:-:S03]  /*26cb0*/  LEA R36, P2, R90, R0, 0x2 ;  /* 0x000000005a247211 */ /* 0x002fc600078410ff */
[----:B------:R1:W-:Y:S01]  /*26cc0*/  STL.64 [R1+0x1048], R14 ;  /* 0x0010480e01007387 */ /* 0x0003e20000100a00 */
[----:B---3--:R-:W-:-:S03]  /*26cd0*/  LEA R26, P1, R82, R0, 0x2 ;  /* 0x00000000521a7211 */ /* 0x008fc600078210ff */
[----:B------:R1:W-:Y:S01]  /*26ce0*/  LDGSTS.E [R16+0x21c80], desc[UR60][R14.64], P0 ;  /* 0x21c800000e107fae */ /* 0x0003e2000812187c */
[----:B------:R-:W-:Y:S02]  /*26cf0*/  LEA R32, P5, R106, R0, 0x2 ;  /* 0x000000006a207211 */ /* 0x000fe400078a10ff */
[----:B------:R-:W-:Y:S02]  /*26d00*/  LEA.HI.X.SX32 R27, R82, R10, 0x2, P1 ;  /* 0x0000000a521b7211 */ /* 0x000fe400008f16ff */
[----:B------:R-:W-:Y:S02]  /*26d10*/  LEA R34, P1, R98, R0, 0x2 ;  /* 0x0000000062227211 */ /* 0x000fe400078210ff */
[-C--:B------:R-:W-:Y:S01]  /*26d20*/  LEA.HI.X.SX32 R37, R90, R10.reuse, 0x2, P2 ;  /* 0x0000000a5a257211 */ /* 0x080fe200010f16ff */
[----:B------:R3:W-:Y:S01]  /*26d30*/  LDGSTS.E [R16+0x22080], desc[UR60][R26.64], P0 ;  /* 0x220800001a107fae */ /* 0x0007e2000812187c */
[-C--:B------:R-:W-:Y:S02]  /*26d40*/  LEA.HI.X.SX32 R35, R98, R10.reuse, 0x2, P1 ;  /* 0x0000000a62237211 */ /* 0x080fe400008f16ff */
[----:B------:R-:W-:Y:S01]  /*26d50*/  LEA.HI.X.SX32 R33, R106, R10, 0x2, P5 ;  /* 0x0000000a6a217211 */ /* 0x000fe200028f16ff */
[----:B------:R3:W-:Y:S01]  /*26d60*/  STL.64 [R1+0x1088], R26 ;  /* 0x0010881a01007387 */ /* 0x0007e20000100a00 */
[----:B-1----:R-:W4:Y:S03]  /*26d70*/  LDC R14, c[0x0][0x240] ;  /* 0x00009000ff0e7b82 */ /* 0x002f260000000800 */
[----:B------:R-:W-:Y:S04]  /*26d80*/  STL.64 [R1+0x10c8], R36 ;  /* 0x0010c82401007387 */ /* 0x000fe80000100a00 */
[----:B------:R1:W-:Y:S01]  /*26d90*/  STL.64 [R1+0x1108], R34 ;  /* 0x0011082201007387 */ /* 0x0003e20000100a00 */
[----:B------:R-:W2:Y:S03]  /*26da0*/  LDC R15, c[0x0][0x240] ;  /* 0x00009000ff0f7b82 */ /* 0x000ea60000000800 */
[----:B------:R1:W-:Y:S04]  /*26db0*/  STL.64 [R1+0x1148], R32 ;  /* 0x0011482001007387 */ /* 0x0003e80000100a00 */
[----:B------:R-:W2:Y:S04]  /*26dc0*/  LDL.LU R161, [R1+0x80] ;  /* 0x0000800001a17983 */ /* 0x000ea80000300800 */
[----:B------:R-:W2:Y:S01]  /*26dd0*/  LDL.LU R199, [R1+0x74] ;  /* 0x0000740001c77983 */ /* 0x000ea20000300800 */
[----:B---3--:R-:W-:-:S03]  /*26de0*/  LEA R26, P2, R114, R0, 0x2 ;  /* 0x00000000721a7211 */ /* 0x008fc600078410ff */
[----:B------:R-:W-:Y:S01]  /*26df0*/  LDGSTS.E [R16+0x22480], desc[UR60][R36.64], P0 ;  /* 0x2248000024107fae */ /* 0x000fe2000812187c */
[----:B------:R-:W-:-:S03]  /*26e00*/  LEA.HI.X.SX32 R27, R114, R10, 0x2, P2 ;  /* 0x0000000a721b7211 */ /* 0x000fc600010f16ff */
[----:B------:R1:W-:Y:S04]  /*26e10*/  LDGSTS.E [R16+0x22880], desc[UR60][R34.64], P0 ;  /* 0x2288000022107fae */ /* 0x0003e8000812187c */
[----:B------:R3:W-:Y:S04]  /*26e20*/  STL.64 [R1+0x1188], R26 ;  /* 0x0011881a01007387 */ /* 0x0007e80000100a00 */
[----:B------:R-:W2:Y:S04]  /*26e30*/  LDL.LU R160, [R1+0x60] ;  /* 0x0000600001a07983 */ /* 0x000ea80000300800 */
[----:B------:R-:W2:Y:S04]  /*26e40*/  LDL.LU R159, [R1+0x54] ;  /* 0x00005400019f7983 */ /* 0x000ea80000300800 */
[----:B------:R-:W2:Y:S04]  /*26e50*/  LDL.LU R158, [R1+0x38] ;  /* 0x00003800019e7983 */ /* 0x000ea80000300800 */
[----:B------:R3:W-:Y:S01]  /*26e60*/  LDGSTS.E [R16+0x22c80], desc[UR60][R32.64], P0 ;  /* 0x22c8000020107fae */ /* 0x0007e2000812187c */
[----:B------:R-:W-:-:S02]  /*26e70*/  LEA R38, P2, R130, R0, 0x2 ;  /* 0x0000000082267211 */ /* 0x000fc400078410ff */
[-C--:B-1----:R-:W-:Y:S01]  /*26e80*/  LEA R34, P5, R146, R0.reuse, 0x2 ;  /* 0x0000000092227211 */ /* 0x082fe200078a10ff */
[----:B------:R1:W-:Y:S01]  /*26e90*/  LDGSTS.E [R16+0x23080], desc[UR60][R26.64], P0 ;  /* 0x230800001a107fae */ /* 0x0003e2000812187c */
[----:B---3--:R-:W-:-:S04]  /*26ea0*/  LEA R32, P1, R122, R0, 0x2 ;  /* 0x000000007a207211 */ /* 0x008fc800078210ff */
[----:B------:R-:W-:Y:S01]  /*26eb0*/  LEA.HI.X.SX32 R33, R122, R10, 0x2, P1 ;  /* 0x0000000a7a217211 */ /* 0x000fe200008f16ff */
[----:B-1----:R-:W1:Y:S01]  /*26ec0*/  LDC R26, c[0x0][0x240] ;  /* 0x00009000ff1a7b82 */ /* 0x002e620000000800 */
[----:B------:R-:W-:Y:S02]  /*26ed0*/  LEA R36, P1, R138, R0, 0x2 ;  /* 0x000000008a247211 */ /* 0x000fe400078210ff */
[-C--:B------:R-:W-:Y:S01]  /*26ee0*/  LEA.HI.X.SX32 R39, R130, R10.reuse, 0x2, P2 ;  /* 0x0000000a82277211 */ /* 0x080fe200010f16ff */
[----:B------:R3:W-:Y:S01]  /*26ef0*/  STL.64 [R1+0x11c8], R32 ;  /* 0x0011c82001007387 */ /* 0x0007e20000100a00 */
[----:B------:R-:W-:-:S03]  /*26f00*/  LEA.HI.X.SX32 R37, R138, R10, 0x2, P1 ;  /* 0x0000000a8a257211 */ /* 0x000fc600008f16ff */
[----:B------:R3:W-:Y:S01]  /*26f10*/  LDGSTS.E [R16+0x23480], desc[UR60][R32.64], P0 ;  /* 0x2348000020107fae */ /* 0x0007e2000812187c */
[----:B------:R-:W-:Y:S01]  /*26f20*/  LEA.HI.X.SX32 R35, R146, R10, 0x2, P5 ;  /* 0x0000000a92237211 */ /* 0x000fe200028f16ff */
[----:B------:R-:W1:Y:S02]  /*26f30*/  LDC R27, c[0x0][0x240] ;  /* 0x00009000ff1b7b82 */ /* 0x000e640000000800 */
[----:B------:R-:W-:Y:S04]  /*26f40*/  STL.64 [R1+0x1208], R38 ;  /* 0x0012082601007387 */ /* 0x000fe80000100a00 */
[----:B------:R-:W-:Y:S04]  /*26f50*/  STL.64 [R1+0x1248], R36 ;  /* 0x0012482401007387 */ /* 0x000fe80000100a00 */
[----:B------:R-:W-:Y:S04]  /*26f60*/  STL.64 [R1+0x1288], R34 ;  /* 0x0012882201007387 */ /* 0x000fe80000100a00 */
[----:B------:R-:W2:Y:S04]  /*26f70*/  LDL.LU R78, [R1+0x24] ;  /* 0x00002400014e7983 */ /* 0x000ea80000300800 */
[----:B------:R-:W-:Y:S04]  /*26f80*/  LDGSTS.E [R16+0x23880], desc[UR60][R38.64], P0 ;  /* 0x2388000026107fae */ /* 0x000fe8000812187c */
[----:B------:R-:W-:Y:S04]  /*26f90*/  LDGSTS.E [R16+0x23c80], desc[UR60][R36.64], P0 ;  /* 0x23c8000024107fae */ /* 0x000fe8000812187c */
[----:B------:R-:W-:Y:S01]  /*26fa0*/  LDGSTS.E [R16+0x24080], desc[UR60][R34.64], P0 ;  /* 0x2408000022107fae */ /* 0x000fe2000812187c */
[----:B----4-:R-:W-:-:S05]  /*26fb0*/  IMAD R14, R79, R14, RZ ;  /* 0x0000000e4f0e7224 */ /* 0x010fca00078e02ff */
[----:B---3--:R-:W-:-:S04]  /*26fc0*/  LEA R32, P2, R14, R0, 0x2 ;  /* 0x000000000e207211 */ /* 0x008fc800078410ff */
[----:B------:R-:W-:-:S05]  /*26fd0*/  LEA.HI.X.SX32 R33, R14, R10, 0x2, P2 ;  /* 0x0000000a0e217211 */ /* 0x000fca00010f16ff */
[----:B------:R3:W-:Y:S04]  /*26fe0*/  STL.64 [R1+0x1438], R32 ;  /* 0x0014382001007387 */ /* 0x0007e80000100a00 */
[----:B------:R-:W4:Y:S04]  /*26ff0*/  LDL.LU R77, [R1+0x18] ;  /* 0x00001800014d7983 */ /* 0x000f280000300800 */
[----:B------:R-:W4:Y:S04]  /*27000*/  LDL.LU R79, [R1+0xc] ;  /* 0x00000c00014f7983 */ /* 0x000f280000300800 */
[----:B------:R3:W-:Y:S01]  /*27010*/  LDGSTS.E [R16+0x24480], desc[UR60][R32.64], P0 ;  /* 0x2448000020107fae */ /* 0x0007e2000812187c */
[----:B--2---:R-:W-:-:S03]  /*27020*/  IMAD R15, R199, R15, RZ ;  /* 0x0000000fc70f7224 */ /* 0x004fc600078e02ff */
[----:B------:R-:W2:Y:S01]  /*27030*/  LDL.LU R199, [R1+0x4] ;  /* 0x0000040001c77983 */ /* 0x000ea20000300800 */
[----:B------:R-:W-:Y:S02]  /*27040*/  IMAD R24, R161, R24, RZ ;  /* 0x00000018a1187224 */ /* 0x000fe400078e02ff */
[----:B------:R-:W-:Y:S02]  /*27050*/  IMAD R14, R160, R19, RZ ;  /* 0x00000013a00e7224 */ /* 0x000fe400078e02ff */
[----:B------:R-:W-:Y:S02]  /*27060*/  IMAD R19, R159, R23, RZ ;  /* 0x000000179f137224 */ /* 0x000fe400078e02ff */
[----:B-1----:R-:W-:Y:S02]  /*27070*/  IMAD R23, R158, R26, RZ ;  /* 0x0000001a9e177224 */ /* 0x002fe400078e02ff */
[----:B------:R-:W1:Y:S01]  /*27080*/  LDC R26, c[0x0][0x240] ;  /* 0x00009000ff1a7b82 */ /* 0x000e620000000800 */
[----:B---3--:R-:W-:-:S04]  /*27090*/  LEA R32, P2, R24, R0, 0x2 ;  /* 0x0000000018207211 */ /* 0x008fc800078410ff */
[----:B------:R-:W-:-:S03]  /*270a0*/  LEA.HI.X.SX32 R33, R24, R10, 0x2, P2 ;  /* 0x0000000a18217211 */ /* 0x000fc600010f16ff */
[----:B------:R-:W2:Y:S01]  /*270b0*/  LDC R24, c[0x0][0x240] ;  /* 0x00009000ff187b82 */ /* 0x000ea20000000800 */
[-C--:B------:R-:W-:Y:S02]  /*270c0*/  LEA R38, P1, R15, R0.reuse, 0x2 ;  /* 0x000000000f267211 */ /* 0x080fe400078210ff */
[CC--:B------:R-:W-:Y:S02]  /*270d0*/  LEA R36, P5, R14.reuse, R0.reuse, 0x2 ;  /* 0x000000000e247211 */ /* 0x0c0fe400078a10ff */
[----:B------:R-:W-:Y:S01]  /*270e0*/  LEA R34, P2, R19, R0, 0x2 ;  /* 0x0000000013227211 */ /* 0x000fe200078410ff */
[----:B------:R3:W-:Y:S01]  /*270f0*/  STL.64 [R1+0x1430], R32 ;  /* 0x0014302001007387 */ /* 0x0007e20000100a00 */
[-C--:B------:R-:W-:Y:S02]  /*27100*/  LEA.HI.X.SX32 R39, R15, R10.reuse, 0x2, P1 ;  /* 0x0000000a0f277211 */ /* 0x080fe400008f16ff */
[-C--:B------:R-:W-:Y:S01]  /*27110*/  LEA.HI.X.SX32 R37, R14, R10.reuse, 0x2, P5 ;  /* 0x0000000a0e257211 */ /* 0x080fe200028f16ff */
[----:B------:R3:W-:Y:S01]  /*27120*/  LDGSTS.E [R16+0x24880], desc[UR60][R32.64], P0 ;  /* 0x2488000020107fae */ /* 0x0007e2000812187c */
[----:B------:R-:W-:-:S03]  /*27130*/  LEA.HI.X.SX32 R35, R19, R10, 0x2, P2 ;  /* 0x0000000a13237211 */ /* 0x000fc600010f16ff */
[----:B------:R-:W-:Y:S04]  /*27140*/  STL.64 [R1+0x1428], R38 ;  /* 0x0014282601007387 */ /* 0x000fe80000100a00 */
[----:B------:R-:W-:Y:S01]  /*27150*/  LDGSTS.E [R16+0x24c80], desc[UR60][R38.64], P0 ;  /* 0x24c8000026107fae */ /* 0x000fe2000812187c */
[----:B---3--:R-:W-:-:S03]  /*27160*/  LEA R32, P1, R23, R0, 0x2 ;  /* 0x0000000017207211 */ /* 0x008fc600078210ff */
[----:B------:R-:W-:Y:S01]  /*27170*/  STL.64 [R1+0x1420], R36 ;  /* 0x0014202401007387 */ /* 0x000fe20000100a00 */
[----:B------:R-:W-:-:S03]  /*27180*/  LEA.HI.X.SX32 R33, R23, R10, 0x2, P1 ;  /* 0x0000000a17217211 */ /* 0x000fc600008f16ff */
[----:B------:R-:W-:Y:S01]  /*27190*/  LDGSTS.E [R16+0x25080], desc[UR60][R36.64], P0 ;  /* 0x2508000024107fae */ /* 0x000fe2000812187c */
[----:B-1----:R-:W-:-:S03]  /*271a0*/  IMAD R15, R78, R26, RZ ;  /* 0x0000001a4e0f7224 */ /* 0x002fc600078e02ff */
[----:B------:R-:W-:Y:S01]  /*271b0*/  STL.64 [R1+0x1418], R34 ;  /* 0x0014182201007387 */ /* 0x000fe20000100a00 */
[----:B------:R-:W1:Y:S01]  /*271c0*/  LDC R26, c[0x0][0x240] ;  /* 0x00009000ff1a7b82 */ /* 0x000e620000000800 */
[C---:B------:R-:W-:Y:S02]  /*271d0*/  LEA R40, P1, R15.reuse, R0, 0x2 ;  /* 0x000000000f287211 */ /* 0x040fe400078210ff */
[----:B------:R-:W-:Y:S02]  /*271e0*/  LDGSTS.E [R16+0x25480], desc[UR60][R34.64], P0 ;  /* 0x2548000022107fae */ /* 0x000fe4000812187c */
[----:B------:R-:W-:Y:S02]  /*271f0*/  LEA.HI.X.SX32 R41, R15, R10, 0x2, P1 ;  /* 0x0000000a0f297211 */ /* 0x000fe400008f16ff */
[----:B------:R3:W-:Y:S01]  /*27200*/  STL.64 [R1+0x1410], R32 ;  /* 0x0014102001007387 */ /* 0x0007e20000100a00 */
[----:B------:R-:W-:Y:S01]  /*27210*/  IMAD R186, R186, R30, RZ ;  /* 0x0000001ebaba7224 */ /* 0x000fe200078e02ff */
[----:B------:R-:W1:Y:S02]  /*27220*/  LDC R15, c[0x0][0x240] ;  /* 0x00009000ff0f7b82 */ /* 0x000e640000000800 */
[----:B------:R-:W-:Y:S04]  /*27230*/  STL.64 [R1+0x1408], R40 ;  /* 0x0014082801007387 */ /* 0x000fe80000100a00 */
[----:B------:R3:W-:Y:S04]  /*27240*/  LDGSTS.E [R16+0x25880], desc[UR60][R32.64], P0 ;  /* 0x2588000020107fae */ /* 0x0007e8000812187c */
[----:B------:R-:W-:Y:S01]  /*27250*/  LDGSTS.E [R16+0x25c80], desc[UR60][R40.64], P0 ;  /* 0x25c8000028107fae */ /* 0x000fe2000812187c */
[----:B---3--:R-:W3:Y:S01]  /*27260*/  LDC R32, c[0x0][0x240] ;  /* 0x00009000ff207b82 */ /* 0x008ee20000000800 */
[----:B----4-:R-:W-:-:S07]  /*27270*/  IMAD R14, R77, R27, RZ ;  /* 0x0000001b4d0e7224 */ /* 0x010fce00078e02ff */
[----:B------:R-:W4:Y:S01]  /*27280*/  LDC R27, c[0x0][0x240] ;  /* 0x00009000ff1b7b82 */ /* 0x000f220000000800 */
[----:B------:R-:W-:Y:S01]  /*27290*/  IMAD R19, R79, R29, RZ ;  /* 0x0000001d4f137224 */ /* 0x000fe200078e02ff */
[----:B------:R-:W-:-:S04]  /*272a0*/  LEA R38, P5, R14, R0, 0x2 ;  /* 0x000000000e267211 */ /* 0x000fc800078a10ff */
[C---:B------:R-:W-:Y:S02]  /*272b0*/  LEA R36, P2, R19.reuse, R0, 0x2 ;  /* 0x0000000013247211 */ /* 0x040fe400078410ff */
[-C--:B------:R-:W-:Y:S02]  /*272c0*/  LEA.HI.X.SX32 R39, R14, R10.reuse, 0x2, P5 ;  /* 0x0000000a0e277211 */ /* 0x080fe400028f16ff */
[----:B------:R-:W-:Y:S01]  /*272d0*/  LEA.HI.X.SX32 R37, R19, R10, 0x2, P2 ;  /* 0x0000000a13257211 */ /* 0x000fe200010f16ff */
[----:B--2---:R-:W-:Y:S02]  /*272e0*/  IMAD R23, R199, R24, RZ ;  /* 0x00000018c7177224 */ /* 0x004fe400078e02ff */
[----:B------:R2:W-:Y:S01]  /*272f0*/  STL.64 [R1+0x1400], R38 ;  /* 0x0014002601007387 */ /* 0x0005e20000100a00 */
[----:B------:R-:W2:Y:S03]  /*27300*/  LDC R24, c[0x0][0x240] ;  /* 0x00009000ff187b82 */ /* 0x000ea60000000800 */
[----:B------:R2:W-:Y:S04]  /*27310*/  STL.64 [R1+0x13f8], R36 ;  /* 0x0013f82401007387 */ /* 0x0005e80000100a00 */
[----:B------:R-:W2:Y:S01]  /*27320*/  LDL.LU R77, [R1+0x560] ;  /* 0x00056000014d7983 */ /* 0x000ea20000300800 */
[C---:B------:R-:W-:Y:S01]  /*27330*/  LEA R34, P1, R23.reuse, R0, 0x2 ;  /* 0x0000000017227211 */ /* 0x040fe200078210ff */
[----:B-1----:R-:W-:Y:S01]  /*27340*/  IMAD R194, R194, R26, RZ ;  /* 0x0000001ac2c27224 */ /* 0x002fe200078e02ff */
[----:B------:R-:W1:Y:S01]  /*27350*/  LDC R14, c[0x0][0x240] ;  /* 0x00009000ff0e7b82 */ /* 0x000e620000000800 */
[----:B------:R2:W-:Y:S01]  /*27360*/  LDGSTS.E [R16+0x26080], desc[UR60][R38.64], P0 ;  /* 0x2608000026107fae */ /* 0x0005e2000812187c */
[----:B------:R-:W-:Y:S01]  /*27370*/  LEA.HI.X.SX32 R35, R23, R10, 0x2, P1 ;  /* 0x0000000a17237211 */ /* 0x000fe200008f16ff */
[----:B---3--:R-:W-:-:S02]  /*27380*/  IMAD R202, R202, R32, RZ ;  /* 0x00000020caca7224 */ /* 0x008fc400078e02ff */
[----:B------:R3:W-:Y:S01]  /*27390*/  LDGSTS.E [R16+0x26480], desc[UR60][R36.64], P0 ;  /* 0x2648000024107fae */ /* 0x0007e2000812187c */
[----:B----4-:R-:W-:Y:S02]  /*273a0*/  IMAD R17, R17, R27, RZ ;  /* 0x0000001b11117224 */ /* 0x010fe400078e02ff */
[----:B------:R-:W4:Y:S01]  /*273b0*/  LDC R19, c[0x0][0x240] ;  /* 0x00009000ff137b82 */ /* 0x000f220000000800 */
[----:B------:R3:W-:Y:S04]  /*273c0*/  STL.64 [R1+0x13f0], R34 ;  /* 0x0013f02201007387 */ /* 0x0007e80000100a00 */
[----:B------:R-:W1:Y:S01]  /*273d0*/  LDL.LU R79, [R1+0x55c] ;  /* 0x00055c00014f7983 */ /* 0x000e620000300800 */
[----:B--2---:R-:W-:Y:S01]  /*273e0*/  IMAD R20, R20, R24, RZ ;  /* 0x0000001814147224 */ /* 0x004fe200078e02ff */
[-C--:B------:R-:W-:Y:S01]  /*273f0*/  LEA R38, P1, R186, R0.reuse, 0x2 ;  /* 0x00000000ba267211 */ /* 0x080fe200078210ff */
[----:B------:R-:W2:Y:S01]  /*27400*/  LDC R23, c[0x0][0x240] ;  /* 0x00009000ff177b82 */ /* 0x000ea20000000800 */
[----:B------:R-:W4:Y:S01]  /*27410*/  LDL.LU R199, [R1+0x558] ;  /* 0x0005580001c77983 */ /* 0x000f220000300800 */
[----:B---3--:R-:W-:-:S02]  /*27420*/  LEA R36, P2, R194, R0, 0x2 ;  /* 0x00000000c2247211 */ /* 0x008fc400078410ff */
[-C--:B------:R-:W-:Y:S01]  /*27430*/  LEA.HI.X.SX32 R39, R186, R10.reuse, 0x2, P1 ;  /* 0x0000000aba277211 */ /* 0x080fe200008f16ff */
[----:B------:R3:W-:Y:S01]  /*27440*/  LDGSTS.E [R16+0x26880], desc[UR60][R34.64], P0 ;  /* 0x2688000022107fae */ /* 0x0007e2000812187c */
[----:B------:R-:W-:Y:S02]  /*27450*/  LEA.HI.X.SX32 R37, R194, R10, 0x2, P2 ;  /* 0x0000000ac2257211 */ /* 0x000fe400010f16ff */
[----:B------:R-:W2:Y:S01]  /*27460*/  LDC R24, c[0x0][0x240] ;  /* 0x00009000ff187b82 */ /* 0x000ea20000000800 */
[----:B------:R-:W-:Y:S01]  /*27470*/  STL.64 [R1+0x13e8], R38 ;  /* 0x0013e82601007387 */ /* 0x000fe20000100a00 */
[----:B---3--:R-:W-:-:S03]  /*27480*/  LEA R34, P1, R202, R0, 0x2 ;  /* 0x00000000ca227211 */ /* 0x008fc600078210ff */
[----:B------:R-:W-:Y:S01]  /*27490*/  LDGSTS.E [R16+0x26c80], desc[UR60][R38.64], P0 ;  /* 0x26c8000026107fae */ /* 0x000fe2000812187c */
[----:B------:R-:W-:-:S03]  /*274a0*/  LEA.HI.X.SX32 R35, R202, R10, 0x2, P1 ;  /* 0x0000000aca237211 */ /* 0x000fc600008f16ff */
[----:B------:R-:W-:Y:S04]  /*274b0*/  STL.64 [R1+0x13e0], R36 ;  /* 0x0013e02401007387 */ /* 0x000fe80000100a00 */
[----:B------:R-:W-:Y:S04]  /*274c0*/  STL.64 [R1+0x13d8], R34 ;  /* 0x0013d82201007387 */ /* 0x000fe80000100a00 */
[----:B------:R-:W2:Y:S01]  /*274d0*/  LDL.LU R174, [R1+0x554] ;  /* 0x0005540001ae7983 */ /* 0x000ea20000300800 */
[----:B------:R-:W-:-:S03]  /*274e0*/  LEA R32, P2, R17, R0, 0x2 ;  /* 0x0000000011207211 */ /* 0x000fc600078410ff */
[----:B------:R-:W3:Y:S01]  /*274f0*/  LDL.LU R161, [R1+0x550] ;  /* 0x0005500001a17983 */ /* 0x000ee20000300800 */
[C---:B------:R-:W-:Y:S02]  /*27500*/  LEA R26, P1, R20.reuse, R0, 0x2 ;  /* 0x00000000141a7211 */ /* 0x040fe400078210ff */
[-C--:B------:R-:W-:Y:S01]  /*27510*/  LEA.HI.X.SX32 R33, R17, R10.reuse, 0x2, P2 ;  /* 0x0000000a11217211 */ /* 0x080fe200010f16ff */
[----:B------:R-:W-:Y:S01]  /*27520*/  LDGSTS.E [R16+0x27080], desc[UR60][R36.64], P0 ;  /* 0x2708000024107fae */ /* 0x000fe2000812187c */
[----:B------:R-:W-:Y:S02]  /*27530*/  LEA.HI.X.SX32 R27, R20, R10, 0x2, P1 ;  /* 0x0000000a141b7211 */ /* 0x000fe400008f16ff */
[----:B------:R-:W3:Y:S01]  /*27540*/  LDC R20, c[0x0][0x240] ;  /* 0x00009000ff147b82 */ /* 0x000ee20000000800 */
[----:B------:R-:W-:Y:S04]  /*27550*/  STL.64 [R1+0x13d0], R32 ;  /* 0x0013d02001007387 */ /* 0x000fe80000100a00 */
[----:B------:R-:W3:Y:S04]  /*27560*/  LDL.LU R160, [R1+0x54c] ;  /* 0x00054c0001a07983 */ /* 0x000ee80000300800 */
[----:B------:R1:W-:Y:S04]  /*27570*/  STL.64 [R1+0x13c8], R26 ;  /* 0x0013c81a01007387 */ /* 0x0003e80000100a00 */
[----:B------:R-:W3:Y:S04]  /*27580*/  LDL.LU R159, [R1+0x548] ;  /* 0x00054800019f7983 */ /* 0x000ee80000300800 */
[----:B------:R-:W3:Y:S04]  /*27590*/  LDL.LU R158, [R1+0x544] ;  /* 0x00054400019e7983 */ /* 0x000ee80000300800 */
[----:B------:R-:W3:Y:S04]  /*275a0*/  LDL.LU R78, [R1+0x540] ;  /* 0x00054000014e7983 */ /* 0x000ee80000300800 */
[----:B------:R-:W-:Y:S04]  /*275b0*/  LDGSTS.E [R16+0x27480], desc[UR60][R34.64], P0 ;  /* 0x2748000022107fae */ /* 0x000fe8000812187c */
[----:B------:R-:W-:Y:S04]  /*275c0*/  LDGSTS.E [R16+0x27880], desc[UR60][R32.64], P0 ;  /* 0x2788000020107fae */ /* 0x000fe8000812187c */
[----:B------:R1:W-:Y:S02]  /*275d0*/  LDGSTS.E [R16+0x27c80], desc[UR60][R26.64], P0 ;  /* 0x27c800001a107fae */ /* 0x0003e4000812187c */
[----:B-1----:R-:W1:Y:S01]  /*275e0*/  LDC R26, c[0x0][0x240] ;  /* 0x00009000ff1a7b82 */ /* 0x002e620000000800 */
[----:B------:R-:W-:-:S02]  /*275f0*/  IMAD R17, R77, R15, RZ ;  /* 0x0000000f4d117224 */ /* 0x000fc400078e02ff */
[----:B------:R-:W-:-:S03]  /*27600*/  IMAD R14, R79, R14, RZ ;  /* 0x0000000e4f0e7224 */ /* 0x000fc600078e02ff */
[----:B------:R-:W-:Y:S01]  /*27610*/  LEA R36, P1, R17, R0, 0x2 ;  /* 0x0000000011247211 */ /* 0x000fe200078210ff */
[----:B------:R-:W3:Y:S01]  /*27620*/  LDL.LU R77, [R1+0x53c] ;  /* 0x00053c00014d7983 */ /* 0x000ee20000300800 */
[----:B------:R-:W-:Y:S01]  /*27630*/  LOP3.LUT R16, R13, 0x20, RZ, 0x3c, !PT ;  /* 0x000000200d107812 */ /* 0x000fe200078e3cff */
[----:B------:R-:W1:Y:S01]  /*27640*/  LDC R27, c[0x0][0x240] ;  /* 0x00009000ff1b7b82 */ /* 0x000e620000000800 */
[----:B------:R-:W-:-:S05]  /*27650*/  LEA.HI.X.SX32 R37, R17, R10, 0x2, P1 ;  /* 0x0000000a11257211 */ /* 0x000fca00008f16ff */
[----:B------:R3:W-:Y:S04]  /*27660*/  STL.64 [R1+0x13c0], R36 ;  /* 0x0013c02401007387 */ /* 0x0007e80000100a00 */
[----:B------:R-:W3:Y:S01]  /*27670*/  LDL.LU R79, [R1+0x538] ;  /* 0x00053800014f7983 */ /* 0x000ee20000300800 */
[----:B------:R-:W-:-:S04]  /*27680*/  LEA R34, P2, R14, R0, 0x2 ;  /* 0x000000000e227211 */ /* 0x000fc800078410ff */
[----:B------:R-:W-:Y:S01]  /*27690*/  LEA.HI.X.SX32 R35, R14, R10, 0x2, P2 ;  /* 0x0000000a0e237211 */ /* 0x000fe200010f16ff */
[----:B----4-:R-:W-:Y:S02]  /*276a0*/  IMAD R15, R199, R19, RZ ;  /* 0x00000013c70f7224 */ /* 0x010fe400078e02ff */
[----:B------:R-:W4:Y:S02]  /*276b0*/  LDC R19, c[0x0][0x240] ;  /* 0x00009000ff137b82 */ /* 0x000f240000000800 */
[----:B------:R-:W-:Y:S04]  /*276c0*/  STL.64 [R1+0x13b8], R34 ;  /* 0x0013b82201007387 */ /* 0x000fe80000100a00 */
[----:B------:R-:W4:Y:S01]  /*276d0*/  LDL.LU R199, [R1+0x534] ;  /* 0x0005340001c77983 */ /* 0x000f220000300800 */
[----:B------:R-:W-:Y:S01]  /*276e0*/  LEA R32, P1, R15, R0, 0x2 ;  /* 0x000000000f207211 */ /* 0x000fe200078210ff */
[----:B------:R-:W-:-:S03]  /*276f0*/  IMAD.IADD R17, R44, 0x1, R16 ;  /* 0x000000012c117824 */ /* 0x000fc600078e0210 */
[----:B------:R-:W-:Y:S01]  /*27700*/  LEA.HI.X.SX32 R33, R15, R10, 0x2, P1 ;  /* 0x0000000a0f217211 */ /* 0x000fe200008f16ff */
[----:B--2---:R-:W-:Y:S01]  /*27710*/  IMAD R16, R174, R23, RZ ;  /* 0x00000017ae107224 */ /* 0x004fe200078e02ff */
[----:B------:R2:W-:Y:S01]  /*27720*/  LDGSTS.E [R17+0x100], desc[UR60][R36.64], P0 ;  /* 0x0010000024117fae */ /* 0x0005e2000812187c */
[----:B------:R-:W4:Y:S01]  /*27730*/  LDC R23, c[0x0][0x240] ;  /* 0x00009000ff177b82 */ /* 0x000f220000000800 */
[----:B---3--:R-:W-:Y:S02]  /*27740*/  IMAD R15, R161, R20, RZ ;  /* 0x00000014a10f7224 */ /* 0x008fe400078e02ff */
[----:B------:R-:W-:Y:S04]  /*27750*/  LDGSTS.E [R17+0x500], desc[UR60][R34.64], P0 ;  /* 0x0050000022117fae */ /* 0x000fe8000812187c */
[----:B------:R3:W-:Y:S01]  /*27760*/  STL.64 [R1+0x13b0], R32 ;  /* 0x0013b02001007387 */ /* 0x0007e20000100a00 */
[----:B------:R-:W4:Y:S03]  /*27770*/  LDC R20, c[0x0][0x240] ;  /* 0x00009000ff147b82 */ /* 0x000f260000000800 */
[----:B------:R3:W-:Y:S01]  /*27780*/  LDGSTS.E [R17+0x900], desc[UR60][R32.64], P0 ;  /* 0x0090000020117fae */ /* 0x0007e2000812187c */
[----:B------:R-:W-:Y:S01]  /*27790*/  IMAD R14, R160, R24, RZ ;  /* 0x00000018a00e7224 */ /* 0x000fe200078e02ff */
[----:B--2---:R-:W-:-:S03]  /*277a0*/  LEA R36, P1, R15, R0, 0x2 ;  /* 0x000000000f247211 */ /* 0x004fc600078210ff */
[----:B------:R-:W2:Y:S01]  /*277b0*/  LDC R24, c[0x0][0x240] ;  /* 0x00009000ff187b82 */ /* 0x000ea20000000800 */
[----:B---3--:R-:W-:-:S04]  /*277c0*/  LEA R32, P2, R16, R0, 0x2 ;  /* 0x0000000010207211 */ /* 0x008fc800078410ff */
[----:B------:R-:W-:Y:S01]  /*277d0*/  LEA.HI.X.SX32 R33, R16, R10, 0x2, P2 ;  /* 0x0000000a10217211 */ /* 0x000fe200010f16ff */
[----:B-1----:R-:W-:Y:S01]  /*277e0*/  IMAD R16, R159, R26, RZ ;  /* 0x0000001a9f107224 */ /* 0x002fe200078e02ff */
[----:B------:R-:W-:Y:S02]  /*277f0*/  LEA R34, P2, R14, R0, 0x2 ;  /* 0x000000000e227211 */ /* 0x000fe400078410ff */
[----:B------:R-:W-:Y:S01]  /*27800*/  LEA.HI.X.SX32 R37, R15, R10, 0x2, P1 ;  /* 0x0000000a0f257211 */ /* 0x000fe200008f16ff */
[----:B------:R1:W-:Y:S01]  /*27810*/  STL.64 [R1+0x13a8], R32 ;  /* 0x0013a82001007387 */ /* 0x0003e20000100a00 */
[----:B----4-:R-:W-:-:S03]  /*27820*/  IMAD R15, R158, R19, RZ ;  /* 0x000000139e0f7224 */ /* 0x010fc600078e02ff */
[----:B------:R1:W-:Y:S01]  /*27830*/  LDGSTS.E [R17+0xd00], desc[UR60][R32.64], P0 ;  /* 0x00d0000020117fae */ /* 0x0003e2000812187c */
[----:B------:R-:W-:Y:S01]  /*27840*/  LEA.HI.X.SX32 R35, R14, R10, 0x2, P2 ;  /* 0x0000000a0e237211 */ /* 0x000fe200010f16ff */
[----:B------:R-:W-:Y:S01]  /*27850*/  IMAD R14, R78, R27, RZ ;  /* 0x0000001b4e0e7224 */ /* 0x000fe200078e02ff */
[----:B------:R-:W3:Y:S01]  /*27860*/  LDC R19, c[0x0][0x240] ;  /* 0x00009000ff137b82 */ /* 0x000ee20000000800 */
[----:B------:R4:W-:Y:S04]  /*27870*/  STL.64 [R1+0x13a0], R36 ;  /* 0x0013a02401007387 */ /* 0x0009e80000100a00 */
[----:B------:R4:W-:Y:S01]  /*27880*/  LDGSTS.E [R17+0x1100], desc[UR60][R36.64], P0 ;  /* 0x0110000024117fae */ /* 0x0009e2000812187c */
[----:B-1----:R-:W-:-:S03]  /*27890*/  LEA R32, P1, R16, R0, 0x2 ;  /* 0x0000000010207211 */ /* 0x002fc600078210ff */
[----:B------:R1:W-:Y:S01]  /*278a0*/  STL.64 [R1+0x1398], R34 ;  /* 0x0013982201007387 */ /* 0x0003e20000100a00 */
[----:B------:R-:W-:-:S03]  /*278b0*/  LEA.HI.X.SX32 R33, R16, R10, 0x2, P1 ;  /* 0x0000000a10217211 */ /* 0x000fc600008f16ff */
[----:B------:R1:W-:Y:S01]  /*278c0*/  LDGSTS.E [R17+0x1500], desc[UR60][R34.64], P0 ;  /* 0x0150000022117fae */ /* 0x0003e2000812187c */
[----:B----4-:R-:W-:-:S03]  /*278d0*/  LEA R36, P2, R15, R0, 0x2 ;  /* 0x000000000f247211 */ /* 0x010fc600078410ff */
[----:B------:R4:W-:Y:S01]  /*278e0*/  STL.64 [R1+0x1390], R32 ;  /* 0x0013902001007387 */ /* 0x0009e20000100a00 */
[----:B------:R-:W-:-:S03]  /*278f0*/  LEA.HI.X.SX32 R37, R15, R10, 0x2, P2 ;  /* 0x0000000a0f257211 */ /* 0x000fc600010f16ff */
[----:B------:R4:W-:Y:S01]  /*27900*/  LDGSTS.E [R17+0x1900], desc[UR60][R32.64], P0 ;  /* 0x0190000020117fae */ /* 0x0009e2000812187c */
[----:B-1----:R-:W-:-:S03]  /*27910*/  LEA R34, P1, R14, R0, 0x2 ;  /* 0x000000000e227211 */ /* 0x002fc600078210ff */
[----:B------:R-:W-:Y:S01]  /*27920*/  STL.64 [R1+0x1388], R36 ;  /* 0x0013882401007387 */ /* 0x000fe20000100a00 */
[----:B------:R-:W-:-:S03]  /*27930*/  LEA.HI.X.SX32 R35, R14, R10, 0x2, P1 ;  /* 0x0000000a0e237211 */ /* 0x000fc600008f16ff */
[----:B------:R-:W-:Y:S04]  /*27940*/  LDGSTS.E [R17+0x1d00], desc[UR60][R36.64], P0 ;  /* 0x01d0000024117fae */ /* 0x000fe8000812187c */
[----:B------:R1:W-:Y:S04]  /*27950*/  STL.64 [R1+0x1380], R34 ;  /* 0x0013802201007387 */ /* 0x0003e80000100a00 */
[----:B------:R1:W-:Y:S01]  /*27960*/  LDGSTS.E [R17+0x2100], desc[UR60][R34.64], P0 ;  /* 0x0210000022117fae */ /* 0x0003e2000812187c */
[----:B------:R-:W-:-:S03]  /*27970*/  IMAD R16, R77, R20, RZ ;  /* 0x000000144d107224 */ /* 0x000fc600078e02ff */
[----:B------:R-:W3:Y:S01]  /*27980*/  LDL.LU R77, [R1+0x530] ;  /* 0x00053000014d7983 */ /* 0x000ee20000300800 */
[----:B------:R-:W3:Y:S01]  /*27990*/  LDC R20, c[0x0][0x240] ;  /* 0x00009000ff147b82 */ /* 0x000ee20000000800 */
[----:B----4-:R-:W-:Y:S01]  /*279a0*/  LEA R32, P2, R16, R0, 0x2 ;  /* 0x0000000010207211 */ /* 0x010fe200078410ff */
[----:B------:R-:W-:-:S03]  /*279b0*/  IMAD R15, R79, R23, RZ ;  /* 0x000000174f0f7224 */ /* 0x000fc600078e02ff */
[----:B------:R-:W-:-:S03]  /*279c0*/  LEA.HI.X.SX32 R33, R16, R10, 0x2, P2 ;  /* 0x0000000a10217211 */ /* 0x000fc600010f16ff */
[----:B------:R-:W4:Y:S01]  /*279d0*/  LDC R16, c[0x0][0x240] ;  /* 0x00009000ff107b82 */ /* 0x000f220000000800 */
[C---:B------:R-:W-:Y:S01]  /*279e0*/  LEA R26, P1, R15.reuse, R0, 0x2 ;  /* 0x000000000f1a7211 */ /* 0x040fe200078210ff */
[----:B------:R1:W-:Y:S03]  /*279f0*/  STL.64 [R1+0x1378], R32 ;  /* 0x0013782001007387 */ /* 0x0003e60000100a00 */
[----:B------:R-:W-:Y:S01]  /*27a00*/  LEA.HI.X.SX32 R27, R15, R10, 0x2, P1 ;  /* 0x0000000a0f1b7211 */ /* 0x000fe200008f16ff */
[----:B------:R-:W4:Y:S02]  /*27a10*/  LDL.LU R79, [R1+0x52c] ;  /* 0x00052c00014f7983 */ /* 0x000f240000300800 */
[----:B------:R-:W4:Y:S01]  /*27a20*/  LDC R15, c[0x0][0x240] ;  /* 0x00009000ff0f7b82 */ /* 0x000f220000000800 */
[----:B--2---:R-:W-:Y:S01]  /*27a30*/  IMAD R14, R199, R24, RZ ;  /* 0x00000018c70e7224 */ /* 0x004fe200078e02ff */
[----:B------:R2:W-:Y:S04]  /*27a40*/  STL.64 [R1+0x1370], R26 ;  /* 0x0013701a01007387 */ /* 0x0005e80000100a00 */
[----:B------:R-:W4:Y:S01]  /*27a50*/  LDL.LU R199, [R1+0x528] ;  /* 0x0005280001c77983 */ /* 0x000f220000300800 */
[----:B-1----:R-:W-:-:S03]  /*27a60*/  LEA R34, P2, R14, R0, 0x2 ;  /* 0x000000000e227211 */ /* 0x002fc600078410ff */
[----:B------:R1:W-:Y:S01]  /*27a70*/  LDGSTS.E [R17+0x2500], desc[UR60][R32.64], P0 ;  /* 0x0250000020117fae */ /* 0x0003e2000812187c */
[----:B------:R-:W-:Y:S02]  /*27a80*/  LEA.HI.X.SX32 R35, R14, R10, 0x2, P2 ;  /* 0x0000000a0e237211 */ /* 0x000fe400010f16ff */
[----:B------:R-:W3:Y:S01]  /*27a90*/  LDC R14, c[0x0][0x240] ;  /* 0x00009000ff0e7b82 */ /* 0x000ee20000000800 */
[----:B------:R2:W-:Y:S01]  /*27aa0*/  LDGSTS.E [R17+0x2900], desc[UR60][R26.64], P0 ;  /* 0x029000001a117fae */ /* 0x0005e2000812187c */
[----:B-1----:R-:W-:-:S03]  /*27ab0*/  LEA R32, P1, R61, R0, 0x2 ;  /* 0x000000003d207211 */ /* 0x002fc600078210ff */
[----:B------:R1:W-:Y:S01]  /*27ac0*/  STL.64 [R1+0x1368], R34 ;  /* 0x0013682201007387 */ /* 0x0003e20000100a00 */
[----:B--2---:R-:W-:-:S03]  /*27ad0*/  LEA R26, P2, R62, R0, 0x2 ;  /* 0x000000003e1a7211 */ /* 0x004fc600078410ff */
[----:B------:R1:W-:Y:S01]  /*27ae0*/  LDGSTS.E [R17+0x2d00], desc[UR60][R34.64], P0 ;  /* 0x02d0000022117fae */ /* 0x0003e2000812187c */
[-C--:B------:R-:W-:Y:S02]  /*27af0*/  LEA.HI.X.SX32 R33, R61, R10.reuse, 0x2, P1 ;  /* 0x0000000a3d217211 */ /* 0x080fe400008f16ff */
[----:B------:R-:W-:-:S03]  /*27b00*/  LEA.HI.X.SX32 R27, R62, R10, 0x2, P2 ;  /* 0x0000000a3e1b7211 */ /* 0x000fc600010f16ff */
[----:B------:R2:W-:Y:S04]  /*27b10*/  STL.64 [R1+0x1360], R32 ;  /* 0x0013602001007387 */ /* 0x0005e80000100a00 */
[----:B------:R2:W-:Y:S01]  /*27b20*/  LDGSTS.E [R17+0x3100], desc[UR60][R32.64], P0 ;  /* 0x0310000020117fae */ /* 0x0005e2000812187c */
[----:B-1----:R-:W-:-:S03]  /*27b30*/  LEA R34, P1, R63, R0, 0x2 ;  /* 0x000000003f227211 */ /* 0x002fc600078210ff */
[----:B------:R1:W-:Y:S01]  /*27b40*/  STL.64 [R1+0x1358], R26 ;  /* 0x0013581a01007387 */ /* 0x0003e20000100a00 */
[----:B------:R-:W-:-:S03]  /*27b50*/  LEA.HI.X.SX32 R35, R63, R10, 0x2, P1 ;  /* 0x0000000a3f237211 */ /* 0x000fc600008f16ff */
[----:B------:R1:W-:Y:S01]  /*27b60*/  LDGSTS.E [R17+0x3500], desc[UR60][R26.64], P0 ;  /* 0x035000001a117fae */ /* 0x0003e2000812187c */
[----:B--2---:R-:W-:-:S03]  /*27b70*/  LEA R32, P2, R64, R0, 0x2 ;  /* 0x0000000040207211 */ /* 0x004fc600078410ff */
[----:B------:R2:W-:Y:S01]  /*27b80*/  STL.64 [R1+0x1350], R34 ;  /* 0x0013502201007387 */ /* 0x0005e20000100a00 */
[----:B------:R-:W-:-:S03]  /*27b90*/  LEA.HI.X.SX32 R33, R64, R10, 0x2, P2 ;  /* 0x0000000a40217211 */ /* 0x000fc600010f16ff */
        /* <DEDUP_REMOVED lines=20> */
[----:B------:R1:W-:Y:S04]  /*27ce0*/  LDGSTS.E [R17+0x4d00], desc[UR60][R26.64], P0 ;  /* 0x04d000001a117fae */ /* 0x0003e8000812187c */
[----:B------:R1:W-:Y:S04]  /*27cf0*/  STL.64 [R1+0x1320], R34 ;  /* 0x0013202201007387 */ /* 0x0003e80000100a00 */
[----:B------:R1:W-:Y:S01]  /*27d00*/  LDGSTS.E [R17+0x5100], desc[UR60][R34.64], P0 ;  /* 0x0510000022117fae */ /* 0x0003e2000812187c */
[----:B---3--:R-:W-:-:S05]  /*27d10*/  IMAD R14, R77, R14, RZ ;  /* 0x0000000e4d0e7224 */ /* 0x008fca00078e02ff */
[----:B--2---:R-:W-:-:S04]  /*27d20*/  LEA R32, P2, R14, R0, 0x2 ;  /* 0x000000000e207211 */ /* 0x004fc800078410ff */
[----:B------:R-:W-:Y:S01]  /*27d30*/  LEA.HI.X.SX32 R33, R14, R10, 0x2, P2 ;  /* 0x0000000a0e217211 */ /* 0x000fe200010f16ff */
[----:B----4-:R-:W-:-:S04]  /*27d40*/  IMAD R16, R79, R16, RZ ;  /* 0x000000104f107224 */ /* 0x010fc800078e02ff */
[----:B------:R2:W-:Y:S01]  /*27d50*/  LDGSTS.E [R17+0x5500], desc[UR60][R32.64], P0 ;  /* 0x0550000020117fae */ /* 0x0005e2000812187c */
[----:B-1----:R-:W-:Y:S01]  /*27d60*/  LEA R26, P1, R16, R0, 0x2 ;  /* 0x00000000101a7211 */ /* 0x002fe200078210ff */
[----:B------:R-:W-:-:S03]  /*27d70*/  IMAD R15, R199, R15, RZ ;  /* 0x0000000fc70f7224 */ /* 0x000fc600078e02ff */
[----:B------:R-:W-:Y:S02]  /*27d80*/  LEA.HI.X.SX32 R27, R16, R10, 0x2, P1 ;  /* 0x0000000a101b7211 */ /* 0x000fe400008f16ff */
[-C--:B------:R-:W-:Y:S01]  /*27d90*/  LEA R34, P1, R157, R0.reuse, 0x2 ;  /* 0x000000009d227211 */ /* 0x080fe200078210ff */
[----:B------:R2:W-:Y:S01]  /*27da0*/  STL.64 [R1+0x1678], R32 ;  /* 0x0016782001007387 */ /* 0x0005e20000100a00 */
[----:B------:R-:W-:Y:S01]  /*27db0*/  LEA R36, P2, R15, R0, 0x2 ;  /* 0x000000000f247211 */ /* 0x000fe200078410ff */
[----:B------:R-:W1:Y:S01]  /*27dc0*/  LDC R16, c[0x0][0x240] ;  /* 0x00009000ff107b82 */ /* 0x000e620000000800 */
[-C--:B------:R-:W-:Y:S01]  /*27dd0*/  LEA.HI.X.SX32 R35, R157, R10.reuse, 0x2, P1 ;  /* 0x0000000a9d237211 */ /* 0x080fe200008f16ff */
[----:B------:R3:W-:Y:S01]  /*27de0*/  STL.64 [R1+0x1680], R26 ;  /* 0x0016801a01007387 */ /* 0x0007e20000100a00 */
[----:B------:R-:W-:-:S03]  /*27df0*/  LEA.HI.X.SX32 R37, R15, R10, 0x2, P2 ;  /* 0x0000000a0f257211 */ /* 0x000fc600010f16ff */
[----:B------:R3:W-:Y:S01]  /*27e00*/  LDGSTS.E [R17+0x5900], desc[UR60][R26.64], P0 ;  /* 0x059000001a117fae */ /* 0x0007e2000812187c */
[-C--:B------:R-:W-:Y:S02]  /*27e10*/  LEA R14, P1, R56, R0.reuse, 0x2 ;  /* 0x00000000380e7211 */ /* 0x080fe400078210ff */
[----:B--2---:R-:W-:Y:S01]  /*27e20*/  LEA R32, P5, R164, R0, 0x2 ;  /* 0x00000000a4207211 */ /* 0x004fe200078a10ff */
[----:B------:R-:W-:Y:S01]  /*27e30*/  STL.64 [R1+0x1688], R36 ;  /* 0x0016882401007387 */ /* 0x000fe20000100a00 */
[-C--:B------:R-:W-:Y:S02]  /*27e40*/  LEA.HI.X.SX32 R15, R56, R10.reuse, 0x2, P1 ;  /* 0x0000000a380f7211 */ /* 0x080fe400008f16ff */
[----:B------:R-:W-:Y:S01]  /*27e50*/  LEA.HI.X.SX32 R33, R164, R10, 0x2, P5 ;  /* 0x0000000aa4217211 */ /* 0x000fe200028f16ff */
[----:B------:R-:W-:Y:S01]  /*27e60*/  LDGSTS.E [R17+0x5d00], desc[UR60][R36.64], P0 ;  /* 0x05d0000024117fae */ /* 0x000fe2000812187c */
[----:B---3--:R-:W-:-:S03]  /*27e70*/  LEA R26, P2, R171, R0, 0x2 ;  /* 0x00000000ab1a7211 */ /* 0x008fc600078410ff */
[----:B------:R-:W-:Y:S01]  /*27e80*/  STL.64 [R1+0x1318], R34 ;  /* 0x0013182201007387 */ /* 0x000fe20000100a00 */
[----:B------:R-:W-:-:S03]  /*27e90*/  LEA.HI.X.SX32 R27, R171, R10, 0x2, P2 ;  /* 0x0000000aab1b7211 */ /* 0x000fc600010f16ff */
[----:B------:R-:W-:Y:S04]  /*27ea0*/  LDGSTS.E [R17+0x6100], desc[UR60][R34.64], P0 ;  /* 0x0610000022117fae */ /* 0x000fe8000812187c */
[----:B------:R-:W-:Y:S04]  /*27eb0*/  STL.64 [R1+0x1310], R32 ;  /* 0x0013102001007387 */ /* 0x000fe80000100a00 */
[----:B------:R-:W-:Y:S04]  /*27ec0*/  LDGSTS.E [R17+0x6500], desc[UR60][R32.64], P0 ;  /* 0x0650000020117fae */ /* 0x000fe8000812187c */
[----:B------:R-:W-:Y:S04]  /*27ed0*/  STL.64 [R1+0x1308], R26 ;  /* 0x0013081a01007387 */ /* 0x000fe80000100a00 */
[----:B------:R-:W-:Y:S04]  /*27ee0*/  LDGSTS.E [R17+0x6900], desc[UR60][R26.64], P0 ;  /* 0x069000001a117fae */ /* 0x000fe8000812187c */
[----:B------:R2:W-:Y:S04]  /*27ef0*/  STL.64 [R1+0x1300], R14 ;  /* 0x0013000e01007387 */ /* 0x0005e80000100a00 */
[----:B------:R2:W-:Y:S02]  /*27f00*/  LDGSTS.E [R17+0x6d00], desc[UR60][R14.64], P0 ;  /* 0x06d000000e117fae */ /* 0x0005e4000812187c */
[----:B--2---:R-:W-:-:S02]  /*27f10*/  IMAD.MOV.U32 R14, RZ, RZ, R224 ;  /* 0x000000ffff0e7224 */ /* 0x004fc400078e00e0 */
[----:B------:R-:W-:-:S05]  /*27f20*/  IMAD.MOV.U32 R15, RZ, RZ, R223 ;  /* 0x000000ffff0f7224 */ /* 0x000fca00078e00df */
[----:B------:R2:W-:Y:S01]  /*27f30*/  LDGSTS.E [R17+0x7100], desc[UR60][R14.64], P0 ;  /* 0x071000000e117fae */ /* 0x0005e2000812187c */
[----:B------:R-:W-:Y:S02]  /*27f40*/  LEA R160, P1, R22, R0, 0x2 ;  /* 0x0000000016a07211 */ /* 0x000fe400078210ff */
[----:B--2---:R-:W-:Y:S01]  /*27f50*/  MOV R14, R240 ;  /* 0x000000f0000e7202 */ /* 0x004fe20000000f00 */
[----:B------:R-:W-:-:S05]  /*27f60*/  IMAD.MOV.U32 R15, RZ, RZ, R239 ;  /* 0x000000ffff0f7224 */ /* 0x000fca00078e00ef */
[----:B------:R2:W-:Y:S01]  /*27f70*/  LDGSTS.E [R17+0x7500], desc[UR60][R14.64], P0 ;  /* 0x075000000e117fae */ /* 0x0005e2000812187c */
[----:B------:R-:W-:Y:S02]  /*27f80*/  LEA R174, P2, R25, R0, 0x2 ;  /* 0x0000000019ae7211 */ /* 0x000fe400078410ff */
[----:B------:R-:W-:Y:S01]  /*27f90*/  LEA.HI.X.SX32 R161, R22, R10, 0x2, P1 ;  /* 0x0000000a16a17211 */ /* 0x000fe200008f16ff */
[----:B--2---:R-:W-:Y:S02]  /*27fa0*/  IMAD.MOV.U32 R14, RZ, RZ, R175 ;  /* 0x000000ffff0e7224 */ /* 0x004fe400078e00af */
[----:B------:R-:W-:-:S05]  /*27fb0*/  IMAD.MOV.U32 R15, RZ, RZ, R189 ;  /* 0x000000ffff0f7224 */ /* 0x000fca00078e00bd */
[----:B------:R2:W-:Y:S01]  /*27fc0*/  LDGSTS.E [R17+0x7900], desc[UR60][R14.64], P0 ;  /* 0x079000000e117fae */ /* 0x0005e2000812187c */
[----:B------:R-:W-:Y:S02]  /*27fd0*/  LEA.HI.X.SX32 R175, R25, R10, 0x2, P2 ;  /* 0x0000000a19af7211 */ /* 0x000fe400010f16ff */
[-C--:B------:R-:W-:Y:S01]  /*27fe0*/  LEA R22, P2, R31, R0.reuse, 0x2 ;  /* 0x000000001f167211 */ /* 0x080fe200078410ff */
[----:B--2---:R-:W-:Y:S01]  /*27ff0*/  IMAD.MOV.U32 R15, RZ, RZ, R188 ;  /* 0x000000ffff0f7224 */ /* 0x004fe200078e00bc */
[----:B------:R-:W-:-:S04]  /*28000*/  LEA R188, P1, R28, R0, 0x2 ;  /* 0x000000001cbc7211 */ /* 0x000fc800078210ff */
[----:B------:R-:W-:Y:S02]  /*28010*/  LEA.HI.X.SX32 R189, R28, R10, 0x2, P1 ;  /* 0x0000000a1cbd7211 */ /* 0x000fe400008f16ff */
[----:B------:R-:W-:Y:S02]  /*28020*/  LEA R32, P1, R51, R0, 0x2 ;  /* 0x0000000033207211 */ /* 0x000fe400078210ff */
[----:B------:R-:W-:Y:S02]  /*28030*/  MOV R14, R181 ;  /* 0x000000b5000e7202 */ /* 0x000fe40000000f00 */
[-C--:B------:R-:W-:Y:S02]  /*28040*/  LEA.HI.X.SX32 R23, R31, R10.reuse, 0x2, P2 ;  /* 0x0000000a1f177211 */ /* 0x080fe400010f16ff */
[----:B------:R-:W-:Y:S01]  /*28050*/  LEA.HI.X.SX32 R33, R51, R10, 0x2, P1 ;  /* 0x0000000a33217211 */ /* 0x000fe200008f16ff */
[----:B------:R2:W-:Y:S04]  /*28060*/  LDGSTS.E [R17+0x7d00], desc[UR60][R14.64], P0 ;  /* 0x07d000000e117fae */ /* 0x0005e8000812187c */
[----:B------:R3:W-:Y:S01]  /*28070*/  STL.64 [R1+0xf50], R22 ;  /* 0x000f501601007387 */ /* 0x0007e20000100a00 */
[----:B------:R-:W-:-:S03]  /*28080*/  LEA R26, P2, R59, R0, 0x2 ;  /* 0x000000003b1a7211 */ /* 0x000fc600078410ff */
[----:B------:R-:W-:Y:S04]  /*28090*/  LDGSTS.E [R17+0x20100], desc[UR60][R160.64], P0 ;  /* 0x20100000a0117fae */ /* 0x000fe8000812187c */
[----:B------:R-:W-:Y:S04]  /*280a0*/  STL.64 [R1+0xf90], R32 ;  /* 0x000f902001007387 */ /* 0x000fe80000100a00 */
[----:B------:R-:W-:Y:S04]  /*280b0*/  LDGSTS.E [R17+0x20500], desc[UR60][R174.64], P0 ;  /* 0x20500000ae117fae */ /* 0x000fe8000812187c */
[----:B------:R-:W4:Y:S01]  /*280c0*/  LDL.LU R181, [R1+0x1d4] ;  /* 0x0001d40001b57983 */ /* 0x000f220000300800 */
[----:B--2---:R-:W-:-:S03]  /*280d0*/  LEA R14, P5, R75, R0, 0x2 ;  /* 0x000000004b0e7211 */ /* 0x004fc600078a10ff */
[----:B------:R-:W-:Y:S04]  /*280e0*/  LDGSTS.E [R17+0x20900], desc[UR60][R188.64], P0 ;  /* 0x20900000bc117fae */ /* 0x000fe8000812187c */
[----:B------:R3:W-:Y:S01]  /*280f0*/  LDGSTS.E [R17+0x20d00], desc[UR60][R22.64], P0 ;  /* 0x20d0000016117fae */ /* 0x0007e2000812187c */
[-C--:B------:R-:W-:Y:S02]  /*28100*/  LEA.HI.X.SX32 R27, R59, R10.reuse, 0x2, P2 ;  /* 0x0000000a3b1b7211 */ /* 0x080fe400010f16ff */
[----:B------:R-:W-:Y:S01]  /*28110*/  LEA.HI.X.SX32 R15, R75, R10, 0x2, P5 ;  /* 0x0000000a4b0f7211 */ /* 0x000fe200028f16ff */
[----:B------:R-:W-:Y:S01]  /*28120*/  LDGSTS.E [R17+0x21100], desc[UR60][R32.64], P0 ;  /* 0x2110000020117fae */ /* 0x000fe2000812187c */
[----:B---3--:R-:W-:-:S03]  /*28130*/  LEA R22, P1, R67, R0, 0x2 ;  /* 0x0000000043167211 */ /* 0x008fc600078210ff */
[----:B------:R-:W-:Y:S01]  /*28140*/  STL.64 [R1+0xfd0], R26 ;  /* 0x000fd01a01007387 */ /* 0x000fe20000100a00 */
[----:B------:R-:W-:-:S03]  /*28150*/  LEA.HI.X.SX32 R23, R67, R10, 0x2, P1 ;  /* 0x0000000a43177211 */ /* 0x000fc600008f16ff */
[----:B------:R-:W-:Y:S04]  /*28160*/  LDGSTS.E [R17+0x21500], desc[UR60][R26.64], P0 ;  /* 0x215000001a117fae */ /* 0x000fe8000812187c */
[----:B------:R2:W-:Y:S04]  /*28170*/  STL.64 [R1+0x1010], R22 ;  /* 0x0010101601007387 */ /* 0x0005e80000100a00 */
[----:B------:R3:W-:Y:S04]  /*28180*/  STL.64 [R1+0x1050], R14 ;  /* 0x0010500e01007387 */ /* 0x0007e80000100a00 */
[----:B------:R-:W4:Y:S01]  /*28190*/  LDL.LU R199, [R1+0x1b8] ;  /* 0x0001b80001c77983 */ /* 0x000f220000300800 */
[----:B------:R-:W-:-:S03]  /*281a0*/  LEA R24, P1, R83, R0, 0x2 ;  /* 0x0000000053187211 */ /* 0x000fc600078210ff */
[----:B------:R2:W-:Y:S01]  /*281b0*/  LDGSTS.E [R17+0x21900], desc[UR60][R22.64], P0 ;  /* 0x2190000016117fae */ /* 0x0005e2000812187c */
[----:B------:R-:W-:Y:S02]  /*281c0*/  LEA.HI.X.SX32 R25, R83, R10, 0x2, P1 ;  /* 0x0000000a53197211 */ /* 0x000fe400008f16ff */
[-C--:B------:R-:W-:Y:S01]  /*281d0*/  LEA R28, P2, R99, R0.reuse, 0x2 ;  /* 0x00000000631c7211 */ /* 0x080fe200078410ff */
[----:B------:R3:W-:Y:S01]  /*281e0*/  LDGSTS.E [R17+0x21d00], desc[UR60][R14.64], P0 ;  /* 0x21d000000e117fae */ /* 0x0007e2000812187c */
[----:B--2---:R-:W-:-:S03]  /*281f0*/  LEA R22, P1, R91, R0, 0x2 ;  /* 0x000000005b167211 */ /* 0x004fc600078210ff */
[----:B------:R2:W-:Y:S01]  /*28200*/  STL.64 [R1+0x1090], R24 ;  /* 0x0010901801007387 */ /* 0x0005e20000100a00 */
[----:B------:R-:W-:-:S03]  /*28210*/  LEA.HI.X.SX32 R23, R91, R10, 0x2, P1 ;  /* 0x0000000a5b177211 */ /* 0x000fc600008f16ff */
[----:B------:R2:W-:Y:S01]  /*28220*/  LDGSTS.E [R17+0x22100], desc[UR60][R24.64], P0 ;  /* 0x2210000018117fae */ /* 0x0005e2000812187c */
[----:B------:R-:W-:Y:S01]  /*28230*/  LEA R26, P1, R107, R0, 0x2 ;  /* 0x000000006b1a7211 */ /* 0x000fe200078210ff */
[----:B---3--:R-:W4:Y:S01]  /*28240*/  LDC R14, c[0x0][0x240] ;  /* 0x00009000ff0e7b82 */ /* 0x008f220000000800 */
[-C--:B------:R-:W-:Y:S01]  /*28250*/  LEA.HI.X.SX32 R29, R99, R10.reuse, 0x2, P2 ;  /* 0x0000000a631d7211 */ /* 0x080fe200010f16ff */
[----:B------:R3:W-:Y:S01]  /*28260*/  STL.64 [R1+0x10d0], R22 ;  /* 0x0010d01601007387 */ /* 0x0007e20000100a00 */
[----:B------:R-:W-:-:S03]  /*28270*/  LEA.HI.X.SX32 R27, R107, R10, 0x2, P1 ;  /* 0x0000000a6b1b7211 */ /* 0x000fc600008f16ff */
[----:B------:R3:W-:Y:S02]  /*28280*/  LDGSTS.E [R17+0x22500], desc[UR60][R22.64], P0 ;  /* 0x2250000016117fae */ /* 0x0007e4000812187c */
[----:B------:R-:W1:Y:S01]  /*28290*/  LDC R15, c[0x0][0x240] ;  /* 0x00009000ff0f7b82 */ /* 0x000e620000000800 */
[C---:B--2---:R-:W-:Y:S01]  /*282a0*/  LEA R24, P5, R115.reuse, R0, 0x2 ;  /* 0x0000000073187211 */ /* 0x044fe200078a10ff */
[----:B------:R-:W-:Y:S03]  /*282b0*/  STL.64 [R1+0x1110], R28 ;  /* 0x0011101c01007387 */ /* 0x000fe60000100a00 */
[----:B------:R-:W-:Y:S02]  /*282c0*/  LEA.HI.X.SX32 R25, R115, R10, 0x2, P5 ;  /* 0x0000000a73197211 */ /* 0x000fe400028f16ff */
[C---:B---3--:R-:W-:Y:S01]  /*282d0*/  LEA R22, P2, R123.reuse, R0, 0x2 ;  /* 0x000000007b167211 */ /* 0x048fe200078410ff */
[----:B------:R-:W-:Y:S03]  /*282e0*/  STL.64 [R1+0x1150], R26 ;  /* 0x0011501a01007387 */ /* 0x000fe60000100a00 */
[----:B------:R-:W-:Y:S01]  /*282f0*/  LEA.HI.X.SX32 R23, R123, R10, 0x2, P2 ;  /* 0x0000000a7b177211 */ /* 0x000fe200010f16ff */
[----:B------:R2:W-:Y:S04]  /*28300*/  STL.64 [R1+0x1190], R24 ;  /* 0x0011901801007387 */ /* 0x0005e80000100a00 */
[----:B------:R-:W3:Y:S04]  /*28310*/  LDL.LU R40, [R1+0x194] ;  /* 0x0001940001287983 */ /* 0x000ee80000300800 */
[----:B------:R2:W-:Y:S04]  /*28320*/  STL.64 [R1+0x11d0], R22 ;  /* 0x0011d01601007387 */ /* 0x0005e80000100a00 */
[----:B------:R-:W3:Y:S04]  /*28330*/  LDL.LU R159, [R1+0x174] ;  /* 0x00017400019f7983 */ /* 0x000ee80000300800 */
[----:B------:R-:W3:Y:S04]  /*28340*/  LDL.LU R158, [R1+0x134] ;  /* 0x00013400019e7983 */ /* 0x000ee80000300800 */
[----:B------:R-:W3:Y:S04]  /*28350*/  LDL.LU R78, [R1+0x130] ;  /* 0x00013000014e7983 */ /* 0x000ee80000300800 */
[----:B------:R-:W3:Y:S04]  /*28360*/  LDL.LU R77, [R1+0x110] ;  /* 0x00011000014d7983 */ /* 0x000ee80000300800 */
[----:B------:R-:W-:Y:S01]  /*28370*/  LDGSTS.E [R17+0x22900], desc[UR60][R28.64], P0 ;  /* 0x229000001c117fae */ /* 0x000fe2000812187c */
[----:B------:R-:W-:-:S03]  /*28380*/  LEA R30, P2, R139, R0, 0x2 ;  /* 0x000000008b1e7211 */ /* 0x000fc600078410ff */
[----:B------:R-:W-:Y:S04]  /*28390*/  LDGSTS.E [R17+0x22d00], desc[UR60][R26.64], P0 ;  /* 0x22d000001a117fae */ /* 0x000fe8000812187c */
[----:B------:R2:W-:Y:S01]  /*283a0*/  LDGSTS.E [R17+0x23100], desc[UR60][R24.64], P0 ;  /* 0x2310000018117fae */ /* 0x0005e2000812187c */
[----:B------:R-:W-:-:S03]  /*283b0*/  LEA.HI.X.SX32 R31, R139, R10, 0x2, P2 ;  /* 0x0000000a8b1f7211 */ /* 0x000fc600010f16ff */
[----:B------:R1:W-:Y:S01]  /*283c0*/  LDGSTS.E [R17+0x23500], desc[UR60][R22.64], P0 ;  /* 0x2350000016117fae */ /* 0x0003e2000812187c */
[----:B--2---:R-:W-:-:S04]  /*283d0*/  LEA R24, P1, R131, R0, 0x2 ;  /* 0x0000000083187211 */ /* 0x004fc800078210ff */
[----:B------:R-:W-:Y:S01]  /*283e0*/  LEA.HI.X.SX32 R25, R131, R10, 0x2, P1 ;  /* 0x0000000a83197211 */ /* 0x000fe200008f16ff */
[----:B-1----:R-:W1:Y:S01]  /*283f0*/  LDC R22, c[0x0][0x240] ;  /* 0x00009000ff167b82 */ /* 0x002e620000000800 */
[----:B------:R-:W-:-:S03]  /*28400*/  LEA R28, P1, R147, R0, 0x2 ;  /* 0x00000000931c7211 */ /* 0x000fc600078210ff */
[----:B------:R-:W-:Y:S01]  /*28410*/  STL.64 [R1+0x1210], R24 ;  /* 0x0012101801007387 */ /* 0x000fe20000100a00 */
[----:B------:R-:W-:-:S03]  /*28420*/  LEA.HI.X.SX32 R29, R147, R10, 0x2, P1 ;  /* 0x0000000a931d7211 */ /* 0x000fc600008f16ff */
[----:B------:R-:W-:Y:S01]  /*28430*/  STL.64 [R1+0x1250], R30 ;  /* 0x0012501e01007387 */ /* 0x000fe20000100a00 */
[----:B------:R-:W2:Y:S03]  /*28440*/  LDC R23, c[0x0][0x240] ;  /* 0x00009000ff177b82 */ /* 0x000ea60000000800 */
[----:B------:R-:W2:Y:S04]  /*28450*/  LDL.LU R79, [R1+0xf0] ;  /* 0x0000f000014f7983 */ /* 0x000ea80000300800 */
[----:B------:R-:W-:Y:S04]  /*28460*/  STL.64 [R1+0x1290], R28 ;  /* 0x0012901c01007387 */ /* 0x000fe80000100a00 */
[----:B------:R-:W-:Y:S04]  /*28470*/  LDGSTS.E [R17+0x23900], desc[UR60][R24.64], P0 ;  /* 0x2390000018117fae */ /* 0x000fe8000812187c */
[----:B------:R-:W-:Y:S04]  /*28480*/  LDGSTS.E [R17+0x23d00], desc[UR60][R30.64], P0 ;  /* 0x23d000001e117fae */ /* 0x000fe8000812187c */
[----:B------:R-:W-:Y:S01]  /*28490*/  LDGSTS.E [R17+0x24100], desc[UR60][R28.64], P0 ;  /* 0x241000001c117fae */ /* 0x000fe2000812187c */
[----:B----4-:R-:W-:-:S03]  /*284a0*/  IMAD R14, R181, R14, RZ ;  /* 0x0000000eb50e7224 */ /* 0x010fc600078e02ff */
[----:B------:R-:W4:Y:S02]  /*284b0*/  LDL.LU R181, [R1+0x30] ;  /* 0x0000300001b57983 */ /* 0x000f240000300800 */
[----:B------:R-:W-:-:S04]  /*284c0*/  LEA R26, P5, R14, R0, 0x2 ;  /* 0x000000000e1a7211 */ /* 0x000fc800078a10ff */
[----:B------:R-:W-:-:S05]  /*284d0*/  LEA.HI.X.SX32 R27, R14, R10, 0x2, P5 ;  /* 0x0000000a0e1b7211 */ /* 0x000fca00028f16ff */
[----:B------:R1:W-:Y:S04]  /*284e0*/  STL.64 [R1+0x1748], R26 ;  /* 0x0017481a01007387 */ /* 0x0003e80000100a00 */
[----:B------:R1:W-:Y:S02]  /*284f0*/  LDGSTS.E [R17+0x24500], desc[UR60][R26.64], P0 ;  /* 0x245000001a117fae */ /* 0x0003e4000812187c */
[----:B-1----:R-:W1:Y:S01]  /*28500*/  LDC R26, c[0x0][0x240] ;  /* 0x00009000ff1a7b82 */ /* 0x002e620000000800 */
[----:B------:R-:W-:Y:S02]  /*28510*/  IMAD R15, R199, R15, RZ ;  /* 0x0000000fc70f7224 */ /* 0x000fe400078e02ff */
[----:B------:R-:W4:Y:S03]  /*28520*/  LDL.LU R199, [R1] ;  /* 0x0000000001c77983 */ /* 0x000f260000300800 */
[----:B------:R-:W-:-:S04]  /*28530*/  LEA R24, P2, R15, R0, 0x2 ;  /* 0x000000000f187211 */ /* 0x000fc800078410ff */
[----:B------:R-:W-:-:S05]  /*28540*/  LEA.HI.X.SX32 R25, R15, R10, 0x2, P2 ;  /* 0x0000000a0f197211 */ /* 0x000fca00010f16ff */
[----:B------:R1:W-:Y:S04]  /*28550*/  STL.64 [R1+0x1740], R24 ;  /* 0x0017401801007387 */ /* 0x0003e80000100a00 */
[----:B------:R1:W-:Y:S02]  /*28560*/  LDGSTS.E [R17+0x24900], desc[UR60][R24.64], P0 ;  /* 0x2490000018117fae */ /* 0x0003e4000812187c */
[----:B-1----:R-:W4:Y:S08]  /*28570*/  LDC R24, c[0x0][0x240] ;  /* 0x00009000ff187b82 */ /* 0x002f300000000800 */
[----:B------:R-:W1:Y:S01]  /*28580*/  LDC R25, c[0x0][0x240] ;  /* 0x00009000ff197b82 */ /* 0x000e620000000800 */
[----:B---3--:R-:W-:-:S02]  /*28590*/  IMAD R14, R40, R16, RZ ;  /* 0x00000010280e7224 */ /* 0x008fc400078e02ff */
[----:B------:R-:W-:Y:S02]  /*285a0*/  IMAD R15, R159, R19, RZ ;  /* 0x000000139f0f7224 */ /* 0x000fe400078e02ff */
[----:B------:R-:W-:Y:S02]  /*285b0*/  IMAD R16, R158, R20, RZ ;  /* 0x000000149e107224 */ /* 0x000fe400078e02ff */
[----:B------:R-:W-:Y:S02]  /*285c0*/  IMAD R19, R78, R22, RZ ;  /* 0x000000164e137224 */ /* 0x000fe400078e02ff */
[----:B------:R-:W3:Y:S01]  /*285d0*/  LDC R22, c[0x0][0x240] ;  /* 0x00009000ff167b82 */ /* 0x000ee20000000800 */
[----:B--2---:R-:W-:Y:S01]  /*285e0*/  IMAD R20, R77, R23, RZ ;  /* 0x000000174d147224 */ /* 0x004fe200078e02ff */
[----:B------:R-:W-:-:S06]  /*285f0*/  LEA R34, P2, R14, R0, 0x2 ;  /* 0x000000000e227211 */ /* 0x000fcc00078410ff */
[----:B------:R-:W2:Y:S01]  /*28600*/  LDC R23, c[0x0][0x240] ;  /* 0x00009000ff177b82 */ /* 0x000ea20000000800 */
[----:B------:R-:W-:Y:S02]  /*28610*/  LEA R32, P1, R15, R0, 0x2 ;  /* 0x000000000f207211 */ /* 0x000fe400078210ff */
[----:B------:R-:W-:Y:S02]  /*28620*/  LEA.HI.X.SX32 R35, R14, R10, 0x2, P2 ;  /* 0x0000000a0e237211 */ /* 0x000fe400010f16ff */
[-C--:B------:R-:W-:Y:S02]  /*28630*/  LEA R30, P2, R16, R0.reuse, 0x2 ;  /* 0x00000000101e7211 */ /* 0x080fe400078410ff */
[----:B------:R-:W-:Y:S01]  /*28640*/  LEA R28, P5, R19, R0, 0x2 ;  /* 0x00000000131c7211 */ /* 0x000fe200078a10ff */
[----:B------:R-:W-:Y:S01]  /*28650*/  LDGSTS.E [R17+0x24d00], desc[UR60][R34.64], P0 ;  /* 0x24d0000022117fae */ /* 0x000fe2000812187c */
[----:B------:R-:W-:Y:S02]  /*28660*/  LEA.HI.X.SX32 R33, R15, R10, 0x2, P1 ;  /* 0x0000000a0f217211 */ /* 0x000fe400008f16ff */
[----:B------:R-:W-:-:S02]  /*28670*/  LEA R14, P1, R20, R0, 0x2 ;  /* 0x00000000140e7211 */ /* 0x000fc400078210ff */
[-C--:B------:R-:W-:Y:S01]  /*28680*/  LEA.HI.X.SX32 R31, R16, R10.reuse, 0x2, P2 ;  /* 0x0000000a101f7211 */ /* 0x080fe200010f16ff */
[----:B------:R-:W-:Y:S01]  /*28690*/  STL.64 [R1+0x1738], R34 ;  /* 0x0017382201007387 */ /* 0x000fe20000100a00 */
[-C--:B------:R-:W-:Y:S02]  /*286a0*/  LEA.HI.X.SX32 R29, R19, R10.reuse, 0x2, P5 ;  /* 0x0000000a131d7211 */ /* 0x080fe400028f16ff */
[----:B------:R-:W-:Y:S01]  /*286b0*/  LEA.HI.X.SX32 R15, R20, R10, 0x2, P1 ;  /* 0x0000000a140f7211 */ /* 0x000fe200008f16ff */
[----:B------:R-:W-:Y:S01]  /*286c0*/  STL.64 [R1+0x1708], R32 ;  /* 0x0017082001007387 */ /* 0x000fe20000100a00 */
[----:B-1----:R-:W-:Y:S01]  /*286d0*/  IMAD R187, R187, R25, RZ ;  /* 0x00000019bbbb7224 */ /* 0x002fe200078e02ff */
[----:B------:R-:W1:Y:S02]  /*286e0*/  LDC R19, c[0x0][0x240] ;  /* 0x00009000ff137b82 */ /* 0x000e640000000800 */
[----:B------:R-:W-:Y:S04]  /*286f0*/  LDGSTS.E [R17+0x25100], desc[UR60][R32.64], P0 ;  /* 0x2510000020117fae */ /* 0x000fe8000812187c */
[----:B------:R-:W-:Y:S01]  /*28700*/  STL.64 [R1+0x1778], R30 ;  /* 0x0017781e01007387 */ /* 0x000fe20000100a00 */
[----:B------:R-:W-:Y:S01]  /*28710*/  IMAD R195, R195, R26, RZ ;  /* 0x0000001ac3c37224 */ /* 0x000fe200078e02ff */
[----:B------:R-:W1:Y:S02]  /*28720*/  LDC R20, c[0x0][0x240] ;  /* 0x00009000ff147b82 */ /* 0x000e640000000800 */
[----:B------:R-:W-:Y:S04]  /*28730*/  LDGSTS.E [R17+0x25500], desc[UR60][R30.64], P0 ;  /* 0x255000001e117fae */ /* 0x000fe8000812187c */
[----:B------:R-:W-:Y:S04]  /*28740*/  STL.64 [R1+0x1780], R28 ;  /* 0x0017801c01007387 */ /* 0x000fe80000100a00 */
[----:B------:R-:W-:Y:S04]  /*28750*/  LDGSTS.E [R17+0x25900], desc[UR60][R28.64], P0 ;  /* 0x259000001c117fae */ /* 0x000fe8000812187c */
[----:B------:R3:W-:Y:S04]  /*28760*/  STL.64 [R1+0x1788], R14 ;  /* 0x0017880e01007387 */ /* 0x0007e80000100a00 */
[----:B------:R3:W-:Y:S02]  /*28770*/  LDGSTS.E [R17+0x25d00], desc[UR60][R14.64], P0 ;  /* 0x25d000000e117fae */ /* 0x0007e4000812187c */
[----:B---3--:R-:W-:-:S02]  /*28780*/  IMAD R14, R79, R22, RZ ;  /* 0x000000164f0e7224 */ /* 0x008fc400078e02ff */
[----:B------:R-:W3:Y:S01]  /*28790*/  LDL.LU R79, [R1+0x5a4] ;  /* 0x0005a400014f7983 */ /* 0x000ee20000300800 */
[----:B------:R-:W1:Y:S02]  /*287a0*/  LDC R22, c[0x0][0x240] ;  /* 0x00009000ff167b82 */ /* 0x000e640000000800 */
[----:B------:R-:W-:-:S04]  /*287b0*/  LEA R34, P2, R14, R0, 0x2 ;  /* 0x000000000e227211 */ /* 0x000fc800078410ff */
[----:B------:R-:W-:Y:S02]  /*287c0*/  LEA.HI.X.SX32 R35, R14, R10, 0x2, P2 ;  /* 0x0000000a0e237211 */ /* 0x000fe400010f16ff */
[----:B------:R-:W-:Y:S01]  /*287d0*/  LEA R28, P2, R187, R0, 0x2 ;  /* 0x00000000bb1c7211 */ /* 0x000fe200078410ff */
[----:B------:R-:W3:Y:S01]  /*287e0*/  LDC R14, c[0x0][0x240] ;  /* 0x00009000ff0e7b82 */ /* 0x000ee20000000800 */
[----:B----4-:R-:W-:Y:S01]  /*287f0*/  IMAD R16, R199, R24, RZ ;  /* 0x00000018c7107224 */ /* 0x010fe200078e02ff */
[----:B------:R-:W-:Y:S01]  /*28800*/  LDGSTS.E [R17+0x26100], desc[UR60][R34.64], P0 ;  /* 0x2610000022117fae */ /* 0x000fe2000812187c */
[----:B--2---:R-:W-:Y:S01]  /*28810*/  IMAD R15, R181, R23, RZ ;  /* 0x00000017b50f7224 */ /* 0x004fe200078e02ff */
[----:B------:R-:W-:Y:S01]  /*28820*/  LEA.HI.X.SX32 R29, R187, R10, 0x2, P2 ;  /* 0x0000000abb1d7211 */ /* 0x000fe200010f16ff */
[----:B-1----:R-:W-:Y:S01]  /*28830*/  IMAD R203, R203, R19, RZ ;  /* 0x00000013cbcb7224 */ /* 0x002fe200078e02ff */
[-C--:B------:R-:W-:Y:S01]  /*28840*/  LEA R30, P5, R16, R0.reuse, 0x2 ;  /* 0x00000000101e7211 */ /* 0x080fe200078a10ff */
[----:B------:R-:W-:Y:S01]  /*28850*/  STL.64 [R1+0x1700], R34 ;  /* 0x0017002201007387 */ /* 0x000fe20000100a00 */
[----:B------:R-:W-:Y:S01]  /*28860*/  LEA R32, P1, R15, R0, 0x2 ;  /* 0x000000000f207211 */ /* 0x000fe200078210ff */
[----:B------:R-:W-:Y:S01]  /*28870*/  IMAD R18, R18, R20, RZ ;  /* 0x0000001412127224 */ /* 0x000fe200078e02ff */
[----:B------:R-:W-:Y:S01]  /*28880*/  LEA.HI.X.SX32 R31, R16, R10, 0x2, P5 ;  /* 0x0000000a101f7211 */ /* 0x000fe200028f16ff */
[----:B------:R-:W-:Y:S01]  /*28890*/  IMAD R21, R21, R22, RZ ;  /* 0x0000001615157224 */ /* 0x000fe200078e02ff */
[----:B------:R-:W-:Y:S01]  /*288a0*/  LEA.HI.X.SX32 R33, R15, R10, 0x2, P1 ;  /* 0x0000000a0f217211 */ /* 0x000fe200008f16ff */
[----:B------:R-:W1:Y:S01]  /*288b0*/  LDC R19, c[0x0][0x240] ;  /* 0x00009000ff137b82 */ /* 0x000e620000000800 */
[----:B------:R-:W-:-:S03]  /*288c0*/  LEA R24, P1, R195, R0, 0x2 ;  /* 0x00000000c3187211 */ /* 0x000fc600078210ff */
[----:B------:R-:W-:Y:S01]  /*288d0*/  LDGSTS.E [R17+0x26500], desc[UR60][R32.64], P0 ;  /* 0x2650000020117fae */ /* 0x000fe2000812187c */
[----:B------:R-:W-:-:S03]  /*288e0*/  LEA.HI.X.SX32 R25, R195, R10, 0x2, P1 ;  /* 0x0000000ac3197211 */ /* 0x000fc600008f16ff */
[----:B------:R-:W-:Y:S01]  /*288f0*/  STL.64 [R1+0x16f8], R32 ;  /* 0x0016f82001007387 */ /* 0x000fe20000100a00 */
[C---:B------:R-:W-:Y:S01]  /*28900*/  LEA R26, P5, R21.reuse, R0, 0x2 ;  /* 0x00000000151a7211 */ /* 0x040fe200078a10ff */
[----:B------:R-:W2:Y:S02]  /*28910*/  LDC R15, c[0x0][0x240] ;  /* 0x00009000ff0f7b82 */ /* 0x000ea40000000800 */
[----:B------:R4:W-:Y:S04]  /*28920*/  STL.64 [R1+0x16c8], R30 ;  /* 0x0016c81e01007387 */ /* 0x0009e80000100a00 */
[----:B------:R4:W-:Y:S02]  /*28930*/  STL.64 [R1+0x16c0], R28 ;  /* 0x0016c01c01007387 */ /* 0x0009e40000100a00 */
[----:B------:R-:W1:Y:S02]  /*28940*/  LDC R20, c[0x0][0x240] ;  /* 0x00009000ff147b82 */ /* 0x000e640000000800 */
[----:B------:R3:W-:Y:S04]  /*28950*/  STL.64 [R1+0x16b8], R24 ;  /* 0x0016b81801007387 */ /* 0x0007e80000100a00 */
[----:B------:R-:W2:Y:S02]  /*28960*/  LDL.LU R41, [R1+0x5a8] ;  /* 0x0005a80001297983 */ /* 0x000ea40000300800 */
[----:B------:R-:W1:Y:S02]  /*28970*/  LDC R22, c[0x0][0x240] ;  /* 0x00009000ff167b82 */ /* 0x000e640000000800 */
[----:B------:R-:W1:Y:S04]  /*28980*/  LDL.LU R40, [R1+0x5a0] ;  /* 0x0005a00001287983 */ /* 0x000e680000300800 */
[----:B------:R-:W2:Y:S02]  /*28990*/  LDL.LU R159, [R1+0x59c] ;  /* 0x00059c00019f7983 */ /* 0x000ea40000300800 */
[----:B------:R-:W1:Y:S02]  /*289a0*/  LDC R23, c[0x0][0x240] ;  /* 0x00009000ff177b82 */ /* 0x000e640000000800 */
[----:B------:R-:W2:Y:S04]  /*289b0*/  LDL.LU R181, [R1+0x598] ;  /* 0x0005980001b57983 */ /* 0x000ea80000300800 */
[----:B------:R-:W2:Y:S04]  /*289c0*/  LDL.LU R199, [R1+0x594] ;  /* 0x0005940001c77983 */ /* 0x000ea80000300800 */
[----:B------:R4:W-:Y:S04]  /*289d0*/  LDGSTS.E [R17+0x26900], desc[UR60][R30.64], P0 ;  /* 0x269000001e117fae */ /* 0x0009e8000812187c */
[----:B------:R4:W-:Y:S01]  /*289e0*/  LDGSTS.E [R17+0x26d00], desc[UR60][R28.64], P0 ;  /* 0x26d000001c117fae */ /* 0x0009e2000812187c */
[----:B------:R-:W-:-:S02]  /*289f0*/  LEA.HI.X.SX32 R27, R21, R10, 0x2, P5 ;  /* 0x0000000a151b7211 */ /* 0x000fc400028f16ff */
[----:B------:R-:W-:Y:S01]  /*28a00*/  LOP3.LUT R16, R13, 0x30, RZ, 0x3c, !PT ;  /* 0x000000300d107812 */ /* 0x000fe200078e3cff */
[----:B------:R3:W-:Y:S01]  /*28a10*/  LDGSTS.E [R17+0x27100], desc[UR60][R24.64], P0 ;  /* 0x2710000018117fae */ /* 0x0007e2000812187c */
[----:B------:R-:W1:Y:S01]  /*28a20*/  LDC R21, c[0x0][0x240] ;  /* 0x00009000ff157b82 */ /* 0x000e620000000800 */
[CC--:B----4-:R-:W-:Y:S02]  /*28a30*/  LEA R30, P1, R203.reuse, R0.reuse, 0x2 ;  /* 0x00000000cb1e7211 */ /* 0x0d0fe400078210ff */
[C---:B------:R-:W-:Y:S02]  /*28a40*/  LEA R28, P2, R18.reuse, R0, 0x2 ;  /* 0x00000000121c7211 */ /* 0x040fe400078410ff */
[-C--:B------:R-:W-:Y:S02]  /*28a50*/  LEA.HI.X.SX32 R31, R203, R10.reuse, 0x2, P1 ;  /* 0x0000000acb1f7211 */ /* 0x080fe400008f16ff */
[----:B------:R-:W-:-:S03]  /*28a60*/  LEA.HI.X.SX32 R29, R18, R10, 0x2, P2 ;  /* 0x0000000a121d7211 */ /* 0x000fc600010f16ff */
[----:B------:R-:W-:Y:S04]  /*28a70*/  STL.64 [R1+0x17b8], R30 ;  /* 0x0017b81e01007387 */ /* 0x000fe80000100a00 */
[----:B------:R-:W-:Y:S04]  /*28a80*/  STL.64 [R1+0x17c0], R28 ;  /* 0x0017c01c01007387 */ /* 0x000fe80000100a00 */
[----:B------:R-:W-:Y:S04]  /*28a90*/  STL.64 [R1+0x17c8], R26 ;  /* 0x0017c81a01007387 */ /* 0x000fe80000100a00 */
[----:B------:R-:W4:Y:S01]  /*28aa0*/  LDL.LU R158, [R1+0x590] ;  /* 0x00059000019e7983 */ /* 0x000f220000300800 */
[----:B------:R-:W-:-:S03]  /*28ab0*/  IMAD.IADD R16, R44, 0x1, R16 ;  /* 0x000000012c107824 */ /* 0x000fc600078e0210 */
[----:B------:R-:W-:Y:S04]  /*28ac0*/  LDGSTS.E [R17+0x27500], desc[UR60][R30.64], P0 ;  /* 0x275000001e117fae */ /* 0x000fe8000812187c */
[----:B------:R-:W-:Y:S04]  /*28ad0*/  LDGSTS.E [R17+0x27900], desc[UR60][R28.64], P0 ;  /* 0x279000001c117fae */ /* 0x000fe8000812187c */
[----:B------:R-:W-:Y:S01]  /*28ae0*/  LDGSTS.E [R17+0x27d00], desc[UR60][R26.64], P0 ;  /* 0x27d000001a117fae */ /* 0x000fe2000812187c */
[----:B---3--:R-:W-:-:S05]  /*28af0*/  IMAD R14, R79, R14, RZ ;  /* 0x0000000e4f0e7224 */ /* 0x008fca00078e02ff */
[----:B------:R-:W-:-:S04]  /*28b00*/  LEA R24, P1, R14, R0, 0x2 ;  /* 0x000000000e187211 */ /* 0x000fc800078210ff */
[----:B------:R-:W-:-:S05]  /*28b10*/  LEA.HI.X.SX32 R25, R14, R10, 0x2, P1 ;  /* 0x0000000a0e197211 */ /* 0x000fca00008f16ff */
[----:B------:R3:W-:Y:S04]  /*28b20*/  STL.64 [R1+0x1690], R24 ;  /* 0x0016901801007387 */ /* 0x0007e80000100a00 */
[----:B------:R-:W4:Y:S04]  /*28b30*/  LDL.LU R78, [R1+0x58c] ;  /* 0x00058c00014e7983 */ /* 0x000f280000300800 */
[----:B------:R-:W4:Y:S04]  /*28b40*/  LDL.LU R77, [R1+0x588] ;  /* 0x00058800014d7983 */ /* 0x000f280000300800 */
[----:B------:R-:W4:Y:S04]  /*28b50*/  LDL.LU R79, [R1+0x584] ;  /* 0x00058400014f7983 */ /* 0x000f280000300800 */
[----:B------:R3:W-:Y:S01]  /*28b60*/  LDGSTS.E [R16+0x180], desc[UR60][R24.64], P0 ;  /* 0x0018000018107fae */ /* 0x0007e2000812187c */
[----:B--2---:R-:W-:-:S02]  /*28b70*/  IMAD R14, R41, R15, RZ ;  /* 0x0000000f290e7224 */ /* 0x004fc400078e02ff */
[----:B-1----:R-:W-:-:S03]  /*28b80*/  IMAD R15, R40, R19, RZ ;  /* 0x00000013280f7224 */ /* 0x002fc600078e02ff */
[CC--:B---3--:R-:W-:Y:S01]  /*28b90*/  LEA R24, P1, R14.reuse, R0.reuse, 0x2 ;  /* 0x000000000e187211 */ /* 0x0c8fe200078210ff */
[----:B------:R-:W1:Y:S01]  /*28ba0*/  LDC R19, c[0x0][0x240] ;  /* 0x00009000ff137b82 */ /* 0x000e620000000800 */
[C---:B------:R-:W-:Y:S02]  /*28bb0*/  LEA R30, P2, R15.reuse, R0, 0x2 ;  /* 0x000000000f1e7211 */ /* 0x040fe400078410ff */
[-C--:B------:R-:W-:Y:S02]  /*28bc0*/  LEA.HI.X.SX32 R25, R14, R10.reuse, 0x2, P1 ;  /* 0x0000000a0e197211 */ /* 0x080fe400008f16ff */
[----:B------:R-:W-:Y:S01]  /*28bd0*/  LEA.HI.X.SX32 R31, R15, R10, 0x2, P2 ;  /* 0x0000000a0f1f7211 */ /* 0x000fe200010f16ff */
[----:B------:R-:W-:Y:S02]  /*28be0*/  IMAD R17, R159, R20, RZ ;  /* 0x000000149f117224 */ /* 0x000fe400078e02ff */
[----:B------:R2:W-:Y:S01]  /*28bf0*/  STL.64 [R1+0x16d0], R24 ;  /* 0x0016d01801007387 */ /* 0x0005e20000100a00 */
[----:B------:R-:W-:Y:S01]  /*28c00*/  IMAD R18, R181, R22, RZ ;  /* 0x00000016b5127224 */ /* 0x000fe200078e02ff */
[----:B------:R-:W4:Y:S02]  /*28c10*/  LDC R20, c[0x0][0x240] ;  /* 0x00009000ff147b82 */ /* 0x000f240000000800 */
[----:B------:R-:W-:Y:S01]  /*28c20*/  STL.64 [R1+0x1710], R30 ;  /* 0x0017101e01007387 */ /* 0x000fe20000100a00 */
[----:B------:R-:W-:-:S03]  /*28c30*/  LEA R28, P1, R17, R0, 0x2 ;  /* 0x00000000111c7211 */ /* 0x000fc600078210ff */
[----:B------:R-:W3:Y:S01]  /*28c40*/  LDL.LU R181, [R1+0x580] ;  /* 0x0005800001b57983 */ /* 0x000ee20000300800 */
[C---:B------:R-:W-:Y:S01]  /*28c50*/  LEA R26, P5, R18.reuse, R0, 0x2 ;  /* 0x00000000121a7211 */ /* 0x040fe200078a10ff */
[----:B------:R-:W-:Y:S01]  /*28c60*/  IMAD R14, R199, R23, RZ ;  /* 0x00000017c70e7224 */ /* 0x000fe200078e02ff */
[-C--:B------:R-:W-:Y:S01]  /*28c70*/  LEA.HI.X.SX32 R29, R17, R10.reuse, 0x2, P1 ;  /* 0x0000000a111d7211 */ /* 0x080fe200008f16ff */
[----:B------:R-:W1:Y:S01]  /*28c80*/  LDC R22, c[0x0][0x240] ;  /* 0x00009000ff167b82 */ /* 0x000e620000000800 */
[----:B------:R-:W-:Y:S01]  /*28c90*/  LEA.HI.X.SX32 R27, R18, R10, 0x2, P5 ;  /* 0x0000000a121b7211 */ /* 0x000fe200028f16ff */
[----:B------:R2:W-:Y:S04]  /*28ca0*/  LDGSTS.E [R16+0x580], desc[UR60][R24.64], P0 ;  /* 0x0058000018107fae */ /* 0x0005e8000812187c */
[----:B------:R4:W-:Y:S04]  /*28cb0*/  STL.64 [R1+0x1750], R28 ;  /* 0x0017501c01007387 */ /* 0x0009e80000100a00 */
[----:B------:R1:W-:Y:S04]  /*28cc0*/  STL.64 [R1+0x1790], R26 ;  /* 0x0017901a01007387 */ /* 0x0003e80000100a00 */
[----:B------:R-:W3:Y:S01]  /*28cd0*/  LDL.LU R199, [R1+0x57c] ;  /* 0x00057c0001c77983 */ /* 0x000ee20000300800 */
[----:B--2---:R-:W-:-:S03]  /*28ce0*/  LEA R24, P2, R14, R0, 0x2 ;  /* 0x000000000e187211 */ /* 0x004fc600078410ff */
[----:B------:R-:W-:Y:S04]  /*28cf0*/  LDGSTS.E [R16+0x980], desc[UR60][R30.64], P0 ;  /* 0x009800001e107fae */ /* 0x000fe8000812187c */
[----:B------:R2:W-:Y:S01]  /*28d00*/  LDGSTS.E [R16+0xd80], desc[UR60][R28.64], P0 ;  /* 0x00d800001c107fae */ /* 0x0005e2000812187c */
[----:B----4-:R-:W-:Y:S01]  /*28d10*/  IMAD R15, R158, R20, RZ ;  /* 0x000000149e0f7224 */ /* 0x010fe200078e02ff */
[----:B------:R-:W-:Y:S02]  /*28d20*/  LEA.HI.X.SX32 R25, R14, R10, 0x2, P2 ;  /* 0x0000000a0e197211 */ /* 0x000fe400010f16ff */
[----:B------:R4:W-:Y:S02]  /*28d30*/  LDGSTS.E [R16+0x1180], desc[UR60][R26.64], P0 ;  /* 0x011800001a107fae */ /* 0x0009e4000812187c */
[----:B--2---:R-:W-:-:S02]  /*28d40*/  LEA R28, P1, R15, R0, 0x2 ;  /* 0x000000000f1c7211 */ /* 0x004fc400078210ff */
[----:B------:R2:W-:Y:S02]  /*28d50*/  STL.64 [R1+0x17d0], R24 ;  /* 0x0017d01801007387 */ /* 0x0005e40000100a00 */
[----:B------:R-:W-:Y:S02]  /*28d60*/  LEA.HI.X.SX32 R29, R15, R10, 0x2, P1 ;  /* 0x0000000a0f1d7211 */ /* 0x000fe400008f16ff */
[----:B------:R2:W-:Y:S01]  /*28d70*/  LDGSTS.E [R16+0x1580], desc[UR60][R24.64], P0 ;  /* 0x0158000018107fae */ /* 0x0005e2000812187c */
[----:B------:R-:W3:Y:S03]  /*28d80*/  LDC R15, c[0x0][0x240] ;  /* 0x00009000ff0f7b82 */ /* 0x000ee60000000800 */
[----:B------:R-:W-:Y:S04]  /*28d90*/  STL.64 [R1+0x17f8], R28 ;  /* 0x0017f81c01007387 */ /* 0x000fe80000100a00 */
[----:B------:R-:W3:Y:S04]  /*28da0*/  LDL.LU R158, [R1+0x578] ;  /* 0x00057800019e7983 */ /* 0x000ee80000300800 */
[----:B------:R-:W-:Y:S01]  /*28db0*/  LDGSTS.E [R16+0x1980], desc[UR60][R28.64], P0 ;  /* 0x019800001c107fae */ /* 0x000fe2000812187c */
[----:B-1----:R-:W-:-:S02]  /*28dc0*/  IMAD R17, R78, R19, RZ ;  /* 0x000000134e117224 */ /* 0x002fc400078e02ff */
[----:B------:R-:W3:Y:S01]  /*28dd0*/  LDC R19, c[0x0][0x240] ;  /* 0x00009000ff137b82 */ /* 0x000ee20000000800 */
[----:B------:R-:W3:Y:S01]  /*28de0*/  LDL.LU R78, [R1+0x574] ;  /* 0x00057400014e7983 */ /* 0x000ee20000300800 */
[----:B------:R-:W-:Y:S01]  /*28df0*/  IMAD R18, R77, R21, RZ ;  /* 0x000000154d127224 */ /* 0x000fe200078e02ff */
[----:B----4-:R-:W-:Y:S01]  /*28e00*/  LEA R26, P2, R17, R0, 0x2 ;  /* 0x00000000111a7211 */ /* 0x010fe200078410ff */
[----:B------:R-:W-:-:S03]  /*28e10*/  IMAD R14, R79, R22, RZ ;  /* 0x000000164f0e7224 */ /* 0x000fc600078e02ff */
[----:B--2---:R-:W-:Y:S02]  /*28e20*/  LEA R24, P1, R18, R0, 0x2 ;  /* 0x0000000012187211 */ /* 0x004fe400078210ff */
[----:B------:R-:W-:Y:S02]  /*28e30*/  LEA.HI.X.SX32 R27, R17, R10, 0x2, P2 ;  /* 0x0000000a111b7211 */ /* 0x000fe400010f16ff */
[----:B------:R-:W-:Y:S01]  /*28e40*/  LEA R20, P5, R14, R0, 0x2 ;  /* 0x000000000e147211 */ /* 0x000fe200078a10ff */
[----:B------:R-:W1:Y:S01]  /*28e50*/  LDC R17, c[0x0][0x240] ;  /* 0x00009000ff117b82 */ /* 0x000e620000000800 */
[-C--:B------:R-:W-:Y:S01]  /*28e60*/  LEA.HI.X.SX32 R25, R18, R10.reuse, 0x2, P1 ;  /* 0x0000000a12197211 */ /* 0x080fe200008f16ff */
[----:B------:R2:W-:Y:S01]  /*28e70*/  LDGSTS.E [R16+0x1d80], desc[UR60][R26.64], P0 ;  /* 0x01d800001a107fae */ /* 0x0005e2000812187c */
[----:B------:R-:W-:Y:S02]  /*28e80*/  LEA.HI.X.SX32 R21, R14, R10, 0x2, P5 ;  /* 0x0000000a0e157211 */ /* 0x000fe400028f16ff */
[C---:B------:R-:W-:Y:S01]  /*28e90*/  LEA R22, P1, R47.reuse, R0, 0x2 ;  /* 0x000000002f167211 */ /* 0x040fe200078210ff */
[----:B------:R2:W-:Y:S02]  /*28ea0*/  STL.64 [R1+0x1800], R26 ;  /* 0x0018001a01007387 */ /* 0x0005e40000100a00 */
[----:B------:R-:W4:Y:S01]  /*28eb0*/  LDC R18, c[0x0][0x240] ;  /* 0x00009000ff127b82 */ /* 0x000f220000000800 */
[----:B------:R-:W-:Y:S01]  /*28ec0*/  LEA.HI.X.SX32 R23, R47, R10, 0x2, P1 ;  /* 0x0000000a2f177211 */ /* 0x000fe200008f16ff */
[----:B------:R-:W-:Y:S04]  /*28ed0*/  STL.64 [R1+0x1808], R24 ;  /* 0x0018081801007387 */ /* 0x000fe80000100a00 */
[----:B------:R-:W-:Y:S04]  /*28ee0*/  LDGSTS.E [R16+0x2180], desc[UR60][R24.64], P0 ;  /* 0x0218000018107fae */ /* 0x000fe8000812187c */
[----:B------:R2:W-:Y:S04]  /*28ef0*/  STL.64 [R1+0x1810], R20 ;  /* 0x0018101401007387 */ /* 0x0005e80000100a00 */
[----:B------:R2:W-:Y:S02]  /*28f00*/  LDGSTS.E [R16+0x2580], desc[UR60][R20.64], P0 ;  /* 0x0258000014107fae */ /* 0x0005e4000812187c */
[----:B--2---:R-:W-:-:S02]  /*28f10*/  LEA R26, P2, R52, R0, 0x2 ;  /* 0x00000000341a7211 */ /* 0x004fc400078410ff */
[----:B------:R2:W-:Y:S01]  /*28f20*/  STL.64 [R1+0x12f8], R22 ;  /* 0x0012f81601007387 */ /* 0x0005e20000100a00 */
[----:B------:R-:W-:-:S03]  /*28f30*/  LEA R20, P1, R48, R0, 0x2 ;  /* 0x0000000030147211 */ /* 0x000fc600078210ff */
[----:B------:R2:W-:Y:S01]  /*28f40*/  LDGSTS.E [R16+0x2980], desc[UR60][R22.64], P0 ;  /* 0x0298000016107fae */ /* 0x0005e2000812187c */
[----:B------:R-:W-:Y:S02]  /*28f50*/  LEA.HI.X.SX32 R21, R48, R10, 0x2, P1 ;  /* 0x0000000a30157211 */ /* 0x000fe400008f16ff */
[C---:B------:R-:W-:Y:S02]  /*28f60*/  LEA R24, P1, R53.reuse, R0, 0x2 ;  /* 0x0000000035187211 */ /* 0x040fe400078210ff */
[-C--:B------:R-:W-:Y:S01]  /*28f70*/  LEA.HI.X.SX32 R27, R52, R10.reuse, 0x2, P2 ;  /* 0x0000000a341b7211 */ /* 0x080fe200010f16ff */
[----:B------:R1:W-:Y:S01]  /*28f80*/  STL.64 [R1+0x12f0], R20 ;  /* 0x0012f01401007387 */ /* 0x0003e20000100a00 */
[----:B------:R-:W-:-:S03]  /*28f90*/  LEA.HI.X.SX32 R25, R53, R10, 0x2, P1 ;  /* 0x0000000a35197211 */ /* 0x000fc600008f16ff */
[----:B------:R-:W4:Y:S04]  /*28fa0*/  LDL.LU R77, [R1+0x570] ;  /* 0x00057000014d7983 */ /* 0x000f280000300800 */
[----:B------:R-:W4:Y:S04]  /*28fb0*/  LDL.LU R79, [R1+0x56c] ;  /* 0x00056c00014f7983 */ /* 0x000f280000300800 */
[----:B------:R-:W-:Y:S04]  /*28fc0*/  STL.64 [R1+0x12e8], R26 ;  /* 0x0012e81a01007387 */ /* 0x000fe80000100a00 */
[----:B------:R-:W-:Y:S04]  /*28fd0*/  STL.64 [R1+0x12e0], R24 ;  /* 0x0012e01801007387 */ /* 0x000fe80000100a00 */
[----:B------:R1:W-:Y:S04]  /*28fe0*/  LDGSTS.E [R16+0x2d80], desc[UR60][R20.64], P0 ;  /* 0x02d8000014107fae */ /* 0x0003e8000812187c */
[----:B------:R-:W-:Y:S04]  /*28ff0*/  LDGSTS.E [R16+0x3180], desc[UR60][R26.64], P0 ;  /* 0x031800001a107fae */ /* 0x000fe8000812187c */
[----:B------:R-:W-:Y:S01]  /*29000*/  LDGSTS.E [R16+0x3580], desc[UR60][R24.64], P0 ;  /* 0x0358000018107fae */ /* 0x000fe2000812187c */
[----:B---3--:R-:W-:-:S03]  /*29010*/  IMAD R14, R181, R19, RZ ;  /* 0x00000013b50e7224 */ /* 0x008fc600078e02ff */
[----:B------:R-:W3:Y:S01]  /*29020*/  LDL.LU R181, [R1+0x568] ;  /* 0x0005680001b57983 */ /* 0x000ee20000300800 */
[----:B------:R-:W3:Y:S01]  /*29030*/  LDC R19, c[0x0][0x240] ;  /* 0x00009000ff137b82 */ /* 0x000ee20000000800 */
[----:B--2---:R-:W-:-:S04]  /*29040*/  LEA R22, P5, R14, R0, 0x2 ;  /* 0x000000000e167211 */ /* 0x004fc800078a10ff */
[----:B------:R-:W-:-:S05]  /*29050*/  LEA.HI.X.SX32 R23, R14, R10, 0x2, P5 ;  /* 0x0000000a0e177211 */ /* 0x000fca00028f16ff */
[----:B------:R2:W-:Y:S01]  /*29060*/  STL.64 [R1+0x1838], R22 ;  /* 0x0018381601007387 */ /* 0x0005e20000100a00 */
[----:B------:R-:W-:-:S03]  /*29070*/  IMAD R15, R199, R15, RZ ;  /* 0x0000000fc70f7224 */ /* 0x000fc600078e02ff */
[----:B------:R2:W-:Y:S04]  /*29080*/  LDGSTS.E [R16+0x3980], desc[UR60][R22.64], P0 ;  /* 0x0398000016107fae */ /* 0x0005e8000812187c */
[----:B------:R-:W3:Y:S01]  /*29090*/  LDL.LU R199, [R1+0x564] ;  /* 0x0005640001c77983 */ /* 0x000ee20000300800 */
[----:B-1----:R-:W-:-:S04]  /*290a0*/  LEA R20, P1, R15, R0, 0x2 ;  /* 0x000000000f147211 */ /* 0x002fc800078210ff */
[----:B------:R-:W-:-:S05]  /*290b0*/  LEA.HI.X.SX32 R21, R15, R10, 0x2, P1 ;  /* 0x0000000a0f157211 */ /* 0x000fca00008f16ff */
[----:B------:R1:W-:Y:S04]  /*290c0*/  STL.64 [R1+0x1840], R20 ;  /* 0x0018401401007387 */ /* 0x0003e80000100a00 */
[----:B------:R1:W-:Y:S01]  /*290d0*/  LDGSTS.E [R16+0x3d80], desc[UR60][R20.64], P0 ;  /* 0x03d8000014107fae */ /* 0x0003e2000812187c */
[----:B------:R-:W-:Y:S02]  /*290e0*/  IMAD R15, R158, R17, RZ ;  /* 0x000000119e0f7224 */ /* 0x000fe400078e02ff */
[----:B------:R-:W4:Y:S03]  /*290f0*/  LDC R17, c[0x0][0x240] ;  /* 0x00009000ff117b82 */ /* 0x000f260000000800 */
[----:B--2---:R-:W-:-:S04]  /*29100*/  LEA R22, P1, R15, R0, 0x2 ;  /* 0x000000000f167211 */ /* 0x004fc800078210ff */
[----:B------:R-:W-:Y:S02]  /*29110*/  LEA.HI.X.SX32 R23, R15, R10, 0x2, P1 ;  /* 0x0000000a0f177211 */ /* 0x000fe400008f16ff */
[----:B------:R-:W2:Y:S01]  /*29120*/  LDC R15, c[0x0][0x240] ;  /* 0x00009000ff0f7b82 */ /* 0x000ea20000000800 */
[CC--:B------:R-:W-:Y:S02]  /*29130*/  LEA R24, P1, R54.reuse, R0.reuse, 0x2 ;  /* 0x0000000036187211 */ /* 0x0c0fe400078210ff */
[C---:B-1----:R-:W-:Y:S01]  /*29140*/  LEA R20, P2, R55.reuse, R0, 0x2 ;  /* 0x0000000037147211 */ /* 0x042fe200078410ff */
[----:B------:R1:W-:Y:S01]  /*29150*/  STL.64 [R1+0x1848], R22 ;  /* 0x0018481601007387 */ /* 0x0003e20000100a00 */
[-C--:B------:R-:W-:Y:S02]  /*29160*/  LEA.HI.X.SX32 R25, R54, R10.reuse, 0x2, P1 ;  /* 0x0000000a36197211 */ /* 0x080fe400008f16ff */
[----:B------:R-:W-:Y:S01]  /*29170*/  LEA.HI.X.SX32 R21, R55, R10, 0x2, P2 ;  /* 0x0000000a37157211 */ /* 0x000fe200010f16ff */
[----:B------:R1:W-:Y:S01]  /*29180*/  LDGSTS.E [R16+0x4180], desc[UR60][R22.64], P0 ;  /* 0x0418000016107fae */ /* 0x0003e2000812187c */
[----:B----4-:R-:W-:-:S02]  /*29190*/  IMAD R14, R78, R18, RZ ;  /* 0x000000124e0e7224 */ /* 0x010fc400078e02ff */
[----:B------:R-:W4:Y:S03]  /*291a0*/  LDC R18, c[0x0][0x240] ;  /* 0x00009000ff127b82 */ /* 0x000f260000000800 */
[----:B------:R-:W-:-:S04]  /*291b0*/  LEA R26, P5, R14, R0, 0x2 ;  /* 0x000000000e1a7211 */ /* 0x000fc800078a10ff */
[----:B------:R-:W-:Y:S02]  /*291c0*/  LEA.HI.X.SX32 R27, R14, R10, 0x2, P5 ;  /* 0x0000000a0e1b7211 */ /* 0x000fe400028f16ff */
[----:B-1----:R-:W-:-:S03]  /*291d0*/  LEA R22, P1, R46, R0, 0x2 ;  /* 0x000000002e167211 */ /* 0x002fc600078210ff */
[----:B------:R-:W-:Y:S01]  /*291e0*/  STL.64 [R1+0x1850], R26 ;  /* 0x0018501a01007387 */ /* 0x000fe20000100a00 */
[----:B------:R-:W-:-:S03]  /*291f0*/  LEA.HI.X.SX32 R23, R46, R10, 0x2, P1 ;  /* 0x0000000a2e177211 */ /* 0x000fc600008f16ff */
[----:B------:R-:W-:Y:S04]  /*29200*/  LDGSTS.E [R16+0x4580], desc[UR60][R26.64], P0 ;  /* 0x045800001a107fae */ /* 0x000fe8000812187c */
[----:B------:R-:W-:Y:S04]  /*29210*/  STL.64 [R1+0x12d8], R24 ;  /* 0x0012d81801007387 */ /* 0x000fe80000100a00 */
[----:B------:R-:W-:Y:S04]  /*29220*/  LDGSTS.E [R16+0x4980], desc[UR60][R24.64], P0 ;  /* 0x0498000018107fae */ /* 0x000fe8000812187c */
[----:B------:R1:W-:Y:S04]  /*29230*/  STL.64 [R1+0x12d0], R20 ;  /* 0x0012d01401007387 */ /* 0x0003e80000100a00 */
[----:B------:R1:W-:Y:S04]  /*29240*/  LDGSTS.E [R16+0x4d80], desc[UR60][R20.64], P0 ;  /* 0x04d8000014107fae */ /* 0x0003e8000812187c */
[----:B------:R2:W-:Y:S04]  /*29250*/  STL.64 [R1+0x12c8], R22 ;  /* 0x0012c81601007387 */ /* 0x0005e80000100a00 */
[----:B------:R2:W-:Y:S01]  /*29260*/  LDGSTS.E [R16+0x5180], desc[UR60][R22.64], P0 ;  /* 0x0518000016107fae */ /* 0x0005e2000812187c */
[----:B-1----:R-:W-:-:S04]  /*29270*/  LEA R20, P1, R45, R0, 0x2 ;  /* 0x000000002d147211 */ /* 0x002fc800078210ff */
[----:B------:R-:W-:Y:S01]  /*29280*/  LEA.HI.X.SX32 R21, R45, R10, 0x2, P1 ;  /* 0x0000000a2d157211 */ /* 0x000fe200008f16ff */
[----:B------:R-:W-:-:S04]  /*29290*/  IMAD R17, R77, R17, RZ ;  /* 0x000000114d117224 */ /* 0x000fc800078e02ff */
[----:B------:R1:W-:Y:S01]  /*292a0*/  LDGSTS.E [R16+0x5580], desc[UR60][R20.64], P0 ;  /* 0x0558000014107fae */ /* 0x0003e2000812187c */
[----:B----4-:R-:W-:Y:S01]  /*292b0*/  IMAD R18, R79, R18, RZ ;  /* 0x000000124f127224 */ /* 0x010fe200078e02ff */
[CC--:B------:R-:W-:Y:S02]  /*292c0*/  LEA R26, P2, R17.reuse, R0.reuse, 0x2 ;  /* 0x00000000111a7211 */ /* 0x0c0fe400078410ff */
[----:B------:R1:W-:Y:S02]  /*292d0*/  STL.64 [R1+0x12c0], R20 ;  /* 0x0012c01401007387 */ /* 0x0003e40000100a00 */
[C---:B------:R-:W-:Y:S02]  /*292e0*/  LEA R24, P1, R18.reuse, R0, 0x2 ;  /* 0x0000000012187211 */ /* 0x040fe400078210ff */
[-C--:B------:R-:W-:Y:S02]  /*292f0*/  LEA.HI.X.SX32 R27, R17, R10.reuse, 0x2, P2 ;  /* 0x0000000a111b7211 */ /* 0x080fe400010f16ff */
[----:B------:R-:W-:Y:S01]  /*29300*/  LEA.HI.X.SX32 R25, R18, R10, 0x2, P1 ;  /* 0x0000000a12197211 */ /* 0x000fe200008f16ff */
[----:B------:R-:W4:Y:S01]  /*29310*/  LDC R17, c[0x0][0x240] ;  /* 0x00009000ff117b82 */ /* 0x000f220000000800 */
[----:B------:R-:W-:Y:S01]  /*29320*/  LEA R18, P1, R8, R0, 0x2 ;  /* 0x0000000008127211 */ /* 0x000fe200078210ff */
[----:B------:R-:W-:Y:S04]  /*29330*/  LDGSTS.E [R16+0x5980], desc[UR60][R26.64], P0 ;  /* 0x059800001a107fae */ /* 0x000fe8000812187c */
[----:B------:R-:W-:Y:S04]  /*29340*/  LDGSTS.E [R16+0x5d80], desc[UR60][R24.64], P0 ;  /* 0x05d8000018107fae */ /* 0x000fe8000812187c */
[----:B------:R-:W-:Y:S04]  /*29350*/  STL.64 [R1+0x1878], R26 ;  /* 0x0018781a01007387 */ /* 0x000fe80000100a00 */
[----:B------:R-:W-:Y:S01]  /*29360*/  STL.64 [R1+0x1880], R24 ;  /* 0x0018801801007387 */ /* 0x000fe20000100a00 */
[----:B---3--:R-:W-:-:S05]  /*29370*/  IMAD R14, R181, R19, RZ ;  /* 0x00000013b50e7224 */ /* 0x008fca00078e02ff */
[----:B--2---:R-:W-:Y:S02]  /*29380*/  LEA R22, P2, R14, R0, 0x2 ;  /* 0x000000000e167211 */ /* 0x004fe400078410ff */
[-C--:B------:R-:W-:Y:S02]  /*29390*/  LEA.HI.X.SX32 R19, R8, R10.reuse, 0x2, P1 ;  /* 0x0000000a08137211 */ /* 0x080fe400008f16ff */
[----:B------:R-:W-:Y:S01]  /*293a0*/  LEA.HI.X.SX32 R23, R14, R10, 0x2, P2 ;  /* 0x0000000a0e177211 */ /* 0x000fe200010f16ff */
[----:B------:R-:W-:Y:S01]  /*293b0*/  IMAD.MOV.U32 R14, RZ, RZ, R210 ;  /* 0x000000ffff0e7224 */ /* 0x000fe200078e00d2 */
[----:B------:R-:W2:Y:S03]  /*293c0*/  LDC R8, c[0x0][0x240] ;  /* 0x00009000ff087b82 */ /* 0x000ea60000000800 */
[----:B------:R-:W-:Y:S01]  /*293d0*/  LDGSTS.E [R16+0x6180], desc[UR60][R22.64], P0 ;  /* 0x0618000016107fae */ /* 0x000fe2000812187c */
[----:B------:R-:W-:-:S05]  /*293e0*/  IMAD R15, R199, R15, RZ ;  /* 0x0000000fc70f7224 */ /* 0x000fca00078e02ff */
[----:B-1----:R-:W-:-:S04]  /*293f0*/  LEA R20, P5, R15, R0, 0x2 ;  /* 0x000000000f147211 */ /* 0x002fc800078a10ff */
[----:B------:R-:W-:Y:S02]  /*29400*/  LEA.HI.X.SX32 R21, R15, R10, 0x2, P5 ;  /* 0x0000000a0f157211 */ /* 0x000fe400028f16ff */
[----:B------:R-:W-:-:S03]  /*29410*/  MOV R15, R209 ;  /* 0x000000d1000f7202 */ /* 0x000fc60000000f00 */
[----:B------:R-:W-:Y:S04]  /*29420*/  LDGSTS.E [R16+0x6580], desc[UR60][R20.64], P0 ;  /* 0x0658000014107fae */ /* 0x000fe8000812187c */
[----:B------:R-:W-:Y:S04]  /*29430*/  LDGSTS.E [R16+0x6980], desc[UR60][R18.64], P0 ;  /* 0x0698000012107fae */ /* 0x000fe8000812187c */
[----:B------:R1:W-:Y:S01]  /*29440*/  LDGSTS.E [R16+0x6d80], desc[UR60][R14.64], P0 ;  /* 0x06d800000e107fae */ /* 0x0003e2000812187c */
[----:B------:R-:W-:-:S03]  /*29450*/  LEA R158, P2, R166, R0, 0x2 ;  /* 0x00000000a69e7211 */ /* 0x000fc600078410ff */
[----:B------:R-:W-:Y:S01]  /*29460*/  STL.64 [R1+0x1888], R22 ;  /* 0x0018881601007387 */ /* 0x000fe20000100a00 */
[----:B-1----:R-:W-:Y:S02]  /*29470*/  IMAD.MOV.U32 R14, RZ, RZ, R226 ;  /* 0x000000ffff0e7224 */ /* 0x002fe400078e00e2 */
[----:B------:R-:W-:Y:S01]  /*29480*/  IMAD.MOV.U32 R15, RZ, RZ, R225 ;  /* 0x000000ffff0f7224 */ /* 0x000fe200078e00e1 */
[----:B------:R-:W-:Y:S01]  /*29490*/  STL.64 [R1+0x1890], R20 ;  /* 0x0018901401007387 */ /* 0x000fe20000100a00 */
[----:B------:R-:W-:-:S03]  /*294a0*/  LEA.HI.X.SX32 R159, R166, R10, 0x2, P2 ;  /* 0x0000000aa69f7211 */ /* 0x000fc600010f16ff */
[----:B------:R1:W-:Y:S01]  /*294b0*/  LDGSTS.E [R16+0x7180], desc[UR60][R14.64], P0 ;  /* 0x071800000e107fae */ /* 0x0003e2000812187c */
[----:B------:R-:W-:-:S03]  /*294c0*/  LEA R186, P2, R162, R0, 0x2 ;  /* 0x00000000a2ba7211 */ /* 0x000fc600078410ff */
[----:B------:R3:W-:Y:S01]  /*294d0*/  STL.64 [R1+0x12b8], R18 ;  /* 0x0012b81201007387 */ /* 0x0007e20000100a00 */
[----:B------:R-:W-:Y:S01]  /*294e0*/  LEA.HI.X.SX32 R187, R162, R10, 0x2, P2 ;  /* 0x0000000aa2bb7211 */ /* 0x000fe200010f16ff */
[----:B-1----:R-:W-:Y:S01]  /*294f0*/  IMAD.MOV.U32 R14, RZ, RZ, R242 ;  /* 0x000000ffff0e7224 */ /* 0x002fe200078e00f2 */
[----:B------:R-:W-:Y:S02]  /*29500*/  MOV R15, R241 ;  /* 0x000000f1000f7202 */ /* 0x000fe40000000f00 */
[----:B---3--:R-:W-:-:S03]  /*29510*/  LEA R18, P1, R170, R0, 0x2 ;  /* 0x00000000aa127211 */ /* 0x008fc600078210ff */
[----:B------:R1:W-:Y:S01]  /*29520*/  LDGSTS.E [R16+0x7580], desc[UR60][R14.64], P0 ;  /* 0x075800000e107fae */ /* 0x0003e2000812187c */
[----:B------:R-:W-:Y:S02]  /*29530*/  LEA R22, P2, R155, R0, 0x2 ;  /* 0x000000009b167211 */ /* 0x000fe400078410ff */
[----:B------:R-:W-:Y:S02]  /*29540*/  LEA.HI.X.SX32 R19, R170, R10, 0x2, P1 ;  /* 0x0000000aaa137211 */ /* 0x000fe400008f16ff */
[C---:B------:R-:W-:Y:S01]  /*29550*/  LEA R170, P1, R163.reuse, R0, 0x2 ;  /* 0x00000000a3aa7211 */ /* 0x040fe200078210ff */
[----:B-1----:R-:W-:Y:S02]  /*29560*/  IMAD.MOV.U32 R14, RZ, RZ, R198 ;  /* 0x000000ffff0e7224 */ /* 0x002fe400078e00c6 */
[----:B------:R-:W-:Y:S01]  /*29570*/  IMAD.MOV.U32 R15, RZ, RZ, R179 ;  /* 0x000000ffff0f7224 */ /* 0x000fe200078e00b3 */
[-C--:B------:R-:W-:Y:S02]  /*29580*/  LEA.HI.X.SX32 R171, R163, R10.reuse, 0x2, P1 ;  /* 0x0000000aa3ab7211 */ /* 0x080fe400008f16ff */
[----:B------:R-:W-:-:S02]  /*29590*/  LEA.HI.X.SX32 R23, R155, R10, 0x2, P2 ;  /* 0x0000000a9b177211 */ /* 0x000fc400010f16ff */
[----:B------:R1:W-:Y:S01]  /*295a0*/  LDGSTS.E [R16+0x7980], desc[UR60][R14.64], P0 ;  /* 0x079800000e107fae */ /* 0x0003e2000812187c */
[----:B------:R-:W-:-:S03]  /*295b0*/  LEA R198, P1, R156, R0, 0x2 ;  /* 0x000000009cc67211 */ /* 0x000fc600078210ff */
[----:B------:R3:W-:Y:S01]  /*295c0*/  STL.64 [R1+0xfd8], R22 ;  /* 0x000fd81601007387 */ /* 0x0007e20000100a00 */
[----:B------:R-:W-:Y:S01]  /*295d0*/  LEA.HI.X.SX32 R199, R156, R10, 0x2, P1 ;  /* 0x0000000a9cc77211 */ /* 0x000fe200008f16ff */
[----:B-1----:R-:W-:Y:S01]  /*295e0*/  IMAD.MOV.U32 R14, RZ, RZ, R153 ;  /* 0x000000ffff0e7224 */ /* 0x002fe200078e0099 */
[----:B------:R-:W-:Y:S02]  /*295f0*/  MOV R15, R178 ;  /* 0x000000b2000f7202 */ /* 0x000fe40000000f00 */
[----:B------:R-:W4:Y:S01]  /*29600*/  LDL.LU R178, [R1+0x1d0] ;  /* 0x0001d00001b27983 */ /* 0x000f220000300800 */
[----:B------:R-:W-:-:S03]  /*29610*/  LEA R26, P1, R154, R0, 0x2 ;  /* 0x000000009a1a7211 */ /* 0x000fc600078210ff */
[----:B------:R1:W-:Y:S04]  /*29620*/  LDGSTS.E [R16+0x7d80], desc[UR60][R14.64], P0 ;  /* 0x07d800000e107fae */ /* 0x0003e8000812187c */
[----:B------:R-:W-:Y:S01]  /*29630*/  LDGSTS.E [R16+0x20180], desc[UR60][R18.64], P0 ;  /* 0x2018000012107fae */ /* 0x000fe2000812187c */
[----:B------:R-:W-:-:S03]  /*29640*/  LEA R24, P2, R76, R0, 0x2 ;  /* 0x000000004c187211 */ /* 0x000fc600078410ff */
[----:B------:R-:W-:Y:S04]  /*29650*/  LDGSTS.E [R16+0x20580], desc[UR60][R158.64], P0 ;  /* 0x205800009e107fae */ /* 0x000fe8000812187c */
[----:B------:R-:W2:Y:S01]  /*29660*/  LDL.LU R179, [R1+0x1b4] ;  /* 0x0001b40001b37983 */ /* 0x000ea20000300800 */
[----:B------:R-:W-:Y:S01]  /*29670*/  LEA R20, P5, R84, R0, 0x2 ;  /* 0x0000000054147211 */ /* 0x000fe200078a10ff */
[----:B-1----:R-:W4:Y:S02]  /*29680*/  LDC R14, c[0x0][0x240] ;  /* 0x00009000ff0e7b82 */ /* 0x002f240000000800 */
[----:B------:R-:W-:Y:S01]  /*29690*/  LDGSTS.E [R16+0x20980], desc[UR60][R170.64], P0 ;  /* 0x20980000aa107fae */ /* 0x000fe2000812187c */
[----:B------:R-:W-:-:S03]  /*296a0*/  LEA.HI.X.SX32 R27, R154, R10, 0x2, P1 ;  /* 0x0000000a9a1b7211 */ /* 0x000fc600008f16ff */
[----:B------:R-:W-:Y:S02]  /*296b0*/  LDGSTS.E [R16+0x20d80], desc[UR60][R186.64], P0 ;  /* 0x20d80000ba107fae */ /* 0x000fe4000812187c */
[----:B------:R-:W1:Y:S02]  /*296c0*/  LDC R15, c[0x0][0x240] ;  /* 0x00009000ff0f7b82 */ /* 0x000e640000000800 */
[----:B------:R-:W-:Y:S01]  /*296d0*/  LDGSTS.E [R16+0x21180], desc[UR60][R198.64], P0 ;  /* 0x21180000c6107fae */ /* 0x000fe2000812187c */
[----:B------:R-:W-:-:S03]  /*296e0*/  LEA.HI.X.SX32 R25, R76, R10, 0x2, P2 ;  /* 0x0000000a4c197211 */ /* 0x000fc600010f16ff */
[----:B------:R3:W-:Y:S01]  /*296f0*/  LDGSTS.E [R16+0x21580], desc[UR60][R22.64], P0 ;  /* 0x2158000016107fae */ /* 0x0007e2000812187c */
[----:B------:R-:W-:-:S03]  /*29700*/  LEA.HI.X.SX32 R21, R84, R10, 0x2, P5 ;  /* 0x0000000a54157211 */ /* 0x000fc600028f16ff */
[----:B------:R1:W-:Y:S01]  /*29710*/  STL.64 [R1+0x1018], R26 ;  /* 0x0010181a01007387 */ /* 0x0003e20000100a00 */
[----:B---3--:R-:W-:-:S03]  /*29720*/  LEA R22, P1, R92, R0, 0x2 ;  /* 0x000000005c167211 */ /* 0x008fc600078210ff */
[----:B------:R-:W-:Y:S01]  /*29730*/  STL.64 [R1+0x1058], R24 ;  /* 0x0010581801007387 */ /* 0x000fe20000100a00 */
[----:B------:R-:W-:-:S03]  /*29740*/  LEA.HI.X.SX32 R23, R92, R10, 0x2, P1 ;  /* 0x0000000a5c177211 */ /* 0x000fc600008f16ff */
[----:B------:R3:W-:Y:S04]  /*29750*/  STL.64 [R1+0x1098], R20 ;  /* 0x0010981401007387 */ /* 0x0007e80000100a00 */
[----:B------:R3:W-:Y:S04]  /*29760*/  STL.64 [R1+0x10d8], R22 ;  /* 0x0010d81601007387 */ /* 0x0007e80000100a00 */
[----:B------:R-:W2:Y:S04]  /*29770*/  LDL.LU R181, [R1+0x190] ;  /* 0x0001900001b57983 */ /* 0x000ea80000300800 */
[----:B------:R1:W-:Y:S04]  /*29780*/  LDGSTS.E [R16+0x21980], desc[UR60][R26.64], P0 ;  /* 0x219800001a107fae */ /* 0x0003e8000812187c */
[----:B------:R-:W-:Y:S04]  /*29790*/  LDGSTS.E [R16+0x21d80], desc[UR60][R24.64], P0 ;  /* 0x21d8000018107fae */ /* 0x000fe8000812187c */
[----:B------:R3:W-:Y:S01]  /*297a0*/  LDGSTS.E [R16+0x22180], desc[UR60][R20.64], P0 ;  /* 0x2218000014107fae */ /* 0x0007e2000812187c */
[----:B-1----:R-:W-:-:S03]  /*297b0*/  LEA R26, P2, R108, R0, 0x2 ;  /* 0x000000006c1a7211 */ /* 0x002fc600078410ff */
[----:B------:R1:W-:Y:S01]  /*297c0*/  LDGSTS.E [R16+0x22580], desc[UR60][R22.64], P0 ;  /* 0x2258000016107fae */ /* 0x0003e2000812187c */
[----:B---3--:R-:W-:-:S04]  /*297d0*/  LEA R20, P1, R100, R0, 0x2 ;  /* 0x0000000064147211 */ /* 0x008fc800078210ff */
[----:B------:R-:W-:Y:S02]  /*297e0*/  LEA.HI.X.SX32 R21, R100, R10, 0x2, P1 ;  /* 0x0000000a64157211 */ /* 0x000fe400008f16ff */
[-C--:B------:R-:W-:Y:S02]  /*297f0*/  LEA R24, P1, R116, R0.reuse, 0x2 ;  /* 0x0000000074187211 */ /* 0x080fe400078210ff */
[----:B-1----:R-:W-:Y:S01]  /*29800*/  LEA R22, P5, R124, R0, 0x2 ;  /* 0x000000007c167211 */ /* 0x002fe200078a10ff */
[----:B------:R1:W-:Y:S01]  /*29810*/  STL.64 [R1+0x1118], R20 ;  /* 0x0011181401007387 */ /* 0x0003e20000100a00 */
[----:B------:R-:W-:-:S03]  /*29820*/  LEA.HI.X.SX32 R27, R108, R10, 0x2, P2 ;  /* 0x0000000a6c1b7211 */ /* 0x000fc600010f16ff */
[----:B------:R1:W-:Y:S01]  /*29830*/  LDGSTS.E [R16+0x22980], desc[UR60][R20.64], P0 ;  /* 0x2298000014107fae */ /* 0x0003e2000812187c */
[-C--:B------:R-:W-:Y:S02]  /*29840*/  LEA.HI.X.SX32 R25, R116, R10.reuse, 0x2, P1 ;  /* 0x0000000a74197211 */ /* 0x080fe400008f16ff */
[----:B------:R-:W-:Y:S01]  /*29850*/  LEA.HI.X.SX32 R23, R124, R10, 0x2, P5 ;  /* 0x0000000a7c177211 */ /* 0x000fe200028f16ff */
[----:B------:R-:W-:Y:S01]  /*29860*/  STL.64 [R1+0x1158], R26 ;  /* 0x0011581a01007387 */ /* 0x000fe20000100a00 */
[----:B-1----:R-:W-:-:S03]  /*29870*/  LEA R20, P2, R132, R0, 0x2 ;  /* 0x0000000084147211 */ /* 0x002fc600078410ff */
[----:B------:R1:W-:Y:S01]  /*29880*/  STL.64 [R1+0x1198], R24 ;  /* 0x0011981801007387 */ /* 0x0003e20000100a00 */
[----:B------:R-:W-:-:S03]  /*29890*/  LEA.HI.X.SX32 R21, R132, R10, 0x2, P2 ;  /* 0x0000000a84157211 */ /* 0x000fc600010f16ff */
[----:B------:R3:W-:Y:S04]  /*298a0*/  STL.64 [R1+0x11d8], R22 ;  /* 0x0011d81601007387 */ /* 0x0007e80000100a00 */
[----:B------:R3:W-:Y:S04]  /*298b0*/  STL.64 [R1+0x1218], R20 ;  /* 0x0012181401007387 */ /* 0x0007e80000100a00 */
[----:B------:R-:W2:Y:S04]  /*298c0*/  LDL.LU R40, [R1+0x170] ;  /* 0x0001700001287983 */ /* 0x000ea80000300800 */
[----:B------:R-:W2:Y:S04]  /*298d0*/  LDL.LU R78, [R1+0x150] ;  /* 0x00015000014e7983 */ /* 0x000ea80000300800 */
[----:B------:R-:W2:Y:S04]  /*298e0*/  LDL.LU R77, [R1+0x12c] ;  /* 0x00012c00014d7983 */ /* 0x000ea80000300800 */
[----:B------:R-:W2:Y:S04]  /*298f0*/  LDL.LU R79, [R1+0x10c] ;  /* 0x00010c00014f7983 */ /* 0x000ea80000300800 */
[----:B------:R-:W2:Y:S04]  /*29900*/  LDL.LU R153, [R1+0xec] ;  /* 0x0000ec0001997983 */ /* 0x000ea80000300800 */
[----:B------:R-:W-:Y:S04]  /*29910*/  LDGSTS.E [R16+0x22d80], desc[UR60][R26.64], P0 ;  /* 0x22d800001a107fae */ /* 0x000fe8000812187c */
[----:B------:R1:W-:Y:S01]  /*29920*/  LDGSTS.E [R16+0x23180], desc[UR60][R24.64], P0 ;  /* 0x2318000018107fae */ /* 0x0003e2000812187c */
[----:B------:R-:W-:-:S03]  /*29930*/  LEA R30, P2, R148, R0, 0x2 ;  /* 0x00000000941e7211 */ /* 0x000fc600078410ff */
[----:B------:R3:W-:Y:S01]  /*29940*/  LDGSTS.E [R16+0x23580], desc[UR60][R22.64], P0 ;  /* 0x2358000016107fae */ /* 0x0007e2000812187c */
[----:B------:R-:W-:-:S03]  /*29950*/  LEA.HI.X.SX32 R31, R148, R10, 0x2, P2 ;  /* 0x0000000a941f7211 */ /* 0x000fc600010f16ff */
[----:B------:R3:W-:Y:S01]  /*29960*/  LDGSTS.E [R16+0x23980], desc[UR60][R20.64], P0 ;  /* 0x2398000014107fae */ /* 0x0007e2000812187c */
[----:B-1----:R-:W-:-:S04]  /*29970*/  LEA R24, P1, R140, R0, 0x2 ;  /* 0x000000008c187211 */ /* 0x002fc800078210ff */
[----:B------:R-:W-:Y:S01]  /*29980*/  LEA.HI.X.SX32 R25, R140, R10, 0x2, P1 ;  /* 0x0000000a8c197211 */ /* 0x000fe200008f16ff */
[----:B---3--:R-:W1:Y:S04]  /*29990*/  LDC R23, c[0x0][0x240] ;  /* 0x00009000ff177b82 */ /* 0x008e680000000800 */
[----:B------:R3:W-:Y:S04]  /*299a0*/  STL.64 [R1+0x1258], R24 ;  /* 0x0012581801007387 */ /* 0x0007e80000100a00 */
[----:B------:R-:W-:Y:S01]  /*299b0*/  STL.64 [R1+0x1298], R30 ;  /* 0x0012981e01007387 */ /* 0x000fe20000100a00 */
[----:B------:R-:W1:Y:S03]  /*299c0*/  LDC R20, c[0x0][0x240] ;  /* 0x00009000ff147b82 */ /* 0x000e660000000800 */
[----:B------:R3:W-:Y:S04]  /*299d0*/  LDGSTS.E [R16+0x23d80], desc[UR60][R24.64], P0 ;  /* 0x23d8000018107fae */ /* 0x0007e8000812187c */
[----:B------:R-:W-:Y:S01]  /*299e0*/  LDGSTS.E [R16+0x24180], desc[UR60][R30.64], P0 ;  /* 0x241800001e107fae */ /* 0x000fe2000812187c */
[----:B------:R-:W1:Y:S08]  /*299f0*/  LDC R21, c[0x0][0x240] ;  /* 0x00009000ff157b82 */ /* 0x000e700000000800 */
[----:B------:R-:W1:Y:S01]  /*29a00*/  LDC R22, c[0x0][0x240] ;  /* 0x00009000ff167b82 */ /* 0x000e620000000800 */
[----:B----4-:R-:W-:-:S02]  /*29a10*/  IMAD R14, R178, R14, RZ ;  /* 0x0000000eb20e7224 */ /* 0x010fc400078e02ff */
[----:B------:R-:W4:Y:S03]  /*29a20*/  LDL.LU R178, [R1+0xcc] ;  /* 0x0000cc0001b27983 */ /* 0x000f260000300800 */
[----:B------:R-:W-:Y:S01]  /*29a30*/  LEA R28, P1, R14, R0, 0x2 ;  /* 0x000000000e1c7211 */ /* 0x000fe200078210ff */
[----:B--2---:R-:W-:-:S03]  /*29a40*/  IMAD R8, R179, R8, RZ ;  /* 0x00000008b3087224 */ /* 0x004fc600078e02ff */
[----:B------:R-:W-:Y:S02]  /*29a50*/  LEA.HI.X.SX32 R29, R14, R10, 0x2, P1 ;  /* 0x0000000a0e1d7211 */ /* 0x000fe400008f16ff */
[----:B------:R-:W-:-:S03]  /*29a60*/  LEA R26, P5, R8, R0, 0x2 ;  /* 0x00000000081a7211 */ /* 0x000fc600078a10ff */
[----:B------:R-:W-:Y:S01]  /*29a70*/  LDGSTS.E [R16+0x24580], desc[UR60][R28.64], P0 ;  /* 0x245800001c107fae */ /* 0x000fe2000812187c */
[----:B------:R-:W-:-:S03]  /*29a80*/  LEA.HI.X.SX32 R27, R8, R10, 0x2, P5 ;  /* 0x0000000a081b7211 */ /* 0x000fc600028f16ff */
[----:B------:R-:W-:Y:S04]  /*29a90*/  STL.64 [R1+0x18c0], R28 ;  /* 0x0018c01c01007387 */ /* 0x000fe80000100a00 */
[----:B------:R-:W-:Y:S04]  /*29aa0*/  STL.64 [R1+0x1910], R26 ;  /* 0x0019101a01007387 */ /* 0x000fe80000100a00 */
[----:B------:R-:W2:Y:S04]  /*29ab0*/  LDL.LU R179, [R1+0xbc] ;  /* 0x0000bc0001b37983 */ /* 0x000ea80000300800 */
[----:B------:R-:W-:Y:S01]  /*29ac0*/  LDGSTS.E [R16+0x24980], desc[UR60][R26.64], P0 ;  /* 0x249800001a107fae */ /* 0x000fe2000812187c */
[----:B------:R-:W-:-:S03]  /*29ad0*/  IMAD R15, R181, R15, RZ ;  /* 0x0000000fb50f7224 */ /* 0x000fc600078e02ff */
[----:B------:R-:W4:Y:S02]  /*29ae0*/  LDL.LU R181, [R1+0xb8] ;  /* 0x0000b80001b57983 */ /* 0x000f240000300800 */
[----:B---3--:R-:W-:-:S04]  /*29af0*/  LEA R24, P2, R15, R0, 0x2 ;  /* 0x000000000f187211 */ /* 0x008fc800078410ff */
[----:B------:R-:W-:-:S05]  /*29b00*/  LEA.HI.X.SX32 R25, R15, R10, 0x2, P2 ;  /* 0x0000000a0f197211 */ /* 0x000fca00010f16ff */
[----:B------:R3:W-:Y:S04]  /*29b10*/  STL.64 [R1+0x1938], R24 ;  /* 0x0019381801007387 */ /* 0x0007e80000100a00 */
[----:B------:R3:W-:Y:S02]  /*29b20*/  LDGSTS.E [R16+0x24d80], desc[UR60][R24.64], P0 ;  /* 0x24d8000018107fae */ /* 0x0007e4000812187c */
[----:B---3--:R-:W3:Y:S08]  /*29b30*/  LDC R24, c[0x0][0x240] ;  /* 0x00009000ff187b82 */ /* 0x008ef00000000800 */
[----:B------:R-:W3:Y:S01]  /*29b40*/  LDC R25, c[0x0][0x240] ;  /* 0x00009000ff197b82 */ /* 0x000ee20000000800 */
[----:B------:R-:W-:-:S02]  /*29b50*/  IMAD R8, R40, R17, RZ ;  /* 0x0000001128087224 */ /* 0x000fc400078e02ff */
[----:B-1----:R-:W-:-:S03]  /*29b60*/  IMAD R14, R78, R20, RZ ;  /* 0x000000144e0e7224 */ /* 0x002fc600078e02ff */
[C---:B------:R-:W-:Y:S01]  /*29b70*/  LEA R26, P1, R8.reuse, R0, 0x2 ;  /* 0x00000000081a7211 */ /* 0x040fe200078210ff */
[----:B------:R-:W-:Y:S02]  /*29b80*/  IMAD R15, R77, R21, RZ ;  /* 0x000000154d0f7224 */ /* 0x000fe400078e02ff */
[----:B------:R-:W-:Y:S01]  /*29b90*/  IMAD R20, R153, R23, RZ ;  /* 0x0000001799147224 */ /* 0x000fe200078e02ff */
[----:B------:R-:W-:Y:S01]  /*29ba0*/  LEA.HI.X.SX32 R27, R8, R10, 0x2, P1 ;  /* 0x0000000a081b7211 */ /* 0x000fe200008f16ff */
[----:B------:R-:W4:Y:S01]  /*29bb0*/  LDC R23, c[0x0][0x240] ;  /* 0x00009000ff177b82 */ /* 0x000f220000000800 */
[----:B------:R-:W-:Y:S01]  /*29bc0*/  IMAD R17, R79, R22, RZ ;  /* 0x000000164f117224 */ /* 0x000fe200078e02ff */
[-C--:B------:R-:W-:Y:S02]  /*29bd0*/  LEA R32, P5, R14, R0.reuse, 0x2 ;  /* 0x000000000e207211 */ /* 0x080fe400078a10ff */
[-C--:B------:R-:W-:Y:S01]  /*29be0*/  LEA R30, P6, R15, R0.reuse, 0x2 ;  /* 0x000000000f1e7211 */ /* 0x080fe200078c10ff */
[----:B------:R1:W-:Y:S01]  /*29bf0*/  STL.64 [R1+0x1940], R26 ;  /* 0x0019401a01007387 */ /* 0x0003e20000100a00 */
[----:B------:R-:W-:-:S02]  /*29c00*/  LEA R28, P2, R17, R0, 0x2 ;  /* 0x00000000111c7211 */ /* 0x000fc400078410ff */
[----:B------:R-:W3:Y:S01]  /*29c10*/  LDC R21, c[0x0][0x240] ;  /* 0x00009000ff157b82 */ /* 0x000ee20000000800 */
[----:B------:R1:W-:Y:S01]  /*29c20*/  LDGSTS.E [R16+0x25180], desc[UR60][R26.64], P0 ;  /* 0x251800001a107fae */ /* 0x0003e2000812187c */
[-C--:B------:R-:W-:Y:S02]  /*29c30*/  LEA.HI.X.SX32 R33, R14, R10.reuse, 0x2, P5 ;  /* 0x0000000a0e217211 */ /* 0x080fe400028f16ff */
[-C--:B------:R-:W-:Y:S02]  /*29c40*/  LEA.HI.X.SX32 R31, R15, R10.reuse, 0x2, P6 ;  /* 0x0000000a0f1f7211 */ /* 0x080fe400030f16ff */
[----:B------:R-:W-:Y:S01]  /*29c50*/  LEA.HI.X.SX32 R29, R17, R10, 0x2, P2 ;  /* 0x0000000a111d7211 */ /* 0x000fe200010f16ff */
[----:B------:R2:W-:Y:S01]  /*29c60*/  STL.64 [R1+0x1948], R32 ;  /* 0x0019482001007387 */ /* 0x0005e20000100a00 */
[----:B------:R-:W2:Y:S01]  /*29c70*/  LDC R22, c[0x0][0x240] ;  /* 0x00009000ff167b82 */ /* 0x000ea20000000800 */
[C---:B-1----:R-:W-:Y:S02]  /*29c80*/  LEA R26, P1, R20.reuse, R0, 0x2 ;  /* 0x00000000141a7211 */ /* 0x042fe400078210ff */
[----:B------:R1:W-:Y:S02]  /*29c90*/  STL.64 [R1+0x1950], R30 ;  /* 0x0019501e01007387 */ /* 0x0003e40000100a00 */
[----:B------:R-:W-:-:S02]  /*29ca0*/  LEA.HI.X.SX32 R27, R20, R10, 0x2, P1 ;  /* 0x0000000a141b7211 */ /* 0x000fc400008f16ff */
[----:B------:R1:W-:Y:S04]  /*29cb0*/  STL.64 [R1+0x1908], R28 ;  /* 0x0019081c01007387 */ /* 0x0003e80000100a00 */
[----:B------:R1:W-:Y:S04]  /*29cc0*/  STL.64 [R1+0x1900], R26 ;  /* 0x0019001a01007387 */ /* 0x0003e80000100a00 */
[----:B------:R-:W2:Y:S04]  /*29cd0*/  LDL.LU R77, [R1+0x614] ;  /* 0x00061400014d7983 */ /* 0x000ea80000300800 */
[----:B------:R1:W-:Y:S04]  /*29ce0*/  LDGSTS.E [R16+0x25580], desc[UR60][R32.64], P0 ;  /* 0x2558000020107fae */ /* 0x0003e8000812187c */
[----:B------:R1:W-:Y:S04]  /*29cf0*/  LDGSTS.E [R16+0x25980], desc[UR60][R30.64], P0 ;  /* 0x259800001e107fae */ /* 0x0003e8000812187c */
[----:B------:R1:W-:Y:S01]  /*29d00*/  LDGSTS.E [R16+0x25d80], desc[UR60][R28.64], P0 ;  /* 0x25d800001c107fae */ /* 0x0003e2000812187c */
[----:B----4-:R-:W-:-:S03]  /*29d10*/  IMAD R15, R181, R23, RZ ;  /* 0x00000017b50f7224 */ /* 0x010fc600078e02ff */
[----:B------:R4:W-:Y:S01]  /*29d20*/  LDGSTS.E [R16+0x26180], desc[UR60][R26.64], P0 ;  /* 0x261800001a107fae */ /* 0x0009e2000812187c */
[----:B---3--:R-:W-:Y:S01]  /*29d30*/  IMAD R8, R178, R21, RZ ;  /* 0x00000015b2087224 */ /* 0x008fe200078e02ff */
[----:B------:R-:W3:Y:S02]  /*29d40*/  LDC R23, c[0x0][0x240] ;  /* 0x00009000ff177b82 */ /* 0x000ee40000000800 */
[----:B------:R-:W3:Y:S01]  /*29d50*/  LDL.LU R181, [R1+0x60c] ;  /* 0x00060c0001b57983 */ /* 0x000ee20000300800 */
[----:B--2---:R-:W-:Y:S01]  /*29d60*/  IMAD R14, R179, R22, RZ ;  /* 0x00000016b30e7224 */ /* 0x004fe200078e02ff */
[----:B-1----:R-:W-:-:S04]  /*29d70*/  LEA R32, P2, R8, R0, 0x2 ;  /* 0x0000000008207211 */ /* 0x002fc800078410ff */
[----:B------:R-:W-:Y:S01]  /*29d80*/  LEA.HI.X.SX32 R33, R8, R10, 0x2, P2 ;  /* 0x0000000a08217211 */ /* 0x000fe200010f16ff */
[----:B------:R-:W-:Y:S01]  /*29d90*/  IMAD R17, R196, R24, RZ ;  /* 0x00000018c4117224 */ /* 0x000fe200078e02ff */
[-C--:B------:R-:W-:Y:S01]  /*29da0*/  LEA R30, P1, R14, R0.reuse, 0x2 ;  /* 0x000000000e1e7211 */ /* 0x080fe200078210ff */
[----:B------:R-:W3:Y:S01]  /*29db0*/  LDC R8, c[0x0][0x240] ;  /* 0x00009000ff087b82 */ /* 0x000ee20000000800 */
[C---:B------:R-:W-:Y:S01]  /*29dc0*/  LEA R28, P2, R15.reuse, R0, 0x2 ;  /* 0x000000000f1c7211 */ /* 0x040fe200078410ff */
[----:B------:R-:W-:Y:S01]  /*29dd0*/  IMAD R20, R184, R25, RZ ;  /* 0x00000019b8147224 */ /* 0x000fe200078e02ff */
[-C--:B------:R-:W-:Y:S01]  /*29de0*/  LEA.HI.X.SX32 R31, R14, R10.reuse, 0x2, P1 ;  /* 0x0000000a0e1f7211 */ /* 0x080fe200008f16ff */
[----:B------:R1:W-:Y:S01]  /*29df0*/  LDGSTS.E [R16+0x26580], desc[UR60][R32.64], P0 ;  /* 0x2658000020107fae */ /* 0x0003e2000812187c */
[----:B------:R-:W-:-:S03]  /*29e00*/  LEA.HI.X.SX32 R29, R15, R10, 0x2, P2 ;  /* 0x0000000a0f1d7211 */ /* 0x000fc600010f16ff */
[----:B------:R1:W-:Y:S01]  /*29e10*/  STL.64 [R1+0x18f8], R32 ;  /* 0x0018f82001007387 */ /* 0x0003e20000100a00 */
[-C--:B----4-:R-:W-:Y:S01]  /*29e20*/  LEA R26, P5, R17, R0.reuse, 0x2 ;  /* 0x00000000111a7211 */ /* 0x090fe200078a10ff */
[----:B------:R-:W2:Y:S02]  /*29e30*/  LDC R22, c[0x0][0x240] ;  /* 0x00009000ff167b82 */ /* 0x000ea40000000800 */
[----:B------:R4:W-:Y:S01]  /*29e40*/  STL.64 [R1+0x18d0], R30 ;  /* 0x0018d01e01007387 */ /* 0x0009e20000100a00 */
[----:B------:R-:W-:-:S03]  /*29e50*/  LEA R24, P1, R20, R0, 0x2 ;  /* 0x0000000014187211 */ /* 0x000fc600078210ff */
[----:B------:R-:W4:Y:S02]  /*29e60*/  LDL.LU R79, [R1+0x610] ;  /* 0x00061000014f7983 */ /* 0x000f240000300800 */
[----:B------:R-:W1:Y:S02]  /*29e70*/  LDC R21, c[0x0][0x240] ;  /* 0x00009000ff157b82 */ /* 0x000e640000000800 */
[----:B------:R4:W-:Y:S01]  /*29e80*/  STL.64 [R1+0x1978], R28 ;  /* 0x0019781c01007387 */ /* 0x0009e20000100a00 */
[----:B------:R-:W-:-:S03]  /*29e90*/  LEA.HI.X.SX32 R27, R17, R10, 0x2, P5 ;  /* 0x0000000a111b7211 */ /* 0x000fc600028f16ff */
[----:B------:R-:W4:Y:S01]  /*29ea0*/  LDL.LU R178, [R1+0x608] ;  /* 0x0006080001b27983 */ /* 0x000f220000300800 */
[----:B------:R-:W-:-:S03]  /*29eb0*/  LEA.HI.X.SX32 R25, R20, R10, 0x2, P1 ;  /* 0x0000000a14197211 */ /* 0x000fc600008f16ff */
[----:B------:R4:W-:Y:S04]  /*29ec0*/  STL.64 [R1+0x1980], R26 ;  /* 0x0019801a01007387 */ /* 0x0009e80000100a00 */
[----:B------:R-:W4:Y:S04]  /*29ed0*/  LDL.LU R179, [R1+0x604] ;  /* 0x0006040001b37983 */ /* 0x000f280000300800 */
[----:B------:R4:W-:Y:S04]  /*29ee0*/  STL.64 [R1+0x1988], R24 ;  /* 0x0019881801007387 */ /* 0x0009e80000100a00 */
[----:B------:R-:W4:Y:S01]  /*29ef0*/  LDL.LU R153, [R1+0x600] ;  /* 0x0006000001997983 */ /* 0x000f220000300800 */
[----:B---3--:R-:W-:-:S03]  /*29f00*/  IMAD R8, R181, R8, RZ ;  /* 0x00000008b5087224 */ /* 0x008fc600078e02ff */
[----:B------:R4:W-:Y:S04]  /*29f10*/  LDGSTS.E [R16+0x26980], desc[UR60][R30.64], P0 ;  /* 0x269800001e107fae */ /* 0x0009e8000812187c */
[----:B------:R-:W3:Y:S01]  /*29f20*/  LDL.LU R181, [R1+0x5fc] ;  /* 0x0005fc0001b57983 */ /* 0x000ee20000300800 */
[----:B--2---:R-:W-:Y:S02]  /*29f30*/  IMAD R15, R182, R22, RZ ;  /* 0x00000016b60f7224 */ /* 0x004fe400078e02ff */
[----:B------:R-:W2:Y:S01]  /*29f40*/  LDC R22, c[0x0][0x240] ;  /* 0x00009000ff167b82 */ /* 0x000ea20000000800 */
[----:B-1----:R-:W-:Y:S01]  /*29f50*/  IMAD R14, R183, R21, RZ ;  /* 0x00000015b70e7224 */ /* 0x002fe200078e02ff */
[----:B------:R1:W-:Y:S01]  /*29f60*/  LDGSTS.E [R16+0x26d80], desc[UR60][R28.64], P0 ;  /* 0x26d800001c107fae */ /* 0x0003e2000812187c */
[----:B------:R-:W-:-:S03]  /*29f70*/  IMAD R17, R77, R23, RZ ;  /* 0x000000174d117224 */ /* 0x000fc600078e02ff */
[----:B------:R1:W-:Y:S02]  /*29f80*/  LDGSTS.E [R16+0x27180], desc[UR60][R26.64], P0 ;  /* 0x271800001a107fae */ /* 0x0003e4000812187c */
[----:B------:R-:W2:Y:S01]  /*29f90*/  LDC R21, c[0x0][0x240] ;  /* 0x00009000ff157b82 */ /* 0x000ea20000000800 */
[CC--:B------:R-:W-:Y:S01]  /*29fa0*/  LEA R32, P1, R14.reuse, R0.reuse, 0x2 ;  /* 0x000000000e207211 */ /* 0x0c0fe200078210ff */
[----:B------:R1:W-:Y:S01]  /*29fb0*/  LDGSTS.E [R16+0x27580], desc[UR60][R24.64], P0 ;  /* 0x2758000018107fae */ /* 0x0003e2000812187c */
[----:B----4-:R-:W-:Y:S02]  /*29fc0*/  LEA R30, P5, R15, R0, 0x2 ;  /* 0x000000000f1e7211 */ /* 0x010fe400078a10ff */
[----:B------:R-:W-:-:S03]  /*29fd0*/  LEA.HI.X.SX32 R33, R14, R10, 0x2, P1 ;  /* 0x0000000a0e217211 */ /* 0x000fc600008f16ff */
[----:B------:R-:W4:Y:S01]  /*29fe0*/  LDC R23, c[0x0][0x240] ;  /* 0x00009000ff177b82 */ /* 0x000f220000000800 */
[-C--:B-1----:R-:W-:Y:S02]  /*29ff0*/  LEA R28, P1, R17, R0.reuse, 0x2 ;  /* 0x00000000111c7211 */ /* 0x082fe400078210ff */
[----:B------:R-:W-:Y:S01]  /*2a000*/  LEA R26, P2, R8, R0, 0x2 ;  /* 0x00000000081a7211 */ /* 0x000fe200078410ff */
[----:B------:R1:W-:Y:S04]  /*2a010*/  LDGSTS.E [R16+0x27980], desc[UR60][R32.64], P0 ;  /* 0x2798000020107fae */ /* 0x0003e8000812187c */
[----:B------:R-:W1:Y:S01]  /*2a020*/  LDC R24, c[0x0][0x240] ;  /* 0x00009000ff187b82 */ /* 0x000e620000000800 */
[-C--:B------:R-:W-:Y:S02]  /*2a030*/  LEA.HI.X.SX32 R31, R15, R10.reuse, 0x2, P5 ;  /* 0x0000000a0f1f7211 */ /* 0x080fe400028f16ff */
[----:B------:R-:W-:-:S05]  /*2a040*/  LEA.HI.X.SX32 R29, R17, R10, 0x2, P1 ;  /* 0x0000000a111d7211 */ /* 0x000fca00008f16ff */
[----:B------:R-:W3:Y:S01]  /*2a050*/  LDC R25, c[0x0][0x240] ;  /* 0x00009000ff197b82 */ /* 0x000ee20000000800 */
[----:B------:R-:W-:Y:S01]  /*2a060*/  LEA.HI.X.SX32 R27, R8, R10, 0x2, P2 ;  /* 0x0000000a081b7211 */ /* 0x000fe200010f16ff */
[----:B------:R1:W-:Y:S01]  /*2a070*/  STL.64 [R1+0x1990], R32 ;  /* 0x0019902001007387 */ /* 0x0003e20000100a00 */
[----:B------:R-:W-:Y:S01]  /*2a080*/  LOP3.LUT R20, R13, 0x40, RZ, 0x3c, !PT ;  /* 0x000000400d147812 */ /* 0x000fe200078e3cff */
[----:B--2---:R-:W-:Y:S02]  /*2a090*/  IMAD R14, R178, R22, RZ ;  /* 0x00000016b20e7224 */ /* 0x004fe400078e02ff */
[----:B------:R-:W-:Y:S02]  /*2a0a0*/  STL.64 [R1+0x18c8], R30 ;  /* 0x0018c81e01007387 */ /* 0x000fe40000100a00 */
[----:B------:R-:W-:Y:S01]  /*2a0b0*/  IMAD.IADD R20, R44, 0x1, R20 ;  /* 0x000000012c147824 */ /* 0x000fe200078e0214 */
[----:B------:R-:W2:Y:S01]  /*2a0c0*/  LDC R17, c[0x0][0x240] ;  /* 0x00009000ff117b82 */ /* 0x000ea20000000800 */
[----:B------:R-:W-:Y:S04]  /*2a0d0*/  STL.64 [R1+0x1698], R28 ;  /* 0x0016981c01007387 */ /* 0x000fe80000100a00 */
[----:B------:R2:W-:Y:S04]  /*2a0e0*/  STL.64 [R1+0x16d8], R26 ;  /* 0x0016d81a01007387 */ /* 0x0005e80000100a00 */
[----:B------:R1:W-:Y:S01]  /*2a0f0*/  LDGSTS.E [R16+0x27d80], desc[UR60][R30.64], P0 ;  /* 0x27d800001e107fae */ /* 0x0003e2000812187c */
[----:B----4-:R-:W-:-:S02]  /*2a100*/  IMAD R15, R179, R23, RZ ;  /* 0x00000017b30f7224 */ /* 0x010fc400078e02ff */
[----:B-1----:R-:W-:Y:S01]  /*2a110*/  IMAD R8, R153, R24, RZ ;  /* 0x0000001899087224 */ /* 0x002fe200078e02ff */
[----:B------:R-:W4:Y:S01]  /*2a120*/  LDL.LU R178, [R1+0x5f8] ;  /* 0x0005f80001b27983 */ /* 0x000f220000300800 */
[----:B------:R-:W-:Y:S01]  /*2a130*/  LEA R32, P2, R14, R0, 0x2 ;  /* 0x000000000e207211 */ /* 0x000fe200078410ff */
[----:B------:R-:W1:Y:S02]  /*2a140*/  LDC R23, c[0x0][0x240] ;  /* 0x00009000ff177b82 */ /* 0x000e640000000800 */
[----:B------:R-:W4:Y:S01]  /*2a150*/  LDL.LU R40, [R1+0x5f4] ;  /* 0x0005f40001287983 */ /* 0x000f220000300800 */
[----:B------:R-:W-:-:S03]  /*2a160*/  IMAD R16, R79, R21, RZ ;  /* 0x000000154f107224 */ /* 0x000fc600078e02ff */
[----:B------:R-:W4:Y:S02]  /*2a170*/  LDL.LU R78, [R1+0x5f0] ;  /* 0x0005f000014e7983 */ /* 0x000f240000300800 */
[----:B------:R-:W1:Y:S02]  /*2a180*/  LDC R22, c[0x0][0x240] ;  /* 0x00009000ff167b82 */ /* 0x000e640000000800 */
[----:B------:R-:W1:Y:S04]  /*2a190*/  LDL.LU R77, [R1+0x5ec] ;  /* 0x0005ec00014d7983 */ /* 0x000e680000300800 */
[----:B------:R-:W-:Y:S01]  /*2a1a0*/  LDGSTS.E [R20+0x200], desc[UR60][R28.64], P0 ;  /* 0x002000001c147fae */ /* 0x000fe2000812187c */
[----:B------:R-:W-:Y:S01]  /*2a1b0*/  LEA.HI.X.SX32 R33, R14, R10, 0x2, P2 ;  /* 0x0000000a0e217211 */ /* 0x000fe200010f16ff */
[----:B------:R-:W4:Y:S02]  /*2a1c0*/  LDC R21, c[0x0][0x240] ;  /* 0x00009000ff157b82 */ /* 0x000f240000000800 */
[----:B------:R2:W-:Y:S04]  /*2a1d0*/  LDGSTS.E [R20+0x600], desc[UR60][R26.64], P0 ;  /* 0x006000001a147fae */ /* 0x0005e8000812187c */
[----:B------:R-:W4:Y:S02]  /*2a1e0*/  LDL.LU R179, [R1+0x5e4] ;  /* 0x0005e40001b37983 */ /* 0x000f240000300800 */
[----:B------:R-:W1:Y:S01]  /*2a1f0*/  LDC R24, c[0x0][0x240] ;  /* 0x00009000ff187b82 */ /* 0x000e620000000800 */
[----:B--2---:R-:W-:-:S04]  /*2a200*/  LEA R26, P1, R16, R0, 0x2 ;  /* 0x00000000101a7211 */ /* 0x004fc800078210ff */
[----:B------:R-:W-:Y:S02]  /*2a210*/  LEA.HI.X.SX32 R27, R16, R10, 0x2, P1 ;  /* 0x0000000a101b7211 */ /* 0x000fe400008f16ff */
[CC--:B------:R-:W-:Y:S02]  /*2a220*/  LEA R30, P1, R15.reuse, R0.reuse, 0x2 ;  /* 0x000000000f1e7211 */ /* 0x0c0fe400078210ff */
[----:B------:R-:W-:Y:S01]  /*2a230*/  LEA R28, P5, R8, R0, 0x2 ;  /* 0x00000000081c7211 */ /* 0x000fe200078a10ff */
[----:B------:R2:W-:Y:S01]  /*2a240*/  STL.64 [R1+0x1718], R26 ;  /* 0x0017181a01007387 */ /* 0x0005e20000100a00 */
[----:B------:R-:W-:-:S03]  /*2a250*/  LEA.HI.X.SX32 R31, R15, R10, 0x2, P1 ;  /* 0x0000000a0f1f7211 */ /* 0x000fc600008f16ff */
[----:B------:R2:W-:Y:S01]  /*2a260*/  LDGSTS.E [R20+0xa00], desc[UR60][R26.64], P0 ;  /* 0x00a000001a147fae */ /* 0x0005e2000812187c */
[----:B------:R-:W-:-:S03]  /*2a270*/  LEA.HI.X.SX32 R29, R8, R10, 0x2, P5 ;  /* 0x0000000a081d7211 */ /* 0x000fc600028f16ff */
[----:B------:R-:W-:Y:S04]  /*2a280*/  STL.64 [R1+0x1758], R32 ;  /* 0x0017582001007387 */ /* 0x000fe80000100a00 */
[----:B------:R-:W-:Y:S04]  /*2a290*/  STL.64 [R1+0x1798], R30 ;  /* 0x0017981e01007387 */ /* 0x000fe80000100a00 */
[----:B------:R-:W-:Y:S04]  /*2a2a0*/  STL.64 [R1+0x17d8], R28 ;  /* 0x0017d81c01007387 */ /* 0x000fe80000100a00 */
[----:B------:R-:W4:Y:S04]  /*2a2b0*/  LDL.LU R79, [R1+0x5e8] ;  /* 0x0005e800014f7983 */ /* 0x000f280000300800 */
[----:B------:R-:W-:Y:S04]  /*2a2c0*/  LDGSTS.E [R20+0xe00], desc[UR60][R32.64], P0 ;  /* 0x00e0000020147fae */ /* 0x000fe8000812187c */
[----:B------:R-:W-:Y:S04]  /*2a2d0*/  LDGSTS.E [R20+0x1200], desc[UR60][R30.64], P0 ;  /* 0x012000001e147fae */ /* 0x000fe8000812187c */
[----:B------:R-:W-:Y:S01]  /*2a2e0*/  LDGSTS.E [R20+0x1600], desc[UR60][R28.64], P0 ;  /* 0x016000001c147fae */ /* 0x000fe2000812187c */
[----:B---3--:R-:W-:-:S02]  /*2a2f0*/  IMAD R16, R181, R25, RZ ;  /* 0x00000019b5107224 */ /* 0x008fc400078e02ff */
[----:B------:R-:W3:Y:S03]  /*2a300*/  LDC R25, c[0x0][0x240] ;  /* 0x00009000ff197b82 */ /* 0x000ee60000000800 */
[----:B--2---:R-:W-:-:S04]  /*2a310*/  LEA R26, P2, R16, R0, 0x2 ;  /* 0x00000000101a7211 */ /* 0x004fc800078410ff */
[----:B------:R-:W-:-:S05]  /*2a320*/  LEA.HI.X.SX32 R27, R16, R10, 0x2, P2 ;  /* 0x0000000a101b7211 */ /* 0x000fca00010f16ff */
[----:B------:R2:W-:Y:S04]  /*2a330*/  STL.64 [R1+0x1818], R26 ;  /* 0x0018181a01007387 */ /* 0x0005e80000100a00 */
[----:B------:R-:W3:Y:S04]  /*2a340*/  LDL.LU R153, [R1+0x5e0] ;  /* 0x0005e00001997983 */ /* 0x000ee80000300800 */
[----:B------:R-:W3:Y:S04]  /*2a350*/  LDL.LU R181, [R1+0x5dc] ;  /* 0x0005dc0001b57983 */ /* 0x000ee80000300800 */
[----:B------:R2:W-:Y:S01]  /*2a360*/  LDGSTS.E [R20+0x1a00], desc[UR60][R26.64], P0 ;  /* 0x01a000001a147fae */ /* 0x0005e2000812187c */
[----:B----4-:R-:W-:-:S03]  /*2a370*/  IMAD R8, R178, R17, RZ ;  /* 0x00000011b2087224 */ /* 0x010fc600078e02ff */
[----:B------:R-:W4:Y:S01]  /*2a380*/  LDL.LU R178, [R1+0x5d8] ;  /* 0x0005d80001b27983 */ /* 0x000f220000300800 */
[----:B------:R-:W-:Y:S01]  /*2a390*/  IMAD R14, R40, R21, RZ ;  /* 0x00000015280e7224 */ /* 0x000fe200078e02ff */
[----:B--2---:R-:W-:Y:S01]  /*2a3a0*/  LEA R26, P1, R8, R0, 0x2 ;  /* 0x00000000081a7211 */ /* 0x004fe200078210ff */
[----:B------:R-:W2:Y:S01]  /*2a3b0*/  LDC R21, c[0x0][0x240] ;  /* 0x00009000ff157b82 */ /* 0x000ea20000000800 */
[----:B-1----:R-:W-:-:S07]  /*2a3c0*/  IMAD R16, R77, R23, RZ ;  /* 0x000000174d107224 */ /* 0x002fce00078e02ff */
[----:B------:R-:W3:Y:S01]  /*2a3d0*/  LDC R23, c[0x0][0x240] ;  /* 0x00009000ff177b82 */ /* 0x000ee20000000800 */
[----:B------:R-:W-:Y:S01]  /*2a3e0*/  IMAD R15, R78, R22, RZ ;  /* 0x000000164e0f7224 */ /* 0x000fe200078e02ff */
[----:B------:R-:W-:Y:S02]  /*2a3f0*/  LEA.HI.X.SX32 R27, R8, R10, 0x2, P1 ;  /* 0x0000000a081b7211 */ /* 0x000fe400008f16ff */
[-C--:B------:R-:W-:Y:S02]  /*2a400*/  LEA R32, P2, R14, R0.reuse, 0x2 ;  /* 0x000000000e207211 */ /* 0x080fe400078410ff */
[----:B------:R-:W-:Y:S01]  /*2a410*/  LEA R30, P1, R15, R0, 0x2 ;  /* 0x000000000f1e7211 */ /* 0x000fe200078210ff */
[----:B------:R1:W-:Y:S01]  /*2a420*/  LDGSTS.E [R20+0x1e00], desc[UR60][R26.64], P0 ;  /* 0x01e000001a147fae */ /* 0x0003e2000812187c */
[----:B------:R-:W-:Y:S01]  /*2a430*/  IMAD R17, R179, R24, RZ ;  /* 0x00000018b3117224 */ /* 0x000fe200078e02ff */
[----:B------:R-:W-:Y:S02]  /*2a440*/  LEA R28, P5, R16, R0, 0x2 ;  /* 0x00000000101c7211 */ /* 0x000fe400078a10ff */
[----:B------:R-:W4:Y:S01]  /*2a450*/  LDL.LU R179, [R1+0x5d4] ;  /* 0x0005d40001b37983 */ /* 0x000f220000300800 */
[-C--:B------:R-:W-:Y:S01]  /*2a460*/  LEA.HI.X.SX32 R33, R14, R10.reuse, 0x2, P2 ;  /* 0x0000000a0e217211 */ /* 0x080fe200010f16ff */
[----:B------:R-:W2:Y:S02]  /*2a470*/  LDC R22, c[0x0][0x240] ;  /* 0x00009000ff167b82 */ /* 0x000ea40000000800 */
[----:B------:R1:W-:Y:S01]  /*2a480*/  STL.64 [R1+0x1858], R26 ;  /* 0x0018581a01007387 */ /* 0x0003e20000100a00 */
[----:B------:R-:W-:-:S02]  /*2a490*/  LEA.HI.X.SX32 R31, R15, R10, 0x2, P1 ;  /* 0x0000000a0f1f7211 */ /* 0x000fc400008f16ff */
[----:B------:R-:W-:Y:S01]  /*2a4a0*/  LEA.HI.X.SX32 R29, R16, R10, 0x2, P5 ;  /* 0x0000000a101d7211 */ /* 0x000fe200028f16ff */
[----:B------:R2:W-:Y:S02]  /*2a4b0*/  STL.64 [R1+0x1898], R32 ;  /* 0x0018982001007387 */ /* 0x0005e40000100a00 */
[----:B------:R-:W4:Y:S02]  /*2a4c0*/  LDC R24, c[0x0][0x240] ;  /* 0x00009000ff187b82 */ /* 0x000f240000000800 */
[----:B------:R2:W-:Y:S01]  /*2a4d0*/  LDGSTS.E [R20+0x2200], desc[UR60][R32.64], P0 ;  /* 0x0220000020147fae */ /* 0x0005e2000812187c */
[----:B-1----:R-:W-:-:S03]  /*2a4e0*/  LEA R26, P2, R17, R0, 0x2 ;  /* 0x00000000111a7211 */ /* 0x002fc600078410ff */
[----:B------:R1:W-:Y:S01]  /*2a4f0*/  STL.64 [R1+0x18d8], R30 ;  /* 0x0018d81e01007387 */ /* 0x0003e20000100a00 */
[----:B------:R-:W-:-:S03]  /*2a500*/  LEA.HI.X.SX32 R27, R17, R10, 0x2, P2 ;  /* 0x0000000a111b7211 */ /* 0x000fc600010f16ff */
[----:B------:R-:W-:Y:S01]  /*2a510*/  STL.64 [R1+0x1918], R28 ;  /* 0x0019181c01007387 */ /* 0x000fe20000100a00 */
[----:B------:R-:W4:Y:S03]  /*2a520*/  LDC R17, c[0x0][0x240] ;  /* 0x00009000ff117b82 */ /* 0x000f260000000800 */
[----:B------:R1:W-:Y:S04]  /*2a530*/  STL.64 [R1+0x1958], R26 ;  /* 0x0019581a01007387 */ /* 0x0003e80000100a00 */
[----:B------:R-:W4:Y:S04]  /*2a540*/  LDL.LU R41, [R1+0x5d0] ;  /* 0x0005d00001297983 */ /* 0x000f280000300800 */
[----:B------:R1:W-:Y:S01]  /*2a550*/  LDGSTS.E [R20+0x2600], desc[UR60][R30.64], P0 ;  /* 0x026000001e147fae */ /* 0x0003e2000812187c */
[----:B---3--:R-:W-:-:S03]  /*2a560*/  IMAD R15, R181, R23, RZ ;  /* 0x00000017b50f7224 */ /* 0x008fc600078e02ff */
[----:B------:R-:W-:Y:S01]  /*2a570*/  LDGSTS.E [R20+0x2a00], desc[UR60][R28.64], P0 ;  /* 0x02a000001c147fae */ /* 0x000fe2000812187c */
[----:B--2---:R-:W-:Y:S01]  /*2a580*/  IMAD R16, R79, R21, RZ ;  /* 0x000000154f107224 */ /* 0x004fe200078e02ff */
[----:B------:R-:W2:Y:S02]  /*2a590*/  LDC R23, c[0x0][0x240] ;  /* 0x00009000ff177b82 */ /* 0x000ea40000000800 */
[----:B------:R-:W3:Y:S01]  /*2a5a0*/  LDL.LU R181, [R1+0x5cc] ;  /* 0x0005cc0001b57983 */ /* 0x000ee20000300800 */
[----:B------:R-:W-:-:S03]  /*2a5b0*/  IMAD R8, R153, R22, RZ ;  /* 0x0000001699087224 */ /* 0x000fc600078e02ff */
[----:B------:R-:W2:Y:S02]  /*2a5c0*/  LDL.LU R40, [R1+0x5c8] ;  /* 0x0005c80001287983 */ /* 0x000ea40000300800 */
[----:B------:R-:W3:Y:S02]  /*2a5d0*/  LDC R21, c[0x0][0x240] ;  /* 0x00009000ff157b82 */ /* 0x000ee40000000800 */
[----:B------:R-:W2:Y:S01]  /*2a5e0*/  LDL.LU R78, [R1+0x5c4] ;  /* 0x0005c400014e7983 */ /* 0x000ea20000300800 */
[----:B------:R-:W-:-:S03]  /*2a5f0*/  LEA R32, P2, R8, R0, 0x2 ;  /* 0x0000000008207211 */ /* 0x000fc600078410ff */
[----:B------:R1:W-:Y:S01]  /*2a600*/  LDGSTS.E [R20+0x2e00], desc[UR60][R26.64], P0 ;  /* 0x02e000001a147fae */ /* 0x0003e2000812187c */
[----:B------:R-:W-:Y:S01]  /*2a610*/  LEA.HI.X.SX32 R33, R8, R10, 0x2, P2 ;  /* 0x0000000a08217211 */ /* 0x000fe200010f16ff */
[----:B------:R-:W2:Y:S01]  /*2a620*/  LDC R22, c[0x0][0x240] ;  /* 0x00009000ff167b82 */ /* 0x000ea20000000800 */
[-C--:B-1----:R-:W-:Y:S02]  /*2a630*/  LEA R30, P5, R15, R0.reuse, 0x2 ;  /* 0x000000000f1e7211 */ /* 0x082fe400078a10ff */
[----:B------:R-:W-:-:S04]  /*2a640*/  LEA R26, P1, R16, R0, 0x2 ;  /* 0x00000000101a7211 */ /* 0x000fc800078210ff */
[----:B------:R-:W-:Y:S01]  /*2a650*/  LEA.HI.X.SX32 R27, R16, R10, 0x2, P1 ;  /* 0x0000000a101b7211 */ /* 0x000fe200008f16ff */
[----:B----4-:R-:W-:-:S04]  /*2a660*/  IMAD R14, R178, R24, RZ ;  /* 0x00000018b20e7224 */ /* 0x010fc800078e02ff */
[----:B------:R1:W-:Y:S01]  /*2a670*/  STL.64 [R1+0x1998], R26 ;  /* 0x0019981a01007387 */ /* 0x0003e20000100a00 */
[----:B------:R-:W-:Y:S01]  /*2a680*/  LEA.HI.X.SX32 R31, R15, R10, 0x2, P5 ;  /* 0x0000000a0f1f7211 */ /* 0x000fe200028f16ff */
[----:B------:R-:W4:Y:S01]  /*2a690*/  LDC R24, c[0x0][0x240] ;  /* 0x00009000ff187b82 */ /* 0x000f220000000800 */
[C---:B------:R-:W-:Y:S01]  /*2a6a0*/  LEA R28, P2, R14.reuse, R0, 0x2 ;  /* 0x000000000e1c7211 */ /* 0x040fe200078410ff */
[----:B------:R1:W-:Y:S04]  /*2a6b0*/  LDGSTS.E [R20+0x3200], desc[UR60][R26.64], P0 ;  /* 0x032000001a147fae */ /* 0x0003e8000812187c */
[----:B------:R-:W4:Y:S01]  /*2a6c0*/  LDL.LU R77, [R1+0x5c0] ;  /* 0x0005c000014d7983 */ /* 0x000f220000300800 */
[----:B------:R-:W-:-:S03]  /*2a6d0*/  LEA.HI.X.SX32 R29, R14, R10, 0x2, P2 ;  /* 0x0000000a0e1d7211 */ /* 0x000fc600010f16ff */
[----:B------:R-:W-:Y:S04]  /*2a6e0*/  STL.64 [R1+0x19d8], R32 ;  /* 0x0019d82001007387 */ /* 0x000fe80000100a00 */
[----:B------:R-:W4:Y:S01]  /*2a6f0*/  LDL.LU R79, [R1+0x5bc] ;  /* 0x0005bc00014f7983 */ /* 0x000f220000300800 */
[----:B------:R-:W-:-:S03]  /*2a700*/  IMAD R16, R179, R25, RZ ;  /* 0x00000019b3107224 */ /* 0x000fc600078e02ff */
[----:B------:R-:W-:Y:S01]  /*2a710*/  STL.64 [R1+0x1a10], R30 ;  /* 0x001a101e01007387 */ /* 0x000fe20000100a00 */
[----:B------:R-:W4:Y:S01]  /*2a720*/  LDC R25, c[0x0][0x240] ;  /* 0x00009000ff197b82 */ /* 0x000f220000000800 */
[C---:B-1----:R-:W-:Y:S02]  /*2a730*/  LEA R26, P1, R16.reuse, R0, 0x2 ;  /* 0x00000000101a7211 */ /* 0x042fe400078210ff */
[----:B------:R1:W-:Y:S02]  /*2a740*/  STL.64 [R1+0x1a18], R28 ;  /* 0x001a181c01007387 */ /* 0x0003e40000100a00 */
[----:B------:R-:W-:Y:S02]  /*2a750*/  LEA.HI.X.SX32 R27, R16, R10, 0x2, P1 ;  /* 0x0000000a101b7211 */ /* 0x000fe400008f16ff */
[----:B------:R-:W4:Y:S04]  /*2a760*/  LDL.LU R153, [R1+0x5b8] ;  /* 0x0005b80001997983 */ /* 0x000f280000300800 */
[----:B------:R1:W-:Y:S04]  /*2a770*/  STL.64 [R1+0x1a08], R26 ;  /* 0x001a081a01007387 */ /* 0x0003e80000100a00 */
[----:B------:R-:W4:Y:S04]  /*2a780*/  LDL.LU R178, [R1+0x5b4] ;  /* 0x0005b40001b27983 */ /* 0x000f280000300800 */
[----:B------:R-:W4:Y:S04]  /*2a790*/  LDL.LU R179, [R1+0x5b0] ;  /* 0x0005b00001b37983 */ /* 0x000f280000300800 */
[----:B------:R-:W-:Y:S01]  /*2a7a0*/  LDGSTS.E [R20+0x3600], desc[UR60][R32.64], P0 ;  /* 0x0360000020147fae */ /* 0x000fe2000812187c */
[----:B------:R-:W-:-:S03]  /*2a7b0*/  IMAD R15, R41, R17, RZ ;  /* 0x00000011290f7224 */ /* 0x000fc600078e02ff */
[----:B------:R-:W-:Y:S01]  /*2a7c0*/  LDGSTS.E [R20+0x3a00], desc[UR60][R30.64], P0 ;  /* 0x03a000001e147fae */ /* 0x000fe2000812187c */
[----:B------:R-:W4:Y:S03]  /*2a7d0*/  LDC R17, c[0x0][0x240] ;  /* 0x00009000ff117b82 */ /* 0x000f260000000800 */
[----:B------:R1:W-:Y:S04]  /*2a7e0*/  LDGSTS.E [R20+0x3e00], desc[UR60][R28.64], P0 ;  /* 0x03e000001c147fae */ /* 0x0003e8000812187c */
[----:B------:R1:W-:Y:S01]  /*2a7f0*/  LDGSTS.E [R20+0x4200], desc[UR60][R26.64], P0 ;  /* 0x042000001a147fae */ /* 0x0003e2000812187c */
[----:B---3--:R-:W-:-:S03]  /*2a800*/  IMAD R16, R181, R21, RZ ;  /* 0x00000015b5107224 */ /* 0x008fc600078e02ff */
[----:B------:R-:W3:Y:S01]  /*2a810*/  LDL.LU R181, [R1+0x5ac] ;  /* 0x0005ac0001b57983 */ /* 0x000ee20000300800 */
[----:B------:R-:W4:Y:S01]  /*2a820*/  LDC R21, c[0x0][0x240] ;  /* 0x00009000ff157b82 */ /* 0x000f220000000800 */
[----:B--2---:R-:W-:Y:S02]  /*2a830*/  IMAD R8, R40, R22, RZ ;  /* 0x0000001628087224 */ /* 0x004fe400078e02ff */
[----:B------:R-:W-:-:S05]  /*2a840*/  IMAD R14, R78, R23, RZ ;  /* 0x000000174e0e7224 */ /* 0x000fca00078e02ff */
[----:B------:R-:W2:Y:S01]  /*2a850*/  LDC R22, c[0x0][0x240] ;  /* 0x00009000ff167b82 */ /* 0x000ea20000000800 */
[----:B-1----:R-:W-:-:S07]  /*2a860*/  LEA R28, P2, R15, R0, 0x2 ;  /* 0x000000000f1c7211 */ /* 0x002fce00078410ff */
[----:B------:R-:W3:Y:S01]  /*2a870*/  LDC R23, c[0x0][0x240] ;  /* 0x00009000ff177b82 */ /* 0x000ee20000000800 */
[----:B------:R-:W-:Y:S02]  /*2a880*/  LEA R26, P1, R16, R0, 0x2 ;  /* 0x00000000101a7211 */ /* 0x000fe400078210ff */
[----:B------:R-:W-:Y:S02]  /*2a890*/  LEA.HI.X.SX32 R29, R15, R10, 0x2, P2 ;  /* 0x0000000a0f1d7211 */ /* 0x000fe400010f16ff */
[----:B------:R-:W-:Y:S02]  /*2a8a0*/  LEA R30, P2, R8, R0, 0x2 ;  /* 0x00000000081e7211 */ /* 0x000fe400078410ff */
[-C--:B------:R-:W-:Y:S01]  /*2a8b0*/  LEA.HI.X.SX32 R27, R16, R10.reuse, 0x2, P1 ;  /* 0x0000000a101b7211 */ /* 0x080fe200008f16ff */
[----:B------:R1:W-:Y:S01]  /*2a8c0*/  STL.64 [R1+0x1a00], R28 ;  /* 0x001a001c01007387 */ /* 0x0003e20000100a00 */
[----:B------:R-:W-:-:S03]  /*2a8d0*/  LEA.HI.X.SX32 R31, R8, R10, 0x2, P2 ;  /* 0x0000000a081f7211 */ /* 0x000fc600010f16ff */
[----:B------:R1:W-:Y:S04]  /*2a8e0*/  LDGSTS.E [R20+0x4600], desc[UR60][R28.64], P0 ;  /* 0x046000001c147fae */ /* 0x0003e8000812187c */
[----:B------:R1:W-:Y:S04]  /*2a8f0*/  STL.64 [R1+0x19f8], R26 ;  /* 0x0019f81a01007387 */ /* 0x0003e80000100a00 */
[----:B------:R1:W-:Y:S01]  /*2a900*/  LDGSTS.E [R20+0x4a00], desc[UR60][R26.64], P0 ;  /* 0x04a000001a147fae */ /* 0x0003e2000812187c */
[----:B----4-:R-:W-:Y:S01]  /*2a910*/  IMAD R15, R77, R25, RZ ;  /* 0x000000194d0f7224 */ /* 0x010fe200078e02ff */
[----:B-1----:R-:W-:-:S02]  /*2a920*/  LEA R28, P1, R14, R0, 0x2 ;  /* 0x000000000e1c7211 */ /* 0x002fc400078210ff */
[----:B------:R1:W-:Y:S01]  /*2a930*/  STL.64 [R1+0x1a38], R30 ;  /* 0x001a381e01007387 */ /* 0x0003e20000100a00 */
[----:B------:R-:W-:Y:S01]  /*2a940*/  IMAD R16, R79, R24, RZ ;  /* 0x000000184f107224 */ /* 0x000fe200078e02ff */
[C---:B------:R-:W-:Y:S02]  /*2a950*/  LEA R26, P2, R15.reuse, R0, 0x2 ;  /* 0x000000000f1a7211 */ /* 0x040fe400078410ff */
[----:B------:R1:W-:Y:S01]  /*2a960*/  LDGSTS.E [R20+0x4e00], desc[UR60][R30.64], P0 ;  /* 0x04e000001e147fae */ /* 0x0003e2000812187c */
[-C--:B------:R-:W-:Y:S02]  /*2a970*/  LEA.HI.X.SX32 R29, R14, R10.reuse, 0x2, P1 ;  /* 0x0000000a0e1d7211 */ /* 0x080fe400008f16ff */
[----:B------:R-:W-:-:S03]  /*2a980*/  LEA.HI.X.SX32 R27, R15, R10, 0x2, P2 ;  /* 0x0000000a0f1b7211 */ /* 0x000fc600010f16ff */
[----:B------:R4:W-:Y:S04]  /*2a990*/  STL.64 [R1+0x1a40], R28 ;  /* 0x001a401c01007387 */ /* 0x0009e80000100a00 */
[----:B------:R4:W-:Y:S01]  /*2a9a0*/  LDGSTS.E [R20+0x5200], desc[UR60][R28.64], P0 ;  /* 0x052000001c147fae */ /* 0x0009e2000812187c */
[----:B-1----:R-:W-:Y:S01]  /*2a9b0*/  LEA R30, P1, R16, R0, 0x2 ;  /* 0x00000000101e7211 */ /* 0x002fe200078210ff */
[----:B------:R-:W-:-:S03]  /*2a9c0*/  IMAD R14, R153, R17, RZ ;  /* 0x00000011990e7224 */ /* 0x000fc600078e02ff */
[----:B------:R-:W-:Y:S01]  /*2a9d0*/  LEA.HI.X.SX32 R31, R16, R10, 0x2, P1 ;  /* 0x0000000a101f7211 */ /* 0x000fe200008f16ff */
[----:B------:R1:W-:Y:S04]  /*2a9e0*/  STL.64 [R1+0x1a48], R26 ;  /* 0x001a481a01007387 */ /* 0x0003e80000100a00 */
[----:B------:R1:W-:Y:S01]  /*2a9f0*/  LDGSTS.E [R20+0x5600], desc[UR60][R26.64], P0 ;  /* 0x056000001a147fae */ /* 0x0003e2000812187c */
[----:B--2---:R-:W-:Y:S01]  /*2aa00*/  IMAD R15, R178, R22, RZ ;  /* 0x00000016b20f7224 */ /* 0x004fe200078e02ff */
[C---:B----4-:R-:W-:Y:S02]  /*2aa10*/  LEA R28, P6, R14.reuse, R0, 0x2 ;  /* 0x000000000e1c7211 */ /* 0x050fe400078c10ff */
[----:B------:R-:W-:Y:S01]  /*2aa20*/  LDGSTS.E [R20+0x5a00], desc[UR60][R30.64], P0 ;  /* 0x05a000001e147fae */ /* 0x000fe2000812187c */
[----:B------:R-:W-:Y:S01]  /*2aa30*/  IMAD R8, R179, R21, RZ ;  /* 0x00000015b3087224 */ /* 0x000fe200078e02ff */
[----:B------:R-:W-:Y:S01]  /*2aa40*/  LEA.HI.X.SX32 R29, R14, R10, 0x2, P6 ;  /* 0x0000000a0e1d7211 */ /* 0x000fe200030f16ff */
[----:B------:R-:W-:Y:S01]  /*2aa50*/  IMAD.MOV.U32 R17, RZ, RZ, R152 ;  /* 0x000000ffff117224 */ /* 0x000fe200078e0098 */
[----:B------:R-:W-:Y:S01]  /*2aa60*/  STL.64 [R1+0x1a50], R30 ;  /* 0x001a501e01007387 */ /* 0x000fe20000100a00 */
[----:B------:R-:W2:Y:S01]  /*2aa70*/  LDC R21, c[0x0][0x240] ;  /* 0x00009000ff157b82 */ /* 0x000ea20000000800 */
[----:B------:R-:W-:-:S02]  /*2aa80*/  LEA R24, P2, R8, R0, 0x2 ;  /* 0x0000000008187211 */ /* 0x000fc400078410ff */
[C---:B-1----:R-:W-:Y:S01]  /*2aa90*/  LEA R26, P5, R15.reuse, R0, 0x2 ;  /* 0x000000000f1a7211 */ /* 0x042fe200078a10ff */
[----:B------:R-:W-:Y:S01]  /*2aaa0*/  IMAD.MOV.U32 R14, RZ, RZ, R212 ;  /* 0x000000ffff0e7224 */ /* 0x000fe200078e00d4 */
[-C--:B------:R-:W-:Y:S01]  /*2aab0*/  LEA.HI.X.SX32 R25, R8, R10.reuse, 0x2, P2 ;  /* 0x0000000a08197211 */ /* 0x080fe200010f16ff */
[----:B------:R-:W-:Y:S01]  /*2aac0*/  LDGSTS.E [R20+0x5e00], desc[UR60][R28.64], P0 ;  /* 0x05e000001c147fae */ /* 0x000fe2000812187c */
[----:B------:R-:W-:Y:S01]  /*2aad0*/  LEA.HI.X.SX32 R27, R15, R10, 0x2, P5 ;  /* 0x0000000a0f1b7211 */ /* 0x000fe200028f16ff */
[----:B------:R-:W-:Y:S01]  /*2aae0*/  IMAD.MOV.U32 R15, RZ, RZ, R211 ;  /* 0x000000ffff0f7224 */ /* 0x000fe200078e00d3 */
[----:B------:R-:W1:Y:S03]  /*2aaf0*/  LDC R8, c[0x0][0x240] ;  /* 0x00009000ff087b82 */ /* 0x000e660000000800 */
[----:B------:R-:W-:Y:S04]  /*2ab00*/  LDGSTS.E [R20+0x6200], desc[UR60][R26.64], P0 ;  /* 0x062000001a147fae */ /* 0x000fe8000812187c */
[----:B------:R-:W-:Y:S01]  /*2ab10*/  LDGSTS.E [R20+0x6600], desc[UR60][R24.64], P0 ;  /* 0x0660000018147fae */ /* 0x000fe2000812187c */
[----:B------:R-:W-:-:S04]  /*2ab20*/  LEA R152, P2, R190, R0, 0x2 ;  /* 0x00000000be987211 */ /* 0x000fc800078410ff */
[----:B------:R-:W-:Y:S02]  /*2ab30*/  LEA.HI.X.SX32 R153, R190, R10, 0x2, P2 ;  /* 0x0000000abe997211 */ /* 0x000fe400010f16ff */
[C---:B------:R-:W-:Y:S01]  /*2ab40*/  LEA R178, P2, R173.reuse, R0, 0x2 ;  /* 0x00000000adb27211 */ /* 0x040fe200078410ff */
[----:B------:R4:W-:Y:S03]  /*2ab50*/  STL.64 [R1+0x1a58], R28 ;  /* 0x001a581c01007387 */ /* 0x0009e60000100a00 */
[----:B------:R-:W-:Y:S01]  /*2ab60*/  LEA.HI.X.SX32 R179, R173, R10, 0x2, P2 ;  /* 0x0000000aadb37211 */ /* 0x000fe200010f16ff */
[----:B------:R4:W-:Y:S04]  /*2ab70*/  STL.64 [R1+0x19d0], R26 ;  /* 0x0019d01a01007387 */ /* 0x0009e80000100a00 */
[----:B------:R2:W-:Y:S01]  /*2ab80*/  STL.64 [R1+0x19c8], R24 ;  /* 0x0019c81801007387 */ /* 0x0005e20000100a00 */
[----:B---3--:R-:W-:-:S05]  /*2ab90*/  IMAD R16, R181, R23, RZ ;  /* 0x00000017b5107224 */ /* 0x008fca00078e02ff */
[----:B------:R-:W-:-:S04]  /*2aba0*/  LEA R22, P1, R16, R0, 0x2 ;  /* 0x0000000010167211 */ /* 0x000fc800078210ff */
[----:B------:R-:W-:-:S05]  /*2abb0*/  LEA.HI.X.SX32 R23, R16, R10, 0x2, P1 ;  /* 0x0000000a10177211 */ /* 0x000fca00008f16ff */
[----:B------:R-:W-:Y:S04]  /*2abc0*/  LDGSTS.E [R20+0x6a00], desc[UR60][R22.64], P0 ;  /* 0x06a0000016147fae */ /* 0x000fe8000812187c */
[----:B------:R3:W-:Y:S02]  /*2abd0*/  LDGSTS.E [R20+0x6e00], desc[UR60][R14.64], P0 ;  /* 0x06e000000e147fae */ /* 0x0007e4000812187c */
[----:B---3--:R-:W-:Y:S01]  /*2abe0*/  MOV R14, R228 ;  /* 0x000000e4000e7202 */ /* 0x008fe20000000f00 */
[----:B------:R-:W-:-:S05]  /*2abf0*/  IMAD.MOV.U32 R15, RZ, RZ, R227 ;  /* 0x000000ffff0f7224 */ /* 0x000fca00078e00e3 */
[----:B------:R3:W-:Y:S02]  /*2ac00*/  LDGSTS.E [R20+0x7200], desc[UR60][R14.64], P0 ;  /* 0x072000000e147fae */ /* 0x0007e4000812187c */
[----:B---3--:R-:W-:Y:S02]  /*2ac10*/  IMAD.MOV.U32 R14, RZ, RZ, R244 ;  /* 0x000000ffff0e7224 */ /* 0x008fe400078e00f4 */
[----:B------:R-:W-:-:S05]  /*2ac20*/  IMAD.MOV.U32 R15, RZ, RZ, R243 ;  /* 0x000000ffff0f7224 */ /* 0x000fca00078e00f3 */
[----:B------:R3:W-:Y:S02]  /*2ac30*/  LDGSTS.E [R20+0x7600], desc[UR60][R14.64], P0 ;  /* 0x076000000e147fae */ /* 0x0007e4000812187c */
[----:B---3--:R-:W-:-:S04]  /*2ac40*/  LEA R14, P1, R191, R0, 0x2 ;  /* 0x00000000bf0e7211 */ /* 0x008fc800078210ff */
[----:B------:R-:W-:Y:S02]  /*2ac50*/  LEA.HI.X.SX32 R15, R191, R10, 0x2, P1 ;  /* 0x0000000abf0f7211 */ /* 0x000fe400008f16ff */
[----:B------:R-:W-:-:S04]  /*2ac60*/  LEA R164, P1, R165, R0, 0x2 ;  /* 0x00000000a5a47211 */ /* 0x000fc800078210ff */
[----:B------:R-:W-:Y:S02]  /*2ac70*/  LEA.HI.X.SX32 R165, R165, R10, 0x2, P1 ;  /* 0x0000000aa5a57211 */ /* 0x000fe400008f16ff */
[C---:B------:R-:W-:Y:S02]  /*2ac80*/  LEA R190, P1, R172.reuse, R0, 0x2 ;  /* 0x00000000acbe7211 */ /* 0x040fe400078210ff */
[----:B------:R-:W-:Y:S02]  /*2ac90*/  MOV R16, R200 ;  /* 0x000000c800107202 */ /* 0x000fe40000000f00 */
[----:B------:R-:W-:Y:S02]  /*2aca0*/  LEA R200, P2, R169, R0, 0x2 ;  /* 0x00000000a9c87211 */ /* 0x000fe400078410ff */
[----:B------:R-:W-:Y:S01]  /*2acb0*/  LEA.HI.X.SX32 R191, R172, R10, 0x2, P1 ;  /* 0x0000000aacbf7211 */ /* 0x000fe200008f16ff */
[----:B------:R3:W-:Y:S01]  /*2acc0*/  STL.64 [R1+0x19c0], R22 ;  /* 0x0019c01601007387 */ /* 0x0007e20000100a00 */
[----:B----4-:R-:W-:-:S02]  /*2acd0*/  LEA R28, P1, R168, R0, 0x2 ;  /* 0x00000000a81c7211 */ /* 0x010fc400078210ff */
[----:B------:R-:W-:Y:S01]  /*2ace0*/  LEA.HI.X.SX32 R201, R169, R10, 0x2, P2 ;  /* 0x0000000aa9c97211 */ /* 0x000fe200010f16ff */
[----:B------:R-:W1:Y:S01]  /*2acf0*/  LDL.LU R181, [R1+0x1cc] ;  /* 0x0001cc0001b57983 */ /* 0x000e620000300800 */
[----:B------:R-:W-:Y:S02]  /*2ad00*/  LEA R26, P2, R167, R0, 0x2 ;  /* 0x00000000a71a7211 */ /* 0x000fe400078410ff */
[----:B------:R-:W-:Y:S01]  /*2ad10*/  LEA.HI.X.SX32 R29, R168, R10, 0x2, P1 ;  /* 0x0000000aa81d7211 */ /* 0x000fe200008f16ff */
[----:B------:R4:W-:Y:S01]  /*2ad20*/  LDGSTS.E [R20+0x7a00], desc[UR60][R16.64], P0 ;  /* 0x07a0000010147fae */ /* 0x0009e2000812187c */
[-C--:B--2---:R-:W-:Y:S02]  /*2ad30*/  LEA R24, P1, R93, R0.reuse, 0x2 ;  /* 0x000000005d187211 */ /* 0x084fe400078210ff */
[----:B---3--:R-:W-:Y:S02]  /*2ad40*/  LEA R22, P5, R85, R0, 0x2 ;  /* 0x0000000055167211 */ /* 0x008fe400078a10ff */
[----:B------:R-:W-:-:S02]  /*2ad50*/  LEA.HI.X.SX32 R27, R167, R10, 0x2, P2 ;  /* 0x0000000aa71b7211 */ /* 0x000fc400010f16ff */
[-C--:B------:R-:W-:Y:S02]  /*2ad60*/  LEA.HI.X.SX32 R23, R85, R10.reuse, 0x2, P5 ;  /* 0x0000000a55177211 */ /* 0x080fe400028f16ff */
[----:B------:R-:W-:Y:S01]  /*2ad70*/  LEA.HI.X.SX32 R25, R93, R10, 0x2, P1 ;  /* 0x0000000a5d197211 */ /* 0x000fe200008f16ff */
[----:B----4-:R-:W-:Y:S02]  /*2ad80*/  IMAD.MOV.U32 R16, RZ, RZ, R42 ;  /* 0x000000ffff107224 */ /* 0x010fe400078e002a */
[----:B------:R-:W2:Y:S01]  /*2ad90*/  LDL.LU R42, [R1+0x1b0] ;  /* 0x0001b000012a7983 */ /* 0x000ea20000300800 */
[----:B------:R-:W-:-:S03]  /*2ada0*/  IMAD.MOV.U32 R17, RZ, RZ, R43 ;  /* 0x000000ffff117224 */ /* 0x000fc600078e002b */
[----:B------:R3:W-:Y:S04]  /*2adb0*/  STL.64 [R1+0x1020], R28 ;  /* 0x0010201c01007387 */ /* 0x0007e80000100a00 */
[----:B------:R-:W-:Y:S04]  /*2adc0*/  STL.64 [R1+0x1060], R26 ;  /* 0x0010601a01007387 */ /* 0x000fe80000100a00 */
[----:B------:R4:W-:Y:S04]  /*2add0*/  STL.64 [R1+0x10a0], R22 ;  /* 0x0010a01601007387 */ /* 0x0009e80000100a00 */
[----:B------:R4:W-:Y:S04]  /*2ade0*/  STL.64 [R1+0x10e0], R24 ;  /* 0x0010e01801007387 */ /* 0x0009e80000100a00 */
[----:B------:R-:W2:Y:S04]  /*2adf0*/  LDL.LU R43, [R1+0x188] ;  /* 0x00018800012b7983 */ /* 0x000ea80000300800 */
[----:B------:R3:W-:Y:S04]  /*2ae00*/  LDGSTS.E [R20+0x7e00], desc[UR60][R16.64], P0 ;  /* 0x07e0000010147fae */ /* 0x0007e8000812187c */
[----:B------:R-:W-:Y:S04]  /*2ae10*/  LDGSTS.E [R20+0x20200], desc[UR60][R14.64], P0 ;  /* 0x202000000e147fae */ /* 0x000fe8000812187c */
[----:B------:R-:W-:Y:S04]  /*2ae20*/  LDGSTS.E [R20+0x20600], desc[UR60][R152.64], P0 ;  /* 0x2060000098147fae */ /* 0x000fe8000812187c */
[----:B------:R-:W-:Y:S01]  /*2ae30*/  LDGSTS.E [R20+0x20a00], desc[UR60][R164.64], P0 ;  /* 0x20a00000a4147fae */ /* 0x000fe2000812187c */
[----:B---3--:R-:W2:Y:S03]  /*2ae40*/  LDC R16, c[0x0][0x240] ;  /* 0x00009000ff107b82 */ /* 0x008ea60000000800 */
[----:B------:R-:W-:Y:S04]  /*2ae50*/  LDGSTS.E [R20+0x20e00], desc[UR60][R178.64], P0 ;  /* 0x20e00000b2147fae */ /* 0x000fe8000812187c */
[----:B------:R-:W-:Y:S01]  /*2ae60*/  LDGSTS.E [R20+0x21200], desc[UR60][R190.64], P0 ;  /* 0x21200000be147fae */ /* 0x000fe2000812187c */
[----:B------:R-:W3:Y:S03]  /*2ae70*/  LDC R17, c[0x0][0x240] ;  /* 0x00009000ff117b82 */ /* 0x000ee60000000800 */
[----:B------:R-:W-:Y:S04]  /*2ae80*/  LDGSTS.E [R20+0x21600], desc[UR60][R200.64], P0 ;  /* 0x21600000c8147fae */ /* 0x000fe8000812187c */
[----:B------:R4:W-:Y:S04]  /*2ae90*/  LDGSTS.E [R20+0x21a00], desc[UR60][R28.64], P0 ;  /* 0x21a000001c147fae */ /* 0x0009e8000812187c */
[----:B------:R-:W-:Y:S04]  /*2aea0*/  LDGSTS.E [R20+0x21e00], desc[UR60][R26.64], P0 ;  /* 0x21e000001a147fae */ /* 0x000fe8000812187c */
[----:B------:R4:W-:Y:S02]  /*2aeb0*/  LDGSTS.E [R20+0x22200], desc[UR60][R22.64], P0 ;  /* 0x2220000016147fae */ /* 0x0009e4000812187c */
[----:B----4-:R-:W-:-:S02]  /*2aec0*/  LEA R28, P2, R109, R0, 0x2 ;  /* 0x000000006d1c7211 */ /* 0x010fc400078410ff */
[----:B------:R4:W-:Y:S01]  /*2aed0*/  LDGSTS.E [R20+0x22600], desc[UR60][R24.64], P0 ;  /* 0x2260000018147fae */ /* 0x0009e2000812187c */
[----:B------:R-:W-:-:S04]  /*2aee0*/  LEA R22, P1, R101, R0, 0x2 ;  /* 0x0000000065167211 */ /* 0x000fc800078210ff */
[----:B------:R-:W-:Y:S02]  /*2aef0*/  LEA.HI.X.SX32 R23, R101, R10, 0x2, P1 ;  /* 0x0000000a65177211 */ /* 0x000fe400008f16ff */
[-C--:B------:R-:W-:Y:S02]  /*2af00*/  LEA R26, P1, R117, R0.reuse, 0x2 ;  /* 0x00000000751a7211 */ /* 0x080fe400078210ff */
[----:B----4-:R-:W-:Y:S01]  /*2af10*/  LEA R24, P5, R125, R0, 0x2 ;  /* 0x000000007d187211 */ /* 0x010fe200078a10ff */
[----:B------:R4:W-:Y:S01]  /*2af20*/  STL.64 [R1+0x1120], R22 ;  /* 0x0011201601007387 */ /* 0x0009e20000100a00 */
[----:B------:R-:W-:-:S03]  /*2af30*/  LEA.HI.X.SX32 R29, R109, R10, 0x2, P2 ;  /* 0x0000000a6d1d7211 */ /* 0x000fc600010f16ff */
[----:B------:R4:W-:Y:S01]  /*2af40*/  LDGSTS.E [R20+0x22a00], desc[UR60][R22.64], P0 ;  /* 0x22a0000016147fae */ /* 0x0009e2000812187c */
[-C--:B------:R-:W-:Y:S02]  /*2af50*/  LEA.HI.X.SX32 R27, R117, R10.reuse, 0x2, P1 ;  /* 0x0000000a751b7211 */ /* 0x080fe400008f16ff */
[----:B------:R-:W-:Y:S01]  /*2af60*/  LEA.HI.X.SX32 R25, R125, R10, 0x2, P5 ;  /* 0x0000000a7d197211 */ /* 0x000fe200028f16ff */
[----:B------:R-:W-:Y:S01]  /*2af70*/  STL.64 [R1+0x1160], R28 ;  /* 0x0011601c01007387 */ /* 0x000fe20000100a00 */
[----:B----4-:R-:W-:-:S03]  /*2af80*/  LEA R22, P2, R133, R0, 0x2 ;  /* 0x0000000085167211 */ /* 0x010fc600078410ff */
        /* <DEDUP_REMOVED lines=12> */
[----:B----4-:R-:W-:-:S03]  /*2b050*/  LEA R26, P1, R141, R0, 0x2 ;  /* 0x000000008d1a7211 */ /* 0x010fc600078210ff */
[----:B------:R4:W-:Y:S01]  /*2b060*/  LDGSTS.E [R20+0x23a00], desc[UR60][R22.64], P0 ;  /* 0x23a0000016147fae */ /* 0x0009e2000812187c */
[-C--:B------:R-:W-:Y:S01]  /*2b070*/  LEA.HI.X.SX32 R27, R141, R10.reuse, 0x2, P1 ;  /* 0x0000000a8d1b7211 */ /* 0x080fe200008f16ff */
[----:B---3--:R-:W3:Y:S01]  /*2b080*/  LDC R24, c[0x0][0x240] ;  /* 0x00009000ff187b82 */ /* 0x008ee20000000800 */
[----:B------:R-:W-:-:S03]  /*2b090*/  LEA.HI.X.SX32 R33, R149, R10, 0x2, P2 ;  /* 0x0000000a95217211 */ /* 0x000fc600010f16ff */
[----:B------:R2:W-:Y:S04]  /*2b0a0*/  LDGSTS.E [R20+0x23e00], desc[UR60][R26.64], P0 ;  /* 0x23e000001a147fae */ /* 0x0005e8000812187c */
[----:B----4-:R-:W4:Y:S01]  /*2b0b0*/  LDC R23, c[0x0][0x240] ;  /* 0x00009000ff177b82 */ /* 0x010f220000000800 */
[----:B------:R-:W-:Y:S07]  /*2b0c0*/  LDGSTS.E [R20+0x24200], desc[UR60][R32.64], P0 ;  /* 0x2420000020147fae */ /* 0x000fee000812187c */
[----:B------:R-:W3:Y:S08]  /*2b0d0*/  LDC R22, c[0x0][0x240] ;  /* 0x00009000ff167b82 */ /* 0x000ef00000000800 */
[----:B------:R-:W4:Y:S01]  /*2b0e0*/  LDC R25, c[0x0][0x240] ;  /* 0x00009000ff197b82 */ /* 0x000f220000000800 */
[----:B-1----:R-:W-:-:S02]  /*2b0f0*/  IMAD R8, R181, R8, RZ ;  /* 0x00000008b5087224 */ /* 0x002fc400078e02ff */
[----:B------:R-:W4:Y:S03]  /*2b100*/  LDL.LU R181, [R1+0xe8] ;  /* 0x0000e80001b57983 */ /* 0x000f260000300800 */
[C---:B------:R-:W-:Y:S01]  /*2b110*/  LEA R30, P1, R8.reuse, R0, 0x2 ;  /* 0x00000000081e7211 */ /* 0x040fe200078210ff */
[----:B------:R1:W-:Y:S03]  /*2b120*/  STL.64 [R1+0x1260], R26 ;  /* 0x0012601a01007387 */ /* 0x0003e60000100a00 */
[----:B------:R-:W-:Y:S01]  /*2b130*/  LEA.HI.X.SX32 R31, R8, R10, 0x2, P1 ;  /* 0x0000000a081f7211 */ /* 0x000fe200008f16ff */
[----:B--2---:R-:W-:Y:S01]  /*2b140*/  IMAD R16, R42, R16, RZ ;  /* 0x000000102a107224 */ /* 0x004fe200078e02ff */
[----:B------:R-:W-:Y:S04]  /*2b150*/  STL.64 [R1+0x12a0], R32 ;  /* 0x0012a02001007387 */ /* 0x000fe80000100a00 */
[C---:B------:R-:W-:Y:S01]  /*2b160*/  LEA R28, P5, R16.reuse, R0, 0x2 ;  /* 0x00000000101c7211 */ /* 0x040fe200078a10ff */
[----:B------:R-:W-:Y:S03]  /*2b170*/  LDGSTS.E [R20+0x24600], desc[UR60][R30.64], P0 ;  /* 0x246000001e147fae */ /* 0x000fe6000812187c */
[----:B------:R-:W-:Y:S01]  /*2b180*/  LEA.HI.X.SX32 R29, R16, R10, 0x2, P5 ;  /* 0x0000000a101d7211 */ /* 0x000fe200028f16ff */
[----:B------:R-:W-:Y:S01]  /*2b190*/  STL.64 [R1+0x19b8], R30 ;  /* 0x0019b81e01007387 */ /* 0x000fe20000100a00 */
[----:B------:R-:W-:-:S03]  /*2b1a0*/  IMAD R17, R43, R17, RZ ;  /* 0x000000112b117224 */ /* 0x000fc600078e02ff */
[----:B------:R-:W-:Y:S02]  /*2b1b0*/  LDGSTS.E [R20+0x24a00], desc[UR60][R28.64], P0 ;  /* 0x24a000001c147fae */ /* 0x000fe4000812187c */
[C---:B-1----:R-:W-:Y:S02]  /*2b1c0*/  LEA R26, P2, R17.reuse, R0, 0x2 ;  /* 0x00000000111a7211 */ /* 0x042fe400078410ff */
[----:B------:R-:W-:Y:S02]  /*2b1d0*/  STL.64 [R1+0x1a90], R28 ;  /* 0x001a901c01007387 */ /* 0x000fe40000100a00 */
[----:B------:R-:W-:Y:S02]  /*2b1e0*/  LEA.HI.X.SX32 R27, R17, R10, 0x2, P2 ;  /* 0x0000000a111b7211 */ /* 0x000fe400010f16ff */
[----:B------:R-:W2:Y:S04]  /*2b1f0*/  LDL.LU R79, [R1+0xd4] ;  /* 0x0000d400014f7983 */ /* 0x000ea80000300800 */
[----:B------:R1:W-:Y:S04]  /*2b200*/  STL.64 [R1+0x1ad8], R26 ;  /* 0x001ad81a01007387 */ /* 0x0003e80000100a00 */
[----:B------:R-:W2:Y:S04]  /*2b210*/  LDL.LU R77, [R1+0xd0] ;  /* 0x0000d000014d7983 */ /* 0x000ea80000300800 */
[----:B------:R-:W2:Y:S04]  /*2b220*/  LDL.LU R42, [R1+0xc8] ;  /* 0x0000c800012a7983 */ /* 0x000ea80000300800 */
[----:B------:R-:W2:Y:S04]  /*2b230*/  LDL.LU R43, [R1+0xc4] ;  /* 0x0000c400012b7983 */ /* 0x000ea80000300800 */
[----:B------:R1:W-:Y:S02]  /*2b240*/  LDGSTS.E [R20+0x24e00], desc[UR60][R26.64], P0 ;  /* 0x24e000001a147fae */ /* 0x0003e4000812187c */
[----:B-1----:R-:W1:Y:S08]  /*2b250*/  LDC R26, c[0x0][0x240] ;  /* 0x00009000ff1a7b82 */ /* 0x002e700000000800 */
[----:B------:R-:W1:Y:S01]  /*2b260*/  LDC R27, c[0x0][0x240] ;  /* 0x00009000ff1b7b82 */ /* 0x000e620000000800 */
[----:B------:R-:W-:-:S02]  /*2b270*/  IMAD R8, R38, R21, RZ ;  /* 0x0000001526087224 */ /* 0x000fc400078e02ff */
[----:B---3--:R-:W-:Y:S02]  /*2b280*/  IMAD R16, R41, R22, RZ ;  /* 0x0000001629107224 */ /* 0x008fe400078e02ff */
[----:B----4-:R-:W-:-:S03]  /*2b290*/  IMAD R17, R40, R23, RZ ;  /* 0x0000001728117224 */ /* 0x010fc600078e02ff */
[----:B------:R-:W2:Y:S01]  /*2b2a0*/  LDC R23, c[0x0][0x240] ;  /* 0x00009000ff177b82 */ /* 0x000ea20000000800 */
[----:B------:R-:W-:Y:S01]  /*2b2b0*/  IMAD R21, R78, R24, RZ ;  /* 0x000000184e157224 */ /* 0x000fe200078e02ff */
[----:B------:R-:W-:-:S06]  /*2b2c0*/  LEA R28, P1, R8, R0, 0x2 ;  /* 0x00000000081c7211 */ /* 0x000fcc00078210ff */
[----:B------:R-:W3:Y:S01]  /*2b2d0*/  LDC R24, c[0x0][0x240] ;  /* 0x00009000ff187b82 */ /* 0x000ee20000000800 */
[----:B------:R-:W-:Y:S02]  /*2b2e0*/  LEA.HI.X.SX32 R29, R8, R10, 0x2, P1 ;  /* 0x0000000a081d7211 */ /* 0x000fe400008f16ff */
[CC--:B------:R-:W-:Y:S02]  /*2b2f0*/  LEA R34, P2, R16.reuse, R0.reuse, 0x2 ;  /* 0x0000000010227211 */ /* 0x0c0fe400078410ff */
[-C--:B------:R-:W-:Y:S01]  /*2b300*/  LEA R32, P1, R17, R0.reuse, 0x2 ;  /* 0x0000000011207211 */ /* 0x080fe200078210ff */
[----:B------:R4:W-:Y:S01]  /*2b310*/  LDGSTS.E [R20+0x25200], desc[UR60][R28.64], P0 ;  /* 0x252000001c147fae */ /* 0x0009e2000812187c */
[----:B------:R-:W-:Y:S02]  /*2b320*/  LEA R30, P5, R21, R0, 0x2 ;  /* 0x00000000151e7211 */ /* 0x000fe400078a10ff */
[-C--:B------:R-:W-:Y:S02]  /*2b330*/  LEA.HI.X.SX32 R35, R16, R10.reuse, 0x2, P2 ;  /* 0x0000000a10237211 */ /* 0x080fe400010f16ff */
[----:B------:R-:W-:-:S02]  /*2b340*/  LEA.HI.X.SX32 R33, R17, R10, 0x2, P1 ;  /* 0x0000000a11217211 */ /* 0x000fc400008f16ff */
[----:B------:R-:W-:Y:S01]  /*2b350*/  LEA.HI.X.SX32 R31, R21, R10, 0x2, P5 ;  /* 0x0000000a151f7211 */ /* 0x000fe200028f16ff */
[----:B------:R-:W-:Y:S04]  /*2b360*/  LDGSTS.E [R20+0x25600], desc[UR60][R34.64], P0 ;  /* 0x2560000022147fae */ /* 0x000fe8000812187c */
[----:B------:R-:W-:Y:S04]  /*2b370*/  LDGSTS.E [R20+0x25a00], desc[UR60][R32.64], P0 ;  /* 0x25a0000020147fae */ /* 0x000fe8000812187c */
[----:B------:R-:W-:Y:S01]  /*2b380*/  LDGSTS.E [R20+0x25e00], desc[UR60][R30.64], P0 ;  /* 0x25e000001e147fae */ /* 0x000fe2000812187c */
[----:B------:R-:W-:-:S02]  /*2b390*/  IMAD R22, R181, R25, RZ ;  /* 0x00000019b5167224 */ /* 0x000fc400078e02ff */
[----:B------:R-:W1:Y:S01]  /*2b3a0*/  LDC R25, c[0x0][0x240] ;  /* 0x00009000ff197b82 */ /* 0x000e620000000800 */
[----:B------:R-:W3:Y:S04]  /*2b3b0*/  LDL.LU R181, [R1+0xc0] ;  /* 0x0000c00001b57983 */ /* 0x000ee80000300800 */
[----:B------:R4:W-:Y:S04]  /*2b3c0*/  STL.64 [R1+0x1af8], R28 ;  /* 0x001af81c01007387 */ /* 0x0009e80000100a00 */
[----:B------:R-:W-:Y:S01]  /*2b3d0*/  STL.64 [R1+0x1b00], R34 ;  /* 0x001b002201007387 */ /* 0x000fe20000100a00 */
[----:B----4-:R-:W-:-:S03]  /*2b3e0*/  LEA R28, P2, R22, R0, 0x2 ;  /* 0x00000000161c7211 */ /* 0x010fc600078410ff */
[----:B------:R-:W-:Y:S01]  /*2b3f0*/  STL.64 [R1+0x1b08], R32 ;  /* 0x001b082001007387 */ /* 0x000fe20000100a00 */
[----:B------:R-:W-:-:S03]  /*2b400*/  LEA.HI.X.SX32 R29, R22, R10, 0x2, P2 ;  /* 0x0000000a161d7211 */ /* 0x000fc600010f16ff */
[----:B------:R-:W-:Y:S04]  /*2b410*/  STL.64 [R1+0x1b10], R30 ;  /* 0x001b101e01007387 */ /* 0x000fe80000100a00 */
[----:B------:R4:W-:Y:S04]  /*2b420*/  STL.64 [R1+0x1b18], R28 ;  /* 0x001b181c01007387 */ /* 0x0009e80000100a00 */
[----:B------:R4:W-:Y:S01]  /*2b430*/  LDGSTS.E [R20+0x26200], desc[UR60][R28.64], P0 ;  /* 0x262000001c147fae */ /* 0x0009e2000812187c */
[----:B--2---:R-:W-:-:S03]  /*2b440*/  IMAD R8, R79, R23, RZ ;  /* 0x000000174f087224 */ /* 0x004fc600078e02ff */
[----:B------:R-:W2:Y:S01]  /*2b450*/  LDL.LU R79, [R1+0x680] ;  /* 0x00068000014f7983 */ /* 0x000ea20000300800 */
[----:B------:R-:W1:Y:S01]  /*2b460*/  LDC R23, c[0x0][0x240] ;  /* 0x00009000ff177b82 */ /* 0x000e620000000800 */
[----:B----4-:R-:W-:Y:S01]  /*2b470*/  LEA R28, P1, R8, R0, 0x2 ;  /* 0x00000000081c7211 */ /* 0x010fe200078210ff */
[----:B---3--:R-:W-:Y:S02]  /*2b480*/  IMAD R16, R77, R24, RZ ;  /* 0x000000184d107224 */ /* 0x008fe400078e02ff */
[----:B-1----:R-:W-:Y:S01]  /*2b490*/  IMAD R17, R42, R25, RZ ;  /* 0x000000192a117224 */ /* 0x002fe200078e02ff */
[----:B------:R-:W-:Y:S01]  /*2b4a0*/  LEA.HI.X.SX32 R29, R8, R10, 0x2, P1 ;  /* 0x0000000a081d7211 */ /* 0x000fe200008f16ff */
[----:B------:R-:W3:Y:S01]  /*2b4b0*/  LDL.LU R42, [R1+0x678] ;  /* 0x00067800012a7983 */ /* 0x000ee20000300800 */
[----:B------:R-:W-:Y:S01]  /*2b4c0*/  IMAD R21, R43, R26, RZ ;  /* 0x0000001a2b157224 */ /* 0x000fe200078e02ff */
[-C--:B------:R-:W-:Y:S01]  /*2b4d0*/  LEA R34, P2, R16, R0.reuse, 0x2 ;  /* 0x0000000010227211 */ /* 0x080fe200078410ff */
[----:B------:R-:W1:Y:S01]  /*2b4e0*/  LDC R24, c[0x0][0x240] ;  /* 0x00009000ff187b82 */ /* 0x000e620000000800 */
[-C--:B------:R-:W-:Y:S01]  /*2b4f0*/  LEA R32, P1, R17, R0.reuse, 0x2 ;  /* 0x0000000011207211 */ /* 0x080fe200078210ff */
[----:B------:R-:W-:Y:S01]  /*2b500*/  LDGSTS.E [R20+0x26600], desc[UR60][R28.64], P0 ;  /* 0x266000001c147fae */ /* 0x000fe2000812187c */
[----:B------:R-:W-:-:S02]  /*2b510*/  LEA R30, P5, R21, R0, 0x2 ;  /* 0x00000000151e7211 */ /* 0x000fc400078a10ff */
[-C--:B------:R-:W-:Y:S02]  /*2b520*/  LEA.HI.X.SX32 R35, R16, R10.reuse, 0x2, P2 ;  /* 0x0000000a10237211 */ /* 0x080fe400010f16ff */
[-C--:B------:R-:W-:Y:S01]  /*2b530*/  LEA.HI.X.SX32 R33, R17, R10.reuse, 0x2, P1 ;  /* 0x0000000a11217211 */ /* 0x080fe200008f16ff */
[----:B------:R-:W-:Y:S01]  /*2b540*/  STL.64 [R1+0x1ad0], R28 ;  /* 0x001ad01c01007387 */ /* 0x000fe20000100a00 */
[----:B------:R-:W-:Y:S01]  /*2b550*/  LEA.HI.X.SX32 R31, R21, R10, 0x2, P5 ;  /* 0x0000000a151f7211 */ /* 0x000fe200028f16ff */
[----:B------:R-:W2:Y:S02]  /*2b560*/  LDC R25, c[0x0][0x240] ;  /* 0x00009000ff197b82 */ /* 0x000ea40000000800 */
[----:B------:R4:W-:Y:S04]  /*2b570*/  STL.64 [R1+0x1ac8], R34 ;  /* 0x001ac82201007387 */ /* 0x0009e80000100a00 */
[----:B------:R4:W-:Y:S02]  /*2b580*/  STL.64 [R1+0x1ac0], R32 ;  /* 0x001ac02001007387 */ /* 0x0009e40000100a00 */
[----:B------:R-:W3:Y:S02]  /*2b590*/  LDC R26, c[0x0][0x240] ;  /* 0x00009000ff1a7b82 */ /* 0x000ee40000000800 */
[----:B------:R3:W-:Y:S04]  /*2b5a0*/  STL.64 [R1+0x1b38], R30 ;  /* 0x001b381e01007387 */ /* 0x0007e80000100a00 */
[----:B------:R-:W3:Y:S01]  /*2b5b0*/  LDL.LU R43, [R1+0x67c] ;  /* 0x00067c00012b7983 */ /* 0x000ee20000300800 */
[----:B------:R-:W-:-:S02]  /*2b5c0*/  IMAD R8, R197, R23, RZ ;  /* 0x00000017c5087224 */ /* 0x000fc400078e02ff */
[----:B-1----:R-:W-:Y:S01]  /*2b5d0*/  IMAD R17, R192, R24, RZ ;  /* 0x00000018c0117224 */ /* 0x002fe200078e02ff */
[----:B------:R4:W-:Y:S01]  /*2b5e0*/  LDGSTS.E [R20+0x26a00], desc[UR60][R34.64], P0 ;  /* 0x26a0000022147fae */ /* 0x0009e2000812187c */
[----:B------:R-:W1:Y:S03]  /*2b5f0*/  LDC R23, c[0x0][0x240] ;  /* 0x00009000ff177b82 */ /* 0x000e660000000800 */
[----:B------:R4:W-:Y:S04]  /*2b600*/  LDGSTS.E [R20+0x26e00], desc[UR60][R32.64], P0 ;  /* 0x26e0000020147fae */ /* 0x0009e8000812187c */
[----:B------:R3:W-:Y:S01]  /*2b610*/  LDGSTS.E [R20+0x27200], desc[UR60][R30.64], P0 ;  /* 0x272000001e147fae */ /* 0x0007e2000812187c */
[----:B------:R-:W1:Y:S01]  /*2b620*/  LDC R24, c[0x0][0x240] ;  /* 0x00009000ff187b82 */ /* 0x000e620000000800 */
[----:B----4-:R-:W-:-:S02]  /*2b630*/  LEA R34, P1, R8, R0, 0x2 ;  /* 0x0000000008227211 */ /* 0x010fc400078210ff */
[C---:B------:R-:W-:Y:S02]  /*2b640*/  LEA R32, P5, R17.reuse, R0, 0x2 ;  /* 0x0000000011207211 */ /* 0x040fe400078a10ff */
[-C--:B------:R-:W-:Y:S02]  /*2b650*/  LEA.HI.X.SX32 R35, R8, R10.reuse, 0x2, P1 ;  /* 0x0000000a08237211 */ /* 0x080fe400008f16ff */
[----:B------:R-:W-:Y:S01]  /*2b660*/  LEA.HI.X.SX32 R33, R17, R10, 0x2, P5 ;  /* 0x0000000a11217211 */ /* 0x000fe200028f16ff */
[----:B------:R-:W-:Y:S02]  /*2b670*/  IMAD R22, R181, R27, RZ ;  /* 0x0000001bb5167224 */ /* 0x000fe400078e02ff */
[----:B------:R-:W4:Y:S03]  /*2b680*/  LDC R27, c[0x0][0x240] ;  /* 0x00009000ff1b7b82 */ /* 0x000f260000000800 */
[----:B------:R-:W-:-:S04]  /*2b690*/  LEA R28, P2, R22, R0, 0x2 ;  /* 0x00000000161c7211 */ /* 0x000fc800078410ff */
[----:B------:R-:W-:Y:S02]  /*2b6a0*/  LEA.HI.X.SX32 R29, R22, R10, 0x2, P2 ;  /* 0x0000000a161d7211 */ /* 0x000fe400010f16ff */
[----:B------:R-:W1:Y:S03]  /*2b6b0*/  LDC R22, c[0x0][0x240] ;  /* 0x00009000ff167b82 */ /* 0x000e660000000800 */
[----:B------:R3:W-:Y:S04]  /*2b6c0*/  STL.64 [R1+0x1b40], R28 ;  /* 0x001b401c01007387 */ /* 0x0007e80000100a00 */
[----:B------:R-:W4:Y:S04]  /*2b6d0*/  LDL.LU R78, [R1+0x674] ;  /* 0x00067400014e7983 */ /* 0x000f280000300800 */
[----:B------:R-:W4:Y:S04]  /*2b6e0*/  LDL.LU R181, [R1+0x670] ;  /* 0x0006700001b57983 */ /* 0x000f280000300800 */
[----:B------:R-:W4:Y:S04]  /*2b6f0*/  LDL.LU R77, [R1+0x66c] ;  /* 0x00066c00014d7983 */ /* 0x000f280000300800 */
[----:B------:R3:W-:Y:S01]  /*2b700*/  LDGSTS.E [R20+0x27600], desc[UR60][R28.64], P0 ;  /* 0x276000001c147fae */ /* 0x0007e2000812187c */
[----:B--2---:R-:W-:-:S02]  /*2b710*/  IMAD R21, R79, R25, RZ ;  /* 0x000000194f157224 */ /* 0x004fc400078e02ff */
[----:B---3--:R-:W-:Y:S01]  /*2b720*/  IMAD R16, R42, R26, RZ ;  /* 0x0000001a2a107224 */ /* 0x008fe200078e02ff */
[----:B------:R-:W2:Y:S02]  /*2b730*/  LDL.LU R79, [R1+0x668] ;  /* 0x00066800014f7983 */ /* 0x000ea40000300800 */
[CC--:B------:R-:W-:Y:S01]  /*2b740*/  LEA R30, P1, R21.reuse, R0.reuse, 0x2 ;  /* 0x00000000151e7211 */ /* 0x0c0fe200078210ff */
[----:B------:R-:W3:Y:S01]  /*2b750*/  LDC R25, c[0x0][0x240] ;  /* 0x00009000ff197b82 */ /* 0x000ee20000000800 */
[C---:B------:R-:W-:Y:S01]  /*2b760*/  LEA R28, P2, R16.reuse, R0, 0x2 ;  /* 0x00000000101c7211 */ /* 0x040fe200078410ff */
[----:B------:R-:W-:Y:S01]  /*2b770*/  LDGSTS.E [R20+0x27a00], desc[UR60][R34.64], P0 ;  /* 0x27a0000022147fae */ /* 0x000fe2000812187c */
[-C--:B------:R-:W-:Y:S02]  /*2b780*/  LEA.HI.X.SX32 R31, R21, R10.reuse, 0x2, P1 ;  /* 0x0000000a151f7211 */ /* 0x080fe400008f16ff */
[----:B------:R-:W-:Y:S01]  /*2b790*/  LEA.HI.X.SX32 R29, R16, R10, 0x2, P2 ;  /* 0x0000000a101d7211 */ /* 0x000fe200010f16ff */
[----:B------:R-:W-:Y:S01]  /*2b7a0*/  STL.64 [R1+0x1b48], R34 ;  /* 0x001b482201007387 */ /* 0x000fe20000100a00 */
[----:B------:R-:W-:Y:S01]  /*2b7b0*/  LOP3.LUT R8, R13, 0x50, RZ, 0x3c, !PT ;  /* 0x000000500d087812 */ /* 0x000fe200078e3cff */
[----:B------:R-:W2:Y:S02]  /*2b7c0*/  LDC R26, c[0x0][0x240] ;  /* 0x00009000ff1a7b82 */ /* 0x000ea40000000800 */
[----:B------:R-:W-:Y:S04]  /*2b7d0*/  STL.64 [R1+0x1ab8], R32 ;  /* 0x001ab82001007387 */ /* 0x000fe80000100a00 */
[----:B------:R-:W-:Y:S04]  /*2b7e0*/  STL.64 [R1+0x16a0], R30 ;  /* 0x0016a01e01007387 */ /* 0x000fe80000100a00 */
[----:B------:R3:W-:Y:S04]  /*2b7f0*/  STL.64 [R1+0x16e0], R28 ;  /* 0x0016e01c01007387 */ /* 0x0007e80000100a00 */
[----:B------:R-:W2:Y:S01]  /*2b800*/  LDL.LU R42, [R1+0x664] ;  /* 0x00066400012a7983 */ /* 0x000ea20000300800 */
[----:B-1----:R-:W-:-:S03]  /*2b810*/  IMAD R21, R43, R22, RZ ;  /* 0x000000162b157224 */ /* 0x002fc600078e02ff */
[----:B------:R-:W2:Y:S01]  /*2b820*/  LDL.LU R43, [R1+0x660] ;  /* 0x00066000012b7983 */ /* 0x000ea20000300800 */
[----:B------:R-:W-:Y:S01]  /*2b830*/  IADD3 R8, R44, R8, RZ ;  /* 0x000000082c087210 */ /* 0x000fe20007ffe0ff */
[----:B------:R-:W1:Y:S02]  /*2b840*/  LDC R22, c[0x0][0x240] ;  /* 0x00009000ff167b82 */ /* 0x000e640000000800 */
[----:B------:R-:W-:Y:S04]  /*2b850*/  LDGSTS.E [R20+0x27e00], desc[UR60][R32.64], P0 ;  /* 0x27e0000020147fae */ /* 0x000fe8000812187c */
[----:B------:R-:W2:Y:S04]  /*2b860*/  LDL.LU R40, [R1+0x65c] ;  /* 0x00065c0001287983 */ /* 0x000ea80000300800 */
[----:B------:R-:W-:Y:S04]  /*2b870*/  LDGSTS.E [R8+0x280], desc[UR60][R30.64], P0 ;  /* 0x002800001e087fae */ /* 0x000fe8000812187c */
[----:B------:R3:W-:Y:S02]  /*2b880*/  LDGSTS.E [R8+0x680], desc[UR60][R28.64], P0 ;  /* 0x006800001c087fae */ /* 0x0007e4000812187c */
[----:B---3--:R-:W-:-:S04]  /*2b890*/  LEA R28, P1, R21, R0, 0x2 ;  /* 0x00000000151c7211 */ /* 0x008fc800078210ff */
[----:B------:R-:W-:-:S05]  /*2b8a0*/  LEA.HI.X.SX32 R29, R21, R10, 0x2, P1 ;  /* 0x0000000a151d7211 */ /* 0x000fca00008f16ff */
[----:B------:R3:W-:Y:S01]  /*2b8b0*/  LDGSTS.E [R8+0xa80], desc[UR60][R28.64], P0 ;  /* 0x00a800001c087fae */ /* 0x0007e2000812187c */
[----:B----4-:R-:W-:-:S03]  /*2b8c0*/  IMAD R17, R78, R23, RZ ;  /* 0x000000174e117224 */ /* 0x010fc600078e02ff */
[----:B------:R-:W4:Y:S01]  /*2b8d0*/  LDL.LU R78, [R1+0x658] ;  /* 0x00065800014e7983 */ /* 0x000f220000300800 */
[----:B------:R-:W1:Y:S01]  /*2b8e0*/  LDC R23, c[0x0][0x240] ;  /* 0x00009000ff177b82 */ /* 0x000e620000000800 */
[----:B------:R-:W-:Y:S02]  /*2b8f0*/  IMAD R20, R181, R24, RZ ;  /* 0x00000018b5147224 */ /* 0x000fe400078e02ff */
[----:B------:R-:W4:Y:S01]  /*2b900*/  LDL.LU R181, [R1+0x650] ;  /* 0x0006500001b57983 */ /* 0x000f220000300800 */
[----:B------:R-:W-:Y:S01]  /*2b910*/  IMAD R16, R77, R25, RZ ;  /* 0x000000194d107224 */ /* 0x000fe200078e02ff */
[CC--:B------:R-:W-:Y:S02]  /*2b920*/  LEA R34, P2, R17.reuse, R0.reuse, 0x2 ;  /* 0x0000000011227211 */ /* 0x0c0fe400078410ff */
[-C--:B------:R-:W-:Y:S01]  /*2b930*/  LEA R32, P1, R20, R0.reuse, 0x2 ;  /* 0x0000000014207211 */ /* 0x080fe200078210ff */
[----:B------:R3:W-:Y:S01]  /*2b940*/  STL.64 [R1+0x1720], R28 ;  /* 0x0017201c01007387 */ /* 0x0007e20000100a00 */
[----:B------:R-:W-:Y:S01]  /*2b950*/  LEA R30, P5, R16, R0, 0x2 ;  /* 0x00000000101e7211 */ /* 0x000fe200078a10ff */
[----:B------:R-:W1:Y:S01]  /*2b960*/  LDC R24, c[0x0][0x240] ;  /* 0x00009000ff187b82 */ /* 0x000e620000000800 */
[----:B------:R-:W-:-:S02]  /*2b970*/  LEA.HI.X.SX32 R35, R17, R10, 0x2, P2 ;  /* 0x0000000a11237211 */ /* 0x000fc400010f16ff */
[-C--:B------:R-:W-:Y:S02]  /*2b980*/  LEA.HI.X.SX32 R33, R20, R10.reuse, 0x2, P1 ;  /* 0x0000000a14217211 */ /* 0x080fe400008f16ff */
[----:B------:R-:W-:Y:S01]  /*2b990*/  LEA.HI.X.SX32 R31, R16, R10, 0x2, P5 ;  /* 0x0000000a101f7211 */ /* 0x000fe200028f16ff */
[----:B------:R1:W-:Y:S02]  /*2b9a0*/  STL.64 [R1+0x1760], R34 ;  /* 0x0017602201007387 */ /* 0x0003e40000100a00 */
[----:B------:R-:W4:Y:S02]  /*2b9b0*/  LDC R25, c[0x0][0x240] ;  /* 0x00009000ff197b82 */ /* 0x000f240000000800 */
[----:B------:R1:W-:Y:S04]  /*2b9c0*/  STL.64 [R1+0x17a0], R32 ;  /* 0x0017a02001007387 */ /* 0x0003e80000100a00 */
[----:B------:R1:W-:Y:S04]  /*2b9d0*/  STL.64 [R1+0x17e0], R30 ;  /* 0x0017e01e01007387 */ /* 0x0003e80000100a00 */
[----:B------:R1:W-:Y:S04]  /*2b9e0*/  LDGSTS.E [R8+0xe80], desc[UR60][R34.64], P0 ;  /* 0x00e8000022087fae */ /* 0x0003e8000812187c */
[----:B------:R1:W-:Y:S01]  /*2b9f0*/  LDGSTS.E [R8+0x1280], desc[UR60][R32.64], P0 ;  /* 0x0128000020087fae */ /* 0x0003e2000812187c */
[----:B--2---:R-:W-:-:S03]  /*2ba00*/  IMAD R21, R79, R27, RZ ;  /* 0x0000001b4f157224 */ /* 0x004fc600078e02ff */
[----:B------:R2:W-:Y:S01]  /*2ba10*/  LDGSTS.E [R8+0x1680], desc[UR60][R30.64], P0 ;  /* 0x016800001e087fae */ /* 0x0005e2000812187c */
[----:B------:R-:W4:Y:S01]  /*2ba20*/  LDC R27, c[0x0][0x240] ;  /* 0x00009000ff1b7b82 */ /* 0x000f220000000800 */
[C---:B---3--:R-:W-:Y:S02]  /*2ba30*/  LEA R28, P2, R21.reuse, R0, 0x2 ;  /* 0x00000000151c7211 */ /* 0x048fe400078410ff */
[----:B------:R-:W3:Y:S02]  /*2ba40*/  LDL.LU R79, [R1+0x654] ;  /* 0x00065400014f7983 */ /* 0x000ee40000300800 */
[----:B------:R-:W-:-:S05]  /*2ba50*/  LEA.HI.X.SX32 R29, R21, R10, 0x2, P2 ;  /* 0x0000000a151d7211 */ /* 0x000fca00010f16ff */
[----:B------:R4:W-:Y:S04]  /*2ba60*/  STL.64 [R1+0x1820], R28 ;  /* 0x0018201c01007387 */ /* 0x0009e80000100a00 */
[----:B------:R4:W-:Y:S01]  /*2ba70*/  LDGSTS.E [R8+0x1a80], desc[UR60][R28.64], P0 ;  /* 0x01a800001c087fae */ /* 0x0009e2000812187c */
[----:B-1----:R-:W-:-:S03]  /*2ba80*/  IMAD R16, R42, R22, RZ ;  /* 0x000000162a107224 */ /* 0x002fc600078e02ff */
[----:B------:R-:W3:Y:S01]  /*2ba90*/  LDL.LU R42, [R1+0x64c] ;  /* 0x00064c00012a7983 */ /* 0x000ee20000300800 */
[----:B------:R-:W-:-:S03]  /*2baa0*/  IMAD R17, R43, R23, RZ ;  /* 0x000000172b117224 */ /* 0x000fc600078e02ff */
[----:B------:R-:W3:Y:S01]  /*2bab0*/  LDL.LU R77, [R1+0x648] ;  /* 0x00064800014d7983 */ /* 0x000ee20000300800 */
[----:B------:R-:W3:Y:S03]  /*2bac0*/  LDC R23, c[0x0][0x240] ;  /* 0x00009000ff177b82 */ /* 0x000ee60000000800 */
[----:B------:R-:W3:Y:S01]  /*2bad0*/  LDL.LU R43, [R1+0x644] ;  /* 0x00064400012b7983 */ /* 0x000ee20000300800 */
[----:B------:R-:W-:-:S04]  /*2bae0*/  IMAD R20, R40, R24, RZ ;  /* 0x0000001828147224 */ /* 0x000fc800078e02ff */
[----:B------:R-:W1:Y:S01]  /*2baf0*/  LDC R24, c[0x0][0x240] ;  /* 0x00009000ff187b82 */ /* 0x000e620000000800 */
[CC--:B------:R-:W-:Y:S02]  /*2bb00*/  LEA R34, P1, R16.reuse, R0.reuse, 0x2 ;  /* 0x0000000010227211 */ /* 0x0c0fe400078210ff */
[C---:B------:R-:W-:Y:S02]  /*2bb10*/  LEA R32, P2, R17.reuse, R0, 0x2 ;  /* 0x0000000011207211 */ /* 0x040fe400078410ff */
[----:B------:R-:W-:Y:S02]  /*2bb20*/  LEA.HI.X.SX32 R35, R16, R10, 0x2, P1 ;  /* 0x0000000a10237211 */ /* 0x000fe400008f16ff */
[C---:B--2---:R-:W-:Y:S02]  /*2bb30*/  LEA R30, P1, R20.reuse, R0, 0x2 ;  /* 0x00000000141e7211 */ /* 0x044fe400078210ff */
[-C--:B------:R-:W-:Y:S01]  /*2bb40*/  LEA.HI.X.SX32 R33, R17, R10.reuse, 0x2, P2 ;  /* 0x0000000a11217211 */ /* 0x080fe200010f16ff */
[----:B------:R-:W-:Y:S01]  /*2bb50*/  LDGSTS.E [R8+0x1e80], desc[UR60][R34.64], P0 ;  /* 0x01e8000022087fae */ /* 0x000fe2000812187c */
[----:B------:R-:W-:-:S03]  /*2bb60*/  LEA.HI.X.SX32 R31, R20, R10, 0x2, P1 ;  /* 0x0000000a141f7211 */ /* 0x000fc600008f16ff */
[----:B------:R-:W-:Y:S04]  /*2bb70*/  LDGSTS.E [R8+0x2280], desc[UR60][R32.64], P0 ;  /* 0x0228000020087fae */ /* 0x000fe8000812187c */
[----:B------:R-:W-:Y:S01]  /*2bb80*/  LDGSTS.E [R8+0x2680], desc[UR60][R30.64], P0 ;  /* 0x026800001e087fae */ /* 0x000fe2000812187c */
[----:B----4-:R-:W-:Y:S02]  /*2bb90*/  IMAD R21, R78, R25, RZ ;  /* 0x000000194e157224 */ /* 0x010fe400078e02ff */
[----:B------:R-:W2:Y:S01]  /*2bba0*/  LDC R25, c[0x0][0x240] ;  /* 0x00009000ff197b82 */ /* 0x000ea20000000800 */
[----:B------:R-:W-:Y:S02]  /*2bbb0*/  IMAD R22, R181, R26, RZ ;  /* 0x0000001ab5167224 */ /* 0x000fe400078e02ff */
[----:B------:R-:W4:Y:S05]  /*2bbc0*/  LDL.LU R181, [R1+0x640] ;  /* 0x0006400001b57983 */ /* 0x000f2a0000300800 */
[----:B------:R-:W2:Y:S01]  /*2bbd0*/  LDC R26, c[0x0][0x240] ;  /* 0x00009000ff1a7b82 */ /* 0x000ea20000000800 */
[----:B------:R-:W-:-:S02]  /*2bbe0*/  LEA R28, P5, R21, R0, 0x2 ;  /* 0x00000000151c7211 */ /* 0x000fc400078a10ff */
[C---:B------:R-:W-:Y:S02]  /*2bbf0*/  LEA R16, P2, R22.reuse, R0, 0x2 ;  /* 0x0000000016107211 */ /* 0x040fe400078410ff */
[-C--:B------:R-:W-:Y:S01]  /*2bc00*/  LEA.HI.X.SX32 R29, R21, R10.reuse, 0x2, P5 ;  /* 0x0000000a151d7211 */ /* 0x080fe200028f16ff */
[----:B------:R-:W-:Y:S01]  /*2bc10*/  STL.64 [R1+0x1860], R34 ;  /* 0x0018602201007387 */ /* 0x000fe20000100a00 */
[----:B------:R-:W-:Y:S02]  /*2bc20*/  LEA.HI.X.SX32 R17, R22, R10, 0x2, P2 ;  /* 0x0000000a16117211 */ /* 0x000fe400010f16ff */
[----:B------:R-:W4:Y:S01]  /*2bc30*/  LDC R22, c[0x0][0x240] ;  /* 0x00009000ff167b82 */ /* 0x000f220000000800 */
[----:B------:R-:W-:Y:S04]  /*2bc40*/  STL.64 [R1+0x18a0], R32 ;  /* 0x0018a02001007387 */ /* 0x000fe80000100a00 */
[----:B------:R-:W-:Y:S04]  /*2bc50*/  STL.64 [R1+0x18e0], R30 ;  /* 0x0018e01e01007387 */ /* 0x000fe80000100a00 */
[----:B------:R-:W-:Y:S04]  /*2bc60*/  STL.64 [R1+0x1920], R28 ;  /* 0x0019201c01007387 */ /* 0x000fe80000100a00 */
[----:B------:R1:W-:Y:S04]  /*2bc70*/  STL.64 [R1+0x1960], R16 ;  /* 0x0019601001007387 */ /* 0x0003e80000100a00 */
[----:B------:R-:W4:Y:S04]  /*2bc80*/  LDL.LU R40, [R1+0x63c] ;  /* 0x00063c0001287983 */ /* 0x000f280000300800 */
[----:B------:R-:W-:Y:S01]  /*2bc90*/  LDGSTS.E [R8+0x2a80], desc[UR60][R28.64], P0 ;  /* 0x02a800001c087fae */ /* 0x000fe2000812187c */
[----:B---3--:R-:W-:-:S03]  /*2bca0*/  IMAD R21, R79, R23, RZ ;  /* 0x000000174f157224 */ /* 0x008fc600078e02ff */
[----:B------:R1:W-:Y:S01]  /*2bcb0*/  LDGSTS.E [R8+0x2e80], desc[UR60][R16.64], P0 ;  /* 0x02e8000010087fae */ /* 0x0003e2000812187c */
[----:B------:R-:W3:Y:S03]  /*2bcc0*/  LDC R23, c[0x0][0x240] ;  /* 0x00009000ff177b82 */ /* 0x000ee60000000800 */
[----:B------:R-:W3:Y:S01]  /*2bcd0*/  LDL.LU R79, [R1+0x638] ;  /* 0x00063800014f7983 */ /* 0x000ee20000300800 */
[----:B-1----:R-:W-:-:S03]  /*2bce0*/  IMAD R16, R42, R24, RZ ;  /* 0x000000182a107224 */ /* 0x002fc600078e02ff */
[----:B------:R-:W3:Y:S01]  /*2bcf0*/  LDL.LU R42, [R1+0x634] ;  /* 0x00063400012a7983 */ /* 0x000ee20000300800 */
[----:B------:R-:W-:Y:S01]  /*2bd00*/  LEA R28, P1, R21, R0, 0x2 ;  /* 0x00000000151c7211 */ /* 0x000fe200078210ff */
[----:B--2---:R-:W-:Y:S01]  /*2bd10*/  IMAD R20, R77, R25, RZ ;  /* 0x000000194d147224 */ /* 0x004fe200078e02ff */
[----:B------:R-:W1:Y:S01]  /*2bd20*/  LDC R24, c[0x0][0x240] ;  /* 0x00009000ff187b82 */ /* 0x000e620000000800 */
[----:B------:R-:W-:Y:S02]  /*2bd30*/  IMAD R17, R43, R26, RZ ;  /* 0x0000001a2b117224 */ /* 0x000fe400078e02ff */
[----:B------:R-:W2:Y:S01]  /*2bd40*/  LDL.LU R43, [R1+0x630] ;  /* 0x00063000012b7983 */ /* 0x000ea20000300800 */
[----:B------:R-:W-:-:S04]  /*2bd50*/  LEA.HI.X.SX32 R29, R21, R10, 0x2, P1 ;  /* 0x0000000a151d7211 */ /* 0x000fc800008f16ff */
[----:B------:R-:W2:Y:S01]  /*2bd60*/  LDC R25, c[0x0][0x240] ;  /* 0x00009000ff197b82 */ /* 0x000ea20000000800 */
[----:B------:R4:W-:Y:S01]  /*2bd70*/  STL.64 [R1+0x19a0], R28 ;  /* 0x0019a01c01007387 */ /* 0x0009e20000100a00 */
[----:B------:R-:W-:-:S03]  /*2bd80*/  LEA R34, P2, R16, R0, 0x2 ;  /* 0x0000000010227211 */ /* 0x000fc600078410ff */
[----:B------:R-:W2:Y:S01]  /*2bd90*/  LDL.LU R78, [R1+0x62c] ;  /* 0x00062c00014e7983 */ /* 0x000ea20000300800 */
[----:B------:R-:W-:Y:S02]  /*2bda0*/  LEA R32, P1, R20, R0, 0x2 ;  /* 0x0000000014207211 */ /* 0x000fe400078210ff */
[----:B------:R-:W2:Y:S01]  /*2bdb0*/  LDC R26, c[0x0][0x240] ;  /* 0x00009000ff1a7b82 */ /* 0x000ea20000000800 */
[----:B------:R-:W-:Y:S01]  /*2bdc0*/  LEA.HI.X.SX32 R35, R16, R10, 0x2, P2 ;  /* 0x0000000a10237211 */ /* 0x000fe200010f16ff */
[----:B------:R4:W-:Y:S01]  /*2bdd0*/  LDGSTS.E [R8+0x3280], desc[UR60][R28.64], P0 ;  /* 0x032800001c087fae */ /* 0x0009e2000812187c */
[C---:B------:R-:W-:Y:S02]  /*2bde0*/  LEA R30, P2, R17.reuse, R0, 0x2 ;  /* 0x00000000111e7211 */ /* 0x040fe400078410ff */
[-C--:B------:R-:W-:Y:S01]  /*2bdf0*/  LEA.HI.X.SX32 R33, R20, R10.reuse, 0x2, P1 ;  /* 0x0000000a14217211 */ /* 0x080fe200008f16ff */
[----:B------:R-:W-:Y:S01]  /*2be00*/  STL.64 [R1+0x19e0], R34 ;  /* 0x0019e02201007387 */ /* 0x000fe20000100a00 */
[----:B------:R-:W-:-:S03]  /*2be10*/  LEA.HI.X.SX32 R31, R17, R10, 0x2, P2 ;  /* 0x0000000a111f7211 */ /* 0x000fc600010f16ff */
[----:B------:R-:W2:Y:S04]  /*2be20*/  LDL.LU R77, [R1+0x628] ;  /* 0x00062800014d7983 */ /* 0x000ea80000300800 */
[----:B------:R-:W-:Y:S04]  /*2be30*/  STL.64 [R1+0x1a20], R32 ;  /* 0x001a202001007387 */ /* 0x000fe80000100a00 */
[----:B------:R-:W-:Y:S04]  /*2be40*/  STL.64 [R1+0x1a60], R30 ;  /* 0x001a601e01007387 */ /* 0x000fe80000100a00 */
[----:B------:R-:W-:Y:S04]  /*2be50*/  LDGSTS.E [R8+0x3680], desc[UR60][R34.64], P0 ;  /* 0x0368000022087fae */ /* 0x000fe8000812187c */
[----:B------:R-:W-:Y:S04]  /*2be60*/  LDGSTS.E [R8+0x3a80], desc[UR60][R32.64], P0 ;  /* 0x03a8000020087fae */ /* 0x000fe8000812187c */
[----:B------:R-:W-:Y:S01]  /*2be70*/  LDGSTS.E [R8+0x3e80], desc[UR60][R30.64], P0 ;  /* 0x03e800001e087fae */ /* 0x000fe2000812187c */
[----:B----4-:R-:W-:-:S03]  /*2be80*/  IMAD R21, R181, R27, RZ ;  /* 0x0000001bb5157224 */ /* 0x010fc600078e02ff */
[----:B------:R-:W4:Y:S01]  /*2be90*/  LDL.LU R181, [R1+0x624] ;  /* 0x0006240001b57983 */ /* 0x000f220000300800 */
[----:B------:R-:W2:Y:S01]  /*2bea0*/  LDC R27, c[0x0][0x240] ;  /* 0x00009000ff1b7b82 */ /* 0x000ea20000000800 */
[----:B------:R-:W-:-:S04]  /*2beb0*/  LEA R28, P5, R21, R0, 0x2 ;  /* 0x00000000151c7211 */ /* 0x000fc800078a10ff */
[----:B------:R-:W-:-:S05]  /*2bec0*/  LEA.HI.X.SX32 R29, R21, R10, 0x2, P5 ;  /* 0x0000000a151d7211 */ /* 0x000fca00028f16ff */
[----:B------:R2:W-:Y:S04]  /*2bed0*/  STL.64 [R1+0x1aa0], R28 ;  /* 0x001aa01c01007387 */ /* 0x0005e80000100a00 */
[----:B------:R2:W-:Y:S01]  /*2bee0*/  LDGSTS.E [R8+0x4280], desc[UR60][R28.64], P0 ;  /* 0x042800001c087fae */ /* 0x0005e2000812187c */
[----:B---3--:R-:W-:-:S03]  /*2bef0*/  IMAD R21, R79, R23, RZ ;  /* 0x000000174f157224 */ /* 0x008fc600078e02ff */
[----:B------:R-:W3:Y:S01]  /*2bf00*/  LDL.LU R79, [R1+0x620] ;  /* 0x00062000014f7983 */ /* 0x000ee20000300800 */
[----:B-1----:R-:W-:Y:S01]  /*2bf10*/  IMAD R16, R42, R24, RZ ;  /* 0x000000182a107224 */ /* 0x002fe200078e02ff */
[----:B------:R-:W1:Y:S02]  /*2bf20*/  LDC R23, c[0x0][0x240] ;  /* 0x00009000ff177b82 */ /* 0x000e640000000800 */
[----:B------:R-:W1:Y:S01]  /*2bf30*/  LDL.LU R42, [R1+0x61c] ;  /* 0x00061c00012a7983 */ /* 0x000e620000300800 */
[----:B--2---:R-:W-:-:S05]  /*2bf40*/  IMAD R17, R43, R25, RZ ;  /* 0x000000192b117224 */ /* 0x004fca00078e02ff */
[----:B------:R-:W3:Y:S01]  /*2bf50*/  LDC R24, c[0x0][0x240] ;  /* 0x00009000ff187b82 */ /* 0x000ee20000000800 */
[----:B------:R-:W2:Y:S01]  /*2bf60*/  LDL.LU R43, [R1+0x618] ;  /* 0x00061800012b7983 */ /* 0x000ea20000300800 */
[----:B------:R-:W-:Y:S01]  /*2bf70*/  IMAD R20, R40, R22, RZ ;  /* 0x0000001628147224 */ /* 0x000fe200078e02ff */
[----:B------:R-:W-:-:S04]  /*2bf80*/  LEA R28, P2, R21, R0, 0x2 ;  /* 0x00000000151c7211 */ /* 0x000fc800078410ff */
[C---:B------:R-:W-:Y:S01]  /*2bf90*/  LEA R30, P1, R20.reuse, R0, 0x2 ;  /* 0x00000000141e7211 */ /* 0x040fe200078210ff */
[----:B------:R-:W4:Y:S01]  /*2bfa0*/  LDC R22, c[0x0][0x240] ;  /* 0x00009000ff167b82 */ /* 0x000f220000000800 */
[-C--:B------:R-:W-:Y:S02]  /*2bfb0*/  LEA.HI.X.SX32 R29, R21, R10.reuse, 0x2, P2 ;  /* 0x0000000a151d7211 */ /* 0x080fe400010f16ff */
[----:B------:R-:W-:Y:S01]  /*2bfc0*/  LEA.HI.X.SX32 R31, R20, R10, 0x2, P1 ;  /* 0x0000000a141f7211 */ /* 0x000fe200008f16ff */
[----:B------:R-:W-:Y:S01]  /*2bfd0*/  IMAD R20, R78, R27, RZ ;  /* 0x0000001b4e147224 */ /* 0x000fe200078e02ff */
[----:B------:R-:W-:-:S03]  /*2bfe0*/  LEA R32, P1, R16, R0, 0x2 ;  /* 0x0000000010207211 */ /* 0x000fc600078210ff */
[----:B------:R-:W2:Y:S01]  /*2bff0*/  LDC R25, c[0x0][0x240] ;  /* 0x00009000ff197b82 */ /* 0x000ea20000000800 */
[----:B------:R4:W-:Y:S01]  /*2c000*/  STL.64 [R1+0x1ae0], R30 ;  /* 0x001ae01e01007387 */ /* 0x0009e20000100a00 */
[----:B------:R-:W-:-:S03]  /*2c010*/  LEA.HI.X.SX32 R33, R16, R10, 0x2, P1 ;  /* 0x0000000a10217211 */ /* 0x000fc600008f16ff */
[----:B------:R4:W-:Y:S04]  /*2c020*/  LDGSTS.E [R8+0x4680], desc[UR60][R30.64], P0 ;  /* 0x046800001e087fae */ /* 0x0009e8000812187c */
[----:B------:R4:W-:Y:S04]  /*2c030*/  STL.64 [R1+0x1b20], R28 ;  /* 0x001b201c01007387 */ /* 0x0009e80000100a00 */
[----:B------:R4:W-:Y:S02]  /*2c040*/  LDGSTS.E [R8+0x4a80], desc[UR60][R28.64], P0 ;  /* 0x04a800001c087fae */ /* 0x0009e4000812187c */
[----:B----4-:R-:W-:-:S02]  /*2c050*/  LEA R30, P2, R17, R0, 0x2 ;  /* 0x00000000111e7211 */ /* 0x010fc400078410ff */
[----:B------:R4:W-:Y:S02]  /*2c060*/  STL.64 [R1+0x1b60], R32 ;  /* 0x001b602001007387 */ /* 0x0009e40000100a00 */
[----:B------:R-:W-:Y:S01]  /*2c070*/  LEA.HI.X.SX32 R31, R17, R10, 0x2, P2 ;  /* 0x0000000a111f7211 */ /* 0x000fe200010f16ff */
[----:B------:R-:W-:Y:S01]  /*2c080*/  IMAD R21, R77, R26, RZ ;  /* 0x0000001a4d157224 */ /* 0x000fe200078e02ff */
[----:B------:R4:W-:Y:S01]  /*2c090*/  LDGSTS.E [R8+0x4e80], desc[UR60][R32.64], P0 ;  /* 0x04e8000020087fae */ /* 0x0009e2000812187c */
[----:B------:R-:W-:-:S03]  /*2c0a0*/  LEA R28, P1, R20, R0, 0x2 ;  /* 0x00000000141c7211 */ /* 0x000fc600078210ff */
[----:B------:R2:W-:Y:S01]  /*2c0b0*/  STL.64 [R1+0x1ba0], R30 ;  /* 0x001ba01e01007387 */ /* 0x0005e20000100a00 */
[----:B------:R-:W-:-:S03]  /*2c0c0*/  LEA.HI.X.SX32 R29, R20, R10, 0x2, P1 ;  /* 0x0000000a141d7211 */ /* 0x000fc600008f16ff */
[----:B------:R2:W-:Y:S04]  /*2c0d0*/  LDGSTS.E [R8+0x5280], desc[UR60][R30.64], P0 ;  /* 0x052800001e087fae */ /* 0x0005e8000812187c */
[----:B------:R2:W-:Y:S04]  /*2c0e0*/  STL.64 [R1+0x1b98], R28 ;  /* 0x001b981c01007387 */ /* 0x0005e80000100a00 */
[----:B------:R-:W2:Y:S01]  /*2c0f0*/  LDL.LU R78, [R1+0xdc] ;  /* 0x0000dc00014e7983 */ /* 0x000ea20000300800 */
[----:B----4-:R-:W-:-:S03]  /*2c100*/  LEA R32, P1, R21, R0, 0x2 ;  /* 0x0000000015207211 */ /* 0x010fc600078210ff */
[----:B------:R-:W4:Y:S04]  /*2c110*/  LDL R41, [R1+0xe20] ;  /* 0x000e200001297983 */ /* 0x000f280000100800 */
[----:B------:R-:W4:Y:S01]  /*2c120*/  LDL R40, [R1+0xe24] ;  /* 0x000e240001287983 */ /* 0x000f220000100800 */
[----:B------:R-:W-:-:S03]  /*2c130*/  LEA.HI.X.SX32 R33, R21, R10, 0x2, P1 ;  /* 0x0000000a15217211 */ /* 0x000fc600008f16ff */
[----:B------:R2:W-:Y:S04]  /*2c140*/  LDGSTS.E [R8+0x5680], desc[UR60][R28.64], P0 ;  /* 0x056800001c087fae */ /* 0x0005e8000812187c */
[----:B------:R-:W-:Y:S01]  /*2c150*/  LDGSTS.E [R8+0x5a80], desc[UR60][R32.64], P0 ;  /* 0x05a8000020087fae */ /* 0x000fe2000812187c */
[----:B------:R-:W-:-:S03]  /*2c160*/  IMAD R17, R181, R22, RZ ;  /* 0x00000016b5117224 */ /* 0x000fc600078e02ff */
[----:B------:R-:W4:Y:S04]  /*2c170*/  LDL.LU R181, [R1+0xd8] ;  /* 0x0000d80001b57983 */ /* 0x000f280000300800 */
[----:B------:R-:W4:Y:S01]  /*2c180*/  LDL R77, [R1+0xe60] ;  /* 0x000e6000014d7983 */ /* 0x000f220000100800 */
[----:B---3--:R-:W-:-:S03]  /*2c190*/  IMAD R20, R79, R24, RZ ;  /* 0x000000184f147224 */ /* 0x008fc600078e02ff */
[----:B------:R-:W3:Y:S01]  /*2c1a0*/  LDL.LU R79, [R1+0xb0] ;  /* 0x0000b000014f7983 */ /* 0x000ee20000300800 */
[----:B-1----:R-:W-:-:S03]  /*2c1b0*/  IMAD R16, R42, R23, RZ ;  /* 0x000000172a107224 */ /* 0x002fc600078e02ff */
[----:B------:R-:W4:Y:S01]  /*2c1c0*/  LDL.LU R42, [R1+0xac] ;  /* 0x0000ac00012a7983 */ /* 0x000f220000300800 */
[----:B--2---:R-:W-:-:S03]  /*2c1d0*/  IMAD R21, R43, R25, RZ ;  /* 0x000000192b157224 */ /* 0x004fc600078e02ff */
[----:B------:R-:W2:Y:S01]  /*2c1e0*/  LDL.LU R43, [R1+0x84] ;  /* 0x00008400012b7983 */ /* 0x000ea20000300800 */
[CC--:B------:R-:W-:Y:S02]  /*2c1f0*/  LEA R30, P2, R17.reuse, R0.reuse, 0x2 ;  /* 0x00000000111e7211 */ /* 0x0c0fe400078410ff */
[-C--:B------:R-:W-:Y:S02]  /*2c200*/  LEA R28, P1, R20, R0.reuse, 0x2 ;  /* 0x00000000141c7211 */ /* 0x080fe400078210ff */
[----:B------:R-:W-:Y:S02]  /*2c210*/  LEA R26, P5, R16, R0, 0x2 ;  /* 0x00000000101a7211 */ /* 0x000fe400078a10ff */
[----:B------:R-:W-:Y:S02]  /*2c220*/  LEA.HI.X.SX32 R31, R17, R10, 0x2, P2 ;  /* 0x0000000a111f7211 */ /* 0x000fe400010f16ff */
[----:B------:R-:W-:Y:S02]  /*2c230*/  LEA R22, P2, R21, R0, 0x2 ;  /* 0x0000000015167211 */ /* 0x000fe400078410ff */
[----:B------:R-:W-:-:S02]  /*2c240*/  LEA.HI.X.SX32 R29, R20, R10, 0x2, P1 ;  /* 0x0000000a141d7211 */ /* 0x000fc400008f16ff */
[-C--:B------:R-:W-:Y:S01]  /*2c250*/  LEA.HI.X.SX32 R27, R16, R10.reuse, 0x2, P5 ;  /* 0x0000000a101b7211 */ /* 0x080fe200028f16ff */
[----:B------:R-:W-:Y:S01]  /*2c260*/  IMAD.MOV.U32 R16, RZ, RZ, R214 ;  /* 0x000000ffff107224 */ /* 0x000fe200078e00d6 */
[----:B------:R-:W-:Y:S01]  /*2c270*/  LEA.HI.X.SX32 R23, R21, R10, 0x2, P2 ;  /* 0x0000000a15177211 */ /* 0x000fe200010f16ff */
[----:B------:R-:W-:Y:S01]  /*2c280*/  IMAD.MOV.U32 R17, RZ, RZ, R213 ;  /* 0x000000ffff117224 */ /* 0x000fe200078e00d5 */
[----:B------:R-:W-:Y:S04]  /*2c290*/  LDGSTS.E [R8+0x5e80], desc[UR60][R30.64], P0 ;  /* 0x05e800001e087fae */ /* 0x000fe8000812187c */
[----:B------:R-:W-:Y:S04]  /*2c2a0*/  LDGSTS.E [R8+0x6280], desc[UR60][R28.64], P0 ;  /* 0x062800001c087fae */ /* 0x000fe8000812187c */
[----:B------:R-:W-:Y:S04]  /*2c2b0*/  LDGSTS.E [R8+0x6680], desc[UR60][R26.64], P0 ;  /* 0x066800001a087fae */ /* 0x000fe8000812187c */
[----:B------:R-:W-:Y:S04]  /*2c2c0*/  LDGSTS.E [R8+0x6a80], desc[UR60][R22.64], P0 ;  /* 0x06a8000016087fae */ /* 0x000fe8000812187c */
[----:B------:R1:W-:Y:S02]  /*2c2d0*/  LDGSTS.E [R8+0x6e80], desc[UR60][R16.64], P0 ;  /* 0x06e8000010087fae */ /* 0x0003e4000812187c */
[----:B-1----:R-:W-:Y:S01]  /*2c2e0*/  IMAD.MOV.U32 R16, RZ, RZ, R230 ;  /* 0x000000ffff107224 */ /* 0x002fe200078e00e6 */
[----:B------:R-:W-:-:S05]  /*2c2f0*/  MOV R17, R229 ;  /* 0x000000e500117202 */ /* 0x000fca0000000f00 */
[----:B------:R1:W-:Y:S02]  /*2c300*/  LDGSTS.E [R8+0x7280], desc[UR60][R16.64], P0 ;  /* 0x0728000010087fae */ /* 0x0003e4000812187c */
[----:B-1----:R-:W-:Y:S02]  /*2c310*/  IMAD.MOV.U32 R16, RZ, RZ, R246 ;  /* 0x000000ffff107224 */ /* 0x002fe400078e00f6 */
[----:B------:R-:W-:-:S05]  /*2c320*/  IMAD.MOV.U32 R17, RZ, RZ, R245 ;  /* 0x000000ffff117224 */ /* 0x000fca00078e00f5 */
[----:B------:R1:W-:Y:S02]  /*2c330*/  LDGSTS.E [R8+0x7680], desc[UR60][R16.64], P0 ;  /* 0x0768000010087fae */ /* 0x0003e4000812187c */
[----:B-1----:R-:W-:-:S04]  /*2c340*/  LEA R16, P1, R78, R0, 0x2 ;  /* 0x000000004e107211 */ /* 0x002fc800078210ff */
[----:B------:R-:W-:Y:S01]  /*2c350*/  LEA.HI.X.SX32 R17, R78, R10, 0x2, P1 ;  /* 0x0000000a4e117211 */ /* 0x000fe200008f16ff */
[----:B------:R-:W-:Y:S04]  /*2c360*/  STL.64 [R1+0x1b90], R32 ;  /* 0x001b902001007387 */ /* 0x000fe80000100a00 */
[----:B------:R-:W-:Y:S04]  /*2c370*/  STL.64 [R1+0x1bb8], R30 ;  /* 0x001bb81e01007387 */ /* 0x000fe80000100a00 */
[----:B------:R-:W-:Y:S04]  /*2c380*/  STL.64 [R1+0x1bc0], R28 ;  /* 0x001bc01c01007387 */ /* 0x000fe80000100a00 */
[----:B------:R1:W-:Y:S04]  /*2c390*/  STL.64 [R1+0x1bc8], R26 ;  /* 0x001bc81a01007387 */ /* 0x0003e80000100a00 */
[----:B------:R1:W-:Y:S01]  /*2c3a0*/  STL.64 [R1+0x1bd0], R22 ;  /* 0x001bd01601007387 */ /* 0x0003e20000100a00 */
[----:B---3--:R-:W-:-:S04]  /*2c3b0*/  LEA R166, P1, R79, R0, 0x2 ;  /* 0x000000004fa67211 */ /* 0x008fc800078210ff */
[----:B------:R-:W-:Y:S02]  /*2c3c0*/  LEA.HI.X.SX32 R167, R79, R10, 0x2, P1 ;  /* 0x0000000a4fa77211 */ /* 0x000fe400008f16ff */
[----:B--2---:R-:W-:-:S04]  /*2c3d0*/  LEA R192, P1, R43, R0, 0x2 ;  /* 0x000000002bc07211 */ /* 0x004fc800078210ff */
[----:B------:R-:W-:Y:S02]  /*2c3e0*/  LEA.HI.X.SX32 R193, R43, R10, 0x2, P1 ;  /* 0x0000000a2bc17211 */ /* 0x000fe400008f16ff */
[----:B------:R-:W2:Y:S01]  /*2c3f0*/  LDL.LU R43, [R1+0x1c8] ;  /* 0x0001c800012b7983 */ /* 0x000ea20000300800 */
[----:B----4-:R-:W-:Y:S01]  /*2c400*/  IMAD.MOV.U32 R20, RZ, RZ, R40 ;  /* 0x000000ffff147224 */ /* 0x010fe200078e0028 */
[----:B------:R-:W-:Y:S02]  /*2c410*/  MOV R21, R41 ;  /* 0x0000002900157202 */ /* 0x000fe40000000f00 */
[C---:B------:R-:W-:Y:S01]  /*2c420*/  LEA R154, P2, R181.reuse, R0, 0x2 ;  /* 0x00000000b59a7211 */ /* 0x040fe200078410ff */
[----:B------:R-:W3:Y:S03]  /*2c430*/  LDL.LU R40, [R1+0x1ac] ;  /* 0x0001ac0001287983 */ /* 0x000ee60000300800 */
[----:B------:R-:W-:Y:S01]  /*2c440*/  LEA.HI.X.SX32 R155, R181, R10, 0x2, P2 ;  /* 0x0000000ab59b7211 */ /* 0x000fe200010f16ff */
[----:B------:R4:W-:Y:S01]  /*2c450*/  LDGSTS.E [R8+0x7a80], desc[UR60][R20.64], P0 ;  /* 0x07a8000014087fae */ /* 0x0009e2000812187c */
[-C--:B-1----:R-:W-:Y:S01]  /*2c460*/  LEA R26, P1, R207, R0.reuse, 0x2 ;  /* 0x00000000cf1a7211 */ /* 0x082fe200078210ff */
[----:B----4-:R-:W-:Y:S01]  /*2c470*/  IMAD.MOV.U32 R20, RZ, RZ, R180 ;  /* 0x000000ffff147224 */ /* 0x010fe200078e00b4 */
[----:B------:R-:W-:Y:S01]  /*2c480*/  LEA R180, P2, R42, R0, 0x2 ;  /* 0x000000002ab47211 */ /* 0x000fe200078410ff */
[----:B------:R-:W-:-:S03]  /*2c490*/  IMAD.MOV.U32 R21, RZ, RZ, R77 ;  /* 0x000000ffff157224 */ /* 0x000fc600078e004d */
[----:B------:R-:W-:Y:S02]  /*2c4a0*/  LEA.HI.X.SX32 R181, R42, R10, 0x2, P2 ;  /* 0x0000000a2ab57211 */ /* 0x000fe400010f16ff */
[C---:B------:R-:W-:Y:S01]  /*2c4b0*/  LEA R202, P2, R208.reuse, R0, 0x2 ;  /* 0x00000000d0ca7211 */ /* 0x040fe200078410ff */
[----:B------:R1:W-:Y:S01]  /*2c4c0*/  LDGSTS.E [R8+0x7e80], desc[UR60][R20.64], P0 ;  /* 0x07e8000014087fae */ /* 0x0003e2000812187c */
[-C--:B------:R-:W-:Y:S02]  /*2c4d0*/  LEA.HI.X.SX32 R27, R207, R10.reuse, 0x2, P1 ;  /* 0x0000000acf1b7211 */ /* 0x080fe400008f16ff */
[----:B------:R-:W-:Y:S01]  /*2c4e0*/  LEA.HI.X.SX32 R203, R208, R10, 0x2, P2 ;  /* 0x0000000ad0cb7211 */ /* 0x000fe200010f16ff */
[----:B------:R-:W-:Y:S01]  /*2c4f0*/  LDGSTS.E [R8+0x20280], desc[UR60][R16.64], P0 ;  /* 0x2028000010087fae */ /* 0x000fe2000812187c */
[-C--:B------:R-:W-:Y:S01]  /*2c500*/  LEA R24, P2, R206, R0.reuse, 0x2 ;  /* 0x00000000ce187211 */ /* 0x080fe200078410ff */
[----:B------:R-:W4:Y:S01]  /*2c510*/  LDC R208, c[0x0][0x230] ;  /* 0x00008c00ffd07b82 */ /* 0x000f220000000800 */
[----:B------:R-:W-:-:S02]  /*2c520*/  LEA R22, P1, R94, R0, 0x2 ;  /* 0x000000005e167211 */ /* 0x000fc400078210ff */
[----:B-1----:R-:W-:Y:S01]  /*2c530*/  LEA R20, P5, R86, R0, 0x2 ;  /* 0x0000000056147211 */ /* 0x002fe200078a10ff */
[----:B------:R-:W-:Y:S01]  /*2c540*/  STL.64 [R1+0x1028], R26 ;  /* 0x0010281a01007387 */ /* 0x000fe20000100a00 */
[-C--:B------:R-:W-:Y:S02]  /*2c550*/  LEA.HI.X.SX32 R25, R206, R10.reuse, 0x2, P2 ;  /* 0x0000000ace197211 */ /* 0x080fe400010f16ff */
[-C--:B------:R-:W-:Y:S01]  /*2c560*/  LEA.HI.X.SX32 R21, R86, R10.reuse, 0x2, P5 ;  /* 0x0000000a56157211 */ /* 0x080fe200028f16ff */
[----:B------:R-:W-:Y:S01]  /*2c570*/  LDGSTS.E [R8+0x20680], desc[UR60][R154.64], P0 ;  /* 0x206800009a087fae */ /* 0x000fe2000812187c */
[----:B------:R-:W-:-:S03]  /*2c580*/  LEA.HI.X.SX32 R23, R94, R10, 0x2, P1 ;  /* 0x0000000a5e177211 */ /* 0x000fc600008f16ff */
[----:B------:R1:W-:Y:S04]  /*2c590*/  STL.64 [R1+0x1068], R24 ;  /* 0x0010681801007387 */ /* 0x0003e80000100a00 */
[----:B------:R1:W-:Y:S04]  /*2c5a0*/  STL.64 [R1+0x10a8], R20 ;  /* 0x0010a81401007387 */ /* 0x0003e80000100a00 */
[----:B------:R-:W-:Y:S04]  /*2c5b0*/  LDGSTS.E [R8+0x20a80], desc[UR60][R166.64], P0 ;  /* 0x20a80000a6087fae */ /* 0x000fe8000812187c */
[----:B------:R4:W-:Y:S04]  /*2c5c0*/  STL.64 [R1+0x10e8], R22 ;  /* 0x0010e81601007387 */ /* 0x0009e80000100a00 */
[----:B------:R-:W-:Y:S04]  /*2c5d0*/  LDGSTS.E [R8+0x20e80], desc[UR60][R180.64], P0 ;  /* 0x20e80000b4087fae */ /* 0x000fe8000812187c */
[----:B------:R-:W3:Y:S04]  /*2c5e0*/  LDL.LU R78, [R1+0x184] ;  /* 0x00018400014e7983 */ /* 0x000ee80000300800 */
[----:B------:R-:W-:Y:S04]  /*2c5f0*/  LDGSTS.E [R8+0x21280], desc[UR60][R192.64], P0 ;  /* 0x21280000c0087fae */ /* 0x000fe8000812187c */
[----:B------:R-:W-:Y:S01]  /*2c600*/  LDGSTS.E [R8+0x21680], desc[UR60][R202.64], P0 ;  /* 0x21680000ca087fae */ /* 0x000fe2000812187c */
[----:B------:R-:W-:-:S03]  /*2c610*/  LEA R30, P2, R110, R0, 0x2 ;  /* 0x000000006e1e7211 */ /* 0x000fc600078410ff */
[----:B------:R-:W-:Y:S04]  /*2c620*/  LDGSTS.E [R8+0x21a80], desc[UR60][R26.64], P0 ;  /* 0x21a800001a087fae */ /* 0x000fe8000812187c */
[----:B------:R1:W-:Y:S04]  /*2c630*/  LDGSTS.E [R8+0x21e80], desc[UR60][R24.64], P0 ;  /* 0x21e8000018087fae */ /* 0x0003e8000812187c */
[----:B------:R4:W-:Y:S01]  /*2c640*/  LDGSTS.E [R8+0x22280], desc[UR60][R20.64], P0 ;  /* 0x2228000014087fae */ /* 0x0009e2000812187c */
[----:B------:R-:W-:-:S03]  /*2c650*/  LEA.HI.X.SX32 R31, R110, R10, 0x2, P2 ;  /* 0x0000000a6e1f7211 */ /* 0x000fc600010f16ff */
[----:B------:R4:W-:Y:S01]  /*2c660*/  LDGSTS.E [R8+0x22680], desc[UR60][R22.64], P0 ;  /* 0x2268000016087fae */ /* 0x0009e2000812187c */
[C---:B-1----:R-:W-:Y:S01]  /*2c670*/  LEA R24, P1, R102.reuse, R0, 0x2 ;  /* 0x0000000066187211 */ /* 0x042fe200078210ff */
[----:B----4-:R-:W2:Y:S03]  /*2c680*/  LDC R20, c[0x0][0x240] ;  /* 0x00009000ff147b82 */ /* 0x010ea60000000800 */
[----:B------:R-:W-:Y:S02]  /*2c690*/  LEA.HI.X.SX32 R25, R102, R10, 0x2, P1 ;  /* 0x0000000a66197211 */ /* 0x000fe400008f16ff */
[----:B------:R-:W-:-:S03]  /*2c6a0*/  LEA R28, P1, R118, R0, 0x2 ;  /* 0x00000000761c7211 */ /* 0x000fc600078210ff */
[----:B------:R1:W-:Y:S01]  /*2c6b0*/  STL.64 [R1+0x1128], R24 ;  /* 0x0011281801007387 */ /* 0x0003e20000100a00 */
[----:B------:R-:W-:Y:S01]  /*2c6c0*/  LEA R26, P5, R126, R0, 0x2 ;  /* 0x000000007e1a7211 */ /* 0x000fe200078a10ff */
[----:B------:R-:W3:Y:S02]  /*2c6d0*/  LDC R21, c[0x0][0x240] ;  /* 0x00009000ff157b82 */ /* 0x000ee40000000800 */
[----:B------:R-:W-:Y:S04]  /*2c6e0*/  STL.64 [R1+0x1168], R30 ;  /* 0x0011681e01007387 */ /* 0x000fe80000100a00 */
[----:B------:R-:W4:Y:S01]  /*2c6f0*/  LDL.LU R79, [R1+0x168] ;  /* 0x00016800014f7983 */ /* 0x000f220000300800 */
[-C--:B------:R-:W-:Y:S01]  /*2c700*/  LEA.HI.X.SX32 R29, R118, R10.reuse, 0x2, P1 ;  /* 0x0000000a761d7211 */ /* 0x080fe200008f16ff */
[----:B------:R-:W3:Y:S02]  /*2c710*/  LDC R22, c[0x0][0x240] ;  /* 0x00009000ff167b82 */ /* 0x000ee40000000800 */
[----:B------:R1:W-:Y:S01]  /*2c720*/  LDGSTS.E [R8+0x22a80], desc[UR60][R24.64], P0 ;  /* 0x22a8000018087fae */ /* 0x0003e2000812187c */
[----:B------:R-:W-:-:S03]  /*2c730*/  LEA.HI.X.SX32 R27, R126, R10, 0x2, P5 ;  /* 0x0000000a7e1b7211 */ /* 0x000fc600028f16ff */
[----:B------:R2:W-:Y:S02]  /*2c740*/  STL.64 [R1+0x11a8], R28 ;  /* 0x0011a81c01007387 */ /* 0x0005e40000100a00 */
[----:B------:R-:W4:Y:S01]  /*2c750*/  LDC R23, c[0x0][0x240] ;  /* 0x00009000ff177b82 */ /* 0x000f220000000800 */
[C---:B-1----:R-:W-:Y:S01]  /*2c760*/  LEA R24, P2, R134.reuse, R0, 0x2 ;  /* 0x0000000086187211 */ /* 0x042fe200078410ff */
[----:B------:R1:W-:Y:S03]  /*2c770*/  STL.64 [R1+0x11e8], R26 ;  /* 0x0011e81a01007387 */ /* 0x0003e60000100a00 */
[----:B------:R-:W-:Y:S01]  /*2c780*/  LEA.HI.X.SX32 R25, R134, R10, 0x2, P2 ;  /* 0x0000000a86197211 */ /* 0x000fe200010f16ff */
[----:B------:R-:W4:Y:S04]  /*2c790*/  LDL.LU R42, [R1+0x148] ;  /* 0x00014800012a7983 */ /* 0x000f280000300800 */
[----:B------:R1:W-:Y:S04]  /*2c7a0*/  STL.64 [R1+0x1228], R24 ;  /* 0x0012281801007387 */ /* 0x0003e80000100a00 */
[----:B------:R-:W4:Y:S04]  /*2c7b0*/  LDL.LU R41, [R1+0x124] ;  /* 0x0001240001297983 */ /* 0x000f280000300800 */
[----:B------:R-:W4:Y:S04]  /*2c7c0*/  LDL.LU R77, [R1+0x118] ;  /* 0x00011800014d7983 */ /* 0x000f280000300800 */
[----:B------:R-:W-:Y:S04]  /*2c7d0*/  LDGSTS.E [R8+0x22e80], desc[UR60][R30.64], P0 ;  /* 0x22e800001e087fae */ /* 0x000fe8000812187c */
[----:B------:R1:W-:Y:S01]  /*2c7e0*/  LDGSTS.E [R8+0x23280], desc[UR60][R28.64], P0 ;  /* 0x232800001c087fae */ /* 0x0003e2000812187c */
[----:B--2---:R-:W-:Y:S01]  /*2c7f0*/  IMAD R20, R43, R20, RZ ;  /* 0x000000142b147224 */ /* 0x004fe200078e02ff */
[----:B-1----:R-:W-:-:S02]  /*2c800*/  LEA R28, P1, R142, R0, 0x2 ;  /* 0x000000008e1c7211 */ /* 0x002fc400078210ff */
[----:B------:R-:W2:Y:S01]  /*2c810*/  LDL.LU R43, [R1+0x104] ;  /* 0x00010400012b7983 */ /* 0x000ea20000300800 */
[----:B------:R-:W-:Y:S01]  /*2c820*/  LEA R34, P2, R150, R0, 0x2 ;  /* 0x0000000096227211 */ /* 0x000fe200078410ff */
[----:B---3--:R-:W-:Y:S01]  /*2c830*/  IMAD R21, R40, R21, RZ ;  /* 0x0000001528157224 */ /* 0x008fe200078e02ff */
[----:B------:R-:W-:Y:S01]  /*2c840*/  LEA.HI.X.SX32 R29, R142, R10, 0x2, P1 ;  /* 0x0000000a8e1d7211 */ /* 0x000fe200008f16ff */
[----:B------:R1:W-:Y:S01]  /*2c850*/  LDGSTS.E [R8+0x23680], desc[UR60][R26.64], P0 ;  /* 0x236800001a087fae */ /* 0x0003e2000812187c */
[-C--:B------:R-:W-:Y:S02]  /*2c860*/  LEA R32, P1, R20, R0.reuse, 0x2 ;  /* 0x0000000014207211 */ /* 0x080fe400078210ff */
[----:B------:R-:W-:Y:S01]  /*2c870*/  LEA R30, P5, R21, R0, 0x2 ;  /* 0x00000000151e7211 */ /* 0x000fe200078a10ff */
[----:B------:R3:W-:Y:S01]  /*2c880*/  LDGSTS.E [R8+0x23a80], desc[UR60][R24.64], P0 ;  /* 0x23a8000018087fae */ /* 0x0007e2000812187c */
[----:B------:R-:W-:-:S03]  /*2c890*/  LEA.HI.X.SX32 R35, R150, R10, 0x2, P2 ;  /* 0x0000000a96237211 */ /* 0x000fc600010f16ff */
[----:B------:R3:W-:Y:S01]  /*2c8a0*/  STL.64 [R1+0x1268], R28 ;  /* 0x0012681c01007387 */ /* 0x0007e20000100a00 */
[----:B------:R-:W-:-:S03]  /*2c8b0*/  LEA.HI.X.SX32 R33, R20, R10, 0x2, P1 ;  /* 0x0000000a14217211 */ /* 0x000fc600008f16ff */
[----:B------:R3:W-:Y:S01]  /*2c8c0*/  LDGSTS.E [R8+0x23e80], desc[UR60][R28.64], P0 ;  /* 0x23e800001c087fae */ /* 0x0007e2000812187c */
[----:B-1----:R-:W2:Y:S01]  /*2c8d0*/  LDC R27, c[0x0][0x240] ;  /* 0x00009000ff1b7b82 */ /* 0x002ea20000000800 */
[----:B------:R-:W-:Y:S02]  /*2c8e0*/  LEA.HI.X.SX32 R31, R21, R10, 0x2, P5 ;  /* 0x0000000a151f7211 */ /* 0x000fe400028f16ff */
[----:B------:R-:W-:Y:S05]  /*2c8f0*/  STL.64 [R1+0x12a8], R34 ;  /* 0x0012a82201007387 */ /* 0x000fea0000100a00 */
[----:B---3--:R-:W1:Y:S01]  /*2c900*/  LDC R24, c[0x0][0x240] ;  /* 0x00009000ff187b82 */ /* 0x008e620000000800 */
[----:B------:R-:W-:Y:S04]  /*2c910*/  STL.64 [R1+0x1a78], R32 ;  /* 0x001a782001007387 */ /* 0x000fe80000100a00 */
[----:B------:R-:W-:Y:S03]  /*2c920*/  STL.64 [R1+0x1a98], R30 ;  /* 0x001a981e01007387 */ /* 0x000fe60000100a00 */
[----:B------:R-:W3:Y:S01]  /*2c930*/  LDC R25, c[0x0][0x240] ;  /* 0x00009000ff197b82 */ /* 0x000ee20000000800 */
[----:B------:R-:W-:Y:S04]  /*2c940*/  LDGSTS.E [R8+0x24280], desc[UR60][R34.64], P0 ;  /* 0x2428000022087fae */ /* 0x000fe8000812187c */
[----:B------:R-:W-:Y:S03]  /*2c950*/  LDGSTS.E [R8+0x24680], desc[UR60][R32.64], P0 ;  /* 0x2468000020087fae */ /* 0x000fe6000812187c */
[----:B------:R-:W3:Y:S01]  /*2c960*/  LDC R26, c[0x0][0x240] ;  /* 0x00009000ff1a7b82 */ /* 0x000ee20000000800 */
[----:B------:R-:W-:Y:S01]  /*2c970*/  LDGSTS.E [R8+0x24a80], desc[UR60][R30.64], P0 ;  /* 0x24a800001e087fae */ /* 0x000fe2000812187c */
[----:B------:R-:W-:-:S05]  /*2c980*/  IMAD R22, R78, R22, RZ ;  /* 0x000000164e167224 */ /* 0x000fca00078e02ff */
[----:B------:R-:W-:-:S04]  /*2c990*/  LEA R28, P2, R22, R0, 0x2 ;  /* 0x00000000161c7211 */ /* 0x000fc800078410ff */
[----:B------:R-:W-:-:S05]  /*2c9a0*/  LEA.HI.X.SX32 R29, R22, R10, 0x2, P2 ;  /* 0x0000000a161d7211 */ /* 0x000fca00010f16ff */
[----:B------:R1:W-:Y:S04]  /*2c9b0*/  STL.64 [R1+0x1b78], R28 ;  /* 0x001b781c01007387 */ /* 0x0003e80000100a00 */
[----:B------:R-:W3:Y:S04]  /*2c9c0*/  LDL.LU R40, [R1+0x114] ;  /* 0x0001140001287983 */ /* 0x000ee80000300800 */
[----:B------:R-:W3:Y:S04]  /*2c9d0*/  LDL.LU R78, [R1+0x100] ;  /* 0x00010000014e7983 */ /* 0x000ee80000300800 */
[----:B------:R1:W-:Y:S02]  /*2c9e0*/  LDGSTS.E [R8+0x24e80], desc[UR60][R28.64], P0 ;  /* 0x24e800001c087fae */ /* 0x0003e4000812187c */
[----:B-1----:R-:W1:Y:S01]  /*2c9f0*/  LDC R29, c[0x0][0x240] ;  /* 0x00009000ff1d7b82 */ /* 0x002e620000000800 */
[----:B----4-:R-:W-:-:S07]  /*2ca00*/  IMAD R20, R79, R23, RZ ;  /* 0x000000174f147224 */ /* 0x010fce00078e02ff */
[----:B------:R-:W4:Y:S01]  /*2ca10*/  LDC R28, c[0x0][0x240] ;  /* 0x00009000ff1c7b82 */ /* 0x000f220000000800 */
[----:B------:R-:W4:Y:S01]  /*2ca20*/  LDL.LU R79, [R1+0xfc] ;  /* 0x0000fc00014f7983 */ /* 0x000f220000300800 */
[----:B------:R-:W-:-:S03]  /*2ca30*/  IMAD R21, R42, R24, RZ ;  /* 0x000000182a157224 */ /* 0x000fc600078e02ff */
[----:B------:R-:W4:Y:S01]  /*2ca40*/  LDL.LU R42, [R1+0xf8] ;  /* 0x0000f800012a7983 */ /* 0x000f220000300800 */
[----:B--2---:R-:W-:-:S03]  /*2ca50*/  IMAD R24, R43, R27, RZ ;  /* 0x0000001b2b187224 */ /* 0x004fc600078e02ff */
[----:B------:R-:W1:Y:S01]  /*2ca60*/  LDL.LU R43, [R1+0xf4] ;  /* 0x0000f400012b7983 */ /* 0x000e620000300800 */
[----:B---3--:R-:W-:Y:S01]  /*2ca70*/  IMAD R22, R41, R25, RZ ;  /* 0x0000001929167224 */ /* 0x008fe200078e02ff */
[C---:B------:R-:W-:Y:S01]  /*2ca80*/  LEA R36, P1, R20.reuse, R0, 0x2 ;  /* 0x0000000014247211 */ /* 0x040fe200078210ff */
[----:B------:R-:W-:Y:S01]  /*2ca90*/  IMAD R23, R77, R26, RZ ;  /* 0x0000001a4d177224 */ /* 0x000fe200078e02ff */
[----:B------:R-:W2:Y:S01]  /*2caa0*/  LDC R25, c[0x0][0x240] ;  /* 0x00009000ff197b82 */ /* 0x000ea20000000800 */
[----:B------:R-:W-:Y:S02]  /*2cab0*/  LEA R34, P2, R21, R0, 0x2 ;  /* 0x0000000015227211 */ /* 0x000fe400078410ff */
[----:B------:R-:W-:Y:S02]  /*2cac0*/  LEA.HI.X.SX32 R37, R20, R10, 0x2, P1 ;  /* 0x0000000a14257211 */ /* 0x000fe400008f16ff */
[----:B------:R-:W-:-:S03]  /*2cad0*/  LEA R32, P1, R22, R0, 0x2 ;  /* 0x0000000016207211 */ /* 0x000fc600078210ff */
[----:B------:R-:W3:Y:S01]  /*2cae0*/  LDC R26, c[0x0][0x240] ;  /* 0x00009000ff1a7b82 */ /* 0x000ee20000000800 */
[----:B------:R-:W-:Y:S01]  /*2caf0*/  LEA R30, P5, R23, R0, 0x2 ;  /* 0x00000000171e7211 */ /* 0x000fe200078a10ff */
[----:B------:R-:W-:Y:S01]  /*2cb00*/  LDGSTS.E [R8+0x25280], desc[UR60][R36.64], P0 ;  /* 0x2528000024087fae */ /* 0x000fe2000812187c */
[----:B------:R-:W-:-:S05]  /*2cb10*/  LEA.HI.X.SX32 R35, R21, R10, 0x2, P2 ;  /* 0x0000000a15237211 */ /* 0x000fca00010f16ff */
[----:B------:R-:W4:Y:S01]  /*2cb20*/  LDC R27, c[0x0][0x240] ;  /* 0x00009000ff1b7b82 */ /* 0x000f220000000800 */
[----:B------:R-:W-:Y:S01]  /*2cb30*/  LEA R20, P2, R24, R0, 0x2 ;  /* 0x0000000018147211 */ /* 0x000fe200078410ff */
[----:B------:R-:W-:Y:S01]  /*2cb40*/  STL.64 [R1+0x1bd8], R36 ;  /* 0x001bd82401007387 */ /* 0x000fe20000100a00 */
[-C--:B------:R-:W-:Y:S02]  /*2cb50*/  LEA.HI.X.SX32 R33, R22, R10.reuse, 0x2, P1 ;  /* 0x0000000a16217211 */ /* 0x080fe400008f16ff */
[-C--:B------:R-:W-:Y:S01]  /*2cb60*/  LEA.HI.X.SX32 R31, R23, R10.reuse, 0x2, P5 ;  /* 0x0000000a171f7211 */ /* 0x080fe200028f16ff */
[----:B------:R-:W-:Y:S01]  /*2cb70*/  LDGSTS.E [R8+0x25680], desc[UR60][R34.64], P0 ;  /* 0x2568000022087fae */ /* 0x000fe2000812187c */
[----:B------:R-:W-:-:S03]  /*2cb80*/  LEA.HI.X.SX32 R21, R24, R10, 0x2, P2 ;  /* 0x0000000a18157211 */ /* 0x000fc600010f16ff */
[----:B------:R-:W-:Y:S04]  /*2cb90*/  STL.64 [R1+0x1c00], R34 ;  /* 0x001c002201007387 */ /* 0x000fe80000100a00 */
[----:B------:R-:W-:Y:S04]  /*2cba0*/  STL.64 [R1+0x1c38], R32 ;  /* 0x001c382001007387 */ /* 0x000fe80000100a00 */
[----:B------:R-:W-:Y:S04]  /*2cbb0*/  STL.64 [R1+0x1c40], R30 ;  /* 0x001c401e01007387 */ /* 0x000fe80000100a00 */
[----:B------:R2:W-:Y:S04]  /*2cbc0*/  STL.64 [R1+0x1c48], R20 ;  /* 0x001c481401007387 */ /* 0x0005e80000100a00 */
[----:B------:R-:W4:Y:S04]  /*2cbd0*/  LDL.LU R41, [R1+0xe4] ;  /* 0x0000e40001297983 */ /* 0x000f280000300800 */
[----:B------:R-:W4:Y:S04]  /*2cbe0*/  LDL.LU R77, [R1+0xe0] ;  /* 0x0000e000014d7983 */ /* 0x000f280000300800 */
[----:B------:R-:W-:Y:S04]  /*2cbf0*/  LDGSTS.E [R8+0x25a80], desc[UR60][R32.64], P0 ;  /* 0x25a8000020087fae */ /* 0x000fe8000812187c */
[----:B------:R-:W-:Y:S04]  /*2cc00*/  LDGSTS.E [R8+0x25e80], desc[UR60][R30.64], P0 ;  /* 0x25e800001e087fae */ /* 0x000fe8000812187c */
[----:B------:R2:W-:Y:S02]  /*2cc10*/  LDGSTS.E [R8+0x26280], desc[UR60][R20.64], P0 ;  /* 0x2628000014087fae */ /* 0x0005e4000812187c */
[----:B--2---:R-:W-:-:S02]  /*2cc20*/  IMAD R20, R40, R25, RZ ;  /* 0x0000001928147224 */ /* 0x004fc400078e02ff */
[----:B------:R-:W2:Y:S01]  /*2cc30*/  LDL.LU R40, [R1+0x6ec] ;  /* 0x0006ec0001287983 */ /* 0x000ea20000300800 */
[----:B------:R-:W1:Y:S01]  /*2cc40*/  LDC R25, c[0x0][0x240] ;  /* 0x00009000ff197b82 */ /* 0x000e620000000800 */
[----:B---3--:R-:W-:Y:S01]  /*2cc50*/  IMAD R21, R78, R26, RZ ;  /* 0x0000001a4e157224 */ /* 0x008fe200078e02ff */
[----:B------:R-:W-:-:S04]  /*2cc60*/  LEA R36, P1, R20, R0, 0x2 ;  /* 0x0000000014247211 */ /* 0x000fc800078210ff */
[C---:B------:R-:W-:Y:S02]  /*2cc70*/  LEA R34, P5, R21.reuse, R0, 0x2 ;  /* 0x0000000015227211 */ /* 0x040fe400078a10ff */
[-C--:B------:R-:W-:Y:S01]  /*2cc80*/  LEA.HI.X.SX32 R37, R20, R10.reuse, 0x2, P1 ;  /* 0x0000000a14257211 */ /* 0x080fe200008f16ff */
[----:B------:R-:W3:Y:S01]  /*2cc90*/  LDC R26, c[0x0][0x240] ;  /* 0x00009000ff1a7b82 */ /* 0x000ee20000000800 */
[----:B------:R-:W-:-:S03]  /*2cca0*/  LEA.HI.X.SX32 R35, R21, R10, 0x2, P5 ;  /* 0x0000000a15237211 */ /* 0x000fc600028f16ff */
[----:B------:R-:W-:Y:S04]  /*2ccb0*/  LDGSTS.E [R8+0x26680], desc[UR60][R36.64], P0 ;  /* 0x2668000024087fae */ /* 0x000fe8000812187c */
[----:B------:R-:W2:Y:S01]  /*2ccc0*/  LDC R20, c[0x0][0x240] ;  /* 0x00009000ff147b82 */ /* 0x000ea20000000800 */
[----:B------:R-:W-:Y:S01]  /*2ccd0*/  LDGSTS.E [R8+0x26a80], desc[UR60][R34.64], P0 ;  /* 0x26a8000022087fae */ /* 0x000fe2000812187c */
[----:B----4-:R-:W-:-:S03]  /*2cce0*/  IMAD R22, R79, R27, RZ ;  /* 0x0000001b4f167224 */ /* 0x010fc600078e02ff */
[----:B------:R-:W4:Y:S03]  /*2ccf0*/  LDL.LU R79, [R1+0x6e8] ;  /* 0x0006e800014f7983 */ /* 0x000f260000300800 */
[----:B------:R-:W2:Y:S01]  /*2cd00*/  LDC R27, c[0x0][0x240] ;  /* 0x00009000ff1b7b82 */ /* 0x000ea20000000800 */
[C---:B------:R-:W-:Y:S01]  /*2cd10*/  LEA R32, P6, R22.reuse, R0, 0x2 ;  /* 0x0000000016207211 */ /* 0x040fe200078c10ff */
[----:B------:R-:W-:Y:S03]  /*2cd20*/  STL.64 [R1+0x1c50], R36 ;  /* 0x001c502401007387 */ /* 0x000fe60000100a00 */
[----:B------:R-:W-:Y:S01]  /*2cd30*/  LEA.HI.X.SX32 R33, R22, R10, 0x2, P6 ;  /* 0x0000000a16217211 */ /* 0x000fe200030f16ff */
[----:B------:R-:W-:Y:S04]  /*2cd40*/  STL.64 [R1+0x1c58], R34 ;  /* 0x001c582201007387 */ /* 0x000fe80000100a00 */
[----:B------:R-:W4:Y:S04]  /*2cd50*/  LDL.LU R78, [R1+0x6e4] ;  /* 0x0006e400014e7983 */ /* 0x000f280000300800 */
[----:B------:R-:W-:Y:S01]  /*2cd60*/  STL.64 [R1+0x1c60], R32 ;  /* 0x001c602001007387 */ /* 0x000fe20000100a00 */
[----:B------:R-:W-:-:S03]  /*2cd70*/  IMAD R23, R42, R28, RZ ;  /* 0x0000001c2a177224 */ /* 0x000fc600078e02ff */
[----:B------:R-:W-:Y:S01]  /*2cd80*/  LDGSTS.E [R8+0x26e80], desc[UR60][R32.64], P0 ;  /* 0x26e8000020087fae */ /* 0x000fe2000812187c */
[----:B-1----:R-:W-:-:S03]  /*2cd90*/  IMAD R24, R43, R29, RZ ;  /* 0x0000001d2b187224 */ /* 0x002fc600078e02ff */
[----:B------:R-:W4:Y:S01]  /*2cda0*/  LDL.LU R43, [R1+0x6e0] ;  /* 0x0006e000012b7983 */ /* 0x000f220000300800 */
[----:B------:R-:W-:-:S04]  /*2cdb0*/  LEA R30, P2, R23, R0, 0x2 ;  /* 0x00000000171e7211 */ /* 0x000fc800078410ff */
[----:B------:R-:W-:Y:S02]  /*2cdc0*/  LEA.HI.X.SX32 R31, R23, R10, 0x2, P2 ;  /* 0x0000000a171f7211 */ /* 0x000fe400010f16ff */
[----:B------:R-:W-:-:S03]  /*2cdd0*/  LEA R28, P1, R24, R0, 0x2 ;  /* 0x00000000181c7211 */ /* 0x000fc600078210ff */
[----:B------:R-:W-:Y:S01]  /*2cde0*/  STL.64 [R1+0x1c20], R30 ;  /* 0x001c201e01007387 */ /* 0x000fe20000100a00 */
[----:B------:R-:W-:-:S03]  /*2cdf0*/  LEA.HI.X.SX32 R29, R24, R10, 0x2, P1 ;  /* 0x0000000a181d7211 */ /* 0x000fc600008f16ff */
[----:B------:R-:W4:Y:S04]  /*2ce00*/  LDL.LU R42, [R1+0x6dc] ;  /* 0x0006dc00012a7983 */ /* 0x000f280000300800 */
[----:B------:R1:W-:Y:S04]  /*2ce10*/  STL.64 [R1+0x1c18], R28 ;  /* 0x001c181c01007387 */ /* 0x0003e80000100a00 */
[----:B------:R-:W-:Y:S04]  /*2ce20*/  LDGSTS.E [R8+0x27280], desc[UR60][R30.64], P0 ;  /* 0x272800001e087fae */ /* 0x000fe8000812187c */
[----:B------:R1:W-:Y:S01]  /*2ce30*/  LDGSTS.E [R8+0x27680], desc[UR60][R28.64], P0 ;  /* 0x276800001c087fae */ /* 0x0003e2000812187c */
[----:B---3--:R-:W-:Y:S01]  /*2ce40*/  IMAD R22, R77, R26, RZ ;  /* 0x0000001a4d167224 */ /* 0x008fe200078e02ff */
[----:B-1----:R-:W1:Y:S01]  /*2ce50*/  LDC R28, c[0x0][0x240] ;  /* 0x00009000ff1c7b82 */ /* 0x002e620000000800 */
[----:B------:R-:W-:Y:S01]  /*2ce60*/  IMAD R21, R41, R25, RZ ;  /* 0x0000001929157224 */ /* 0x000fe200078e02ff */
[----:B------:R-:W1:Y:S06]  /*2ce70*/  LDL.LU R77, [R1+0x6d8] ;  /* 0x0006d800014d7983 */ /* 0x000e6c0000300800 */
[----:B------:R-:W3:Y:S01]  /*2ce80*/  LDC R26, c[0x0][0x240] ;  /* 0x00009000ff1a7b82 */ /* 0x000ee20000000800 */
[----:B------:R-:W-:-:S02]  /*2ce90*/  LEA R36, P1, R21, R0, 0x2 ;  /* 0x0000000015247211 */ /* 0x000fc400078210ff */
[C---:B------:R-:W-:Y:S02]  /*2cea0*/  LEA R34, P5, R22.reuse, R0, 0x2 ;  /* 0x0000000016227211 */ /* 0x040fe400078a10ff */
[-C--:B------:R-:W-:Y:S02]  /*2ceb0*/  LEA.HI.X.SX32 R37, R21, R10.reuse, 0x2, P1 ;  /* 0x0000000a15257211 */ /* 0x080fe400008f16ff */
[----:B------:R-:W-:Y:S01]  /*2cec0*/  LEA.HI.X.SX32 R35, R22, R10, 0x2, P5 ;  /* 0x0000000a16237211 */ /* 0x000fe200028f16ff */
[----:B------:R-:W3:Y:S01]  /*2ced0*/  LDC R25, c[0x0][0x240] ;  /* 0x00009000ff197b82 */ /* 0x000ee20000000800 */
[----:B--2---:R-:W-:-:S07]  /*2cee0*/  IMAD R23, R40, R27, RZ ;  /* 0x0000001b28177224 */ /* 0x004fce00078e02ff */
[----:B------:R-:W2:Y:S01]  /*2cef0*/  LDC R29, c[0x0][0x240] ;  /* 0x00009000ff1d7b82 */ /* 0x000ea20000000800 */
[----:B----4-:R-:W-:-:S07]  /*2cf00*/  IMAD R20, R79, R20, RZ ;  /* 0x000000144f147224 */ /* 0x010fce00078e02ff */
[----:B------:R-:W4:Y:S01]  /*2cf10*/  LDC R27, c[0x0][0x240] ;  /* 0x00009000ff1b7b82 */ /* 0x000f220000000800 */
[----:B------:R-:W2:Y:S01]  /*2cf20*/  LDL.LU R79, [R1+0x6d4] ;  /* 0x0006d400014f7983 */ /* 0x000ea20000300800 */
[CC--:B------:R-:W-:Y:S02]  /*2cf30*/  LEA R32, P1, R23.reuse, R0.reuse, 0x2 ;  /* 0x0000000017207211 */ /* 0x0c0fe400078210ff */
[C---:B------:R-:W-:Y:S01]  /*2cf40*/  LEA R30, P2, R20.reuse, R0, 0x2 ;  /* 0x00000000141e7211 */ /* 0x040fe200078410ff */
[----:B------:R4:W-:Y:S01]  /*2cf50*/  LDGSTS.E [R8+0x27a80], desc[UR60][R36.64], P0 ;  /* 0x27a8000024087fae */ /* 0x0009e2000812187c */
[-C--:B------:R-:W-:Y:S02]  /*2cf60*/  LEA.HI.X.SX32 R33, R23, R10.reuse, 0x2, P1 ;  /* 0x0000000a17217211 */ /* 0x080fe400008f16ff */
[----:B------:R-:W-:Y:S01]  /*2cf70*/  LEA.HI.X.SX32 R31, R20, R10, 0x2, P2 ;  /* 0x0000000a141f7211 */ /* 0x000fe200010f16ff */
[----:B------:R4:W-:Y:S01]  /*2cf80*/  STL.64 [R1+0x1c78], R36 ;  /* 0x001c782401007387 */ /* 0x0009e20000100a00 */
[----:B------:R-:W-:Y:S01]  /*2cf90*/  LOP3.LUT R24, R13, 0x60, RZ, 0x3c, !PT ;  /* 0x000000600d187812 */ /* 0x000fe200078e3cff */
[----:B---3--:R-:W-:Y:S01]  /*2cfa0*/  IMAD R22, R78, R25, RZ ;  /* 0x000000194e167224 */ /* 0x008fe200078e02ff */
[----:B------:R-:W3:Y:S01]  /*2cfb0*/  LDC R23, c[0x0][0x240] ;  /* 0x00009000ff177b82 */ /* 0x000ee20000000800 */
[----:B------:R-:W-:Y:S04]  /*2cfc0*/  STL.64 [R1+0x1c80], R34 ;  /* 0x001c802201007387 */ /* 0x000fe80000100a00 */
[----:B------:R-:W-:Y:S04]  /*2cfd0*/  STL.64 [R1+0x16a8], R32 ;  /* 0x0016a82001007387 */ /* 0x000fe80000100a00 */
[----:B------:R-:W-:Y:S01]  /*2cfe0*/  LDGSTS.E [R8+0x27e80], desc[UR60][R34.64], P0 ;  /* 0x27e8000022087fae */ /* 0x000fe2000812187c */
[----:B------:R-:W-:-:S03]  /*2cff0*/  IMAD R20, R43, R26, RZ ;  /* 0x0000001a2b147224 */ /* 0x000fc600078e02ff */
[----:B------:R3:W-:Y:S01]  /*2d000*/  STL.64 [R1+0x16e8], R30 ;  /* 0x0016e81e01007387 */ /* 0x0007e20000100a00 */
[----:B------:R-:W-:Y:S01]  /*2d010*/  IMAD.IADD R24, R44, 0x1, R24 ;  /* 0x000000012c187824 */ /* 0x000fe200078e0218 */
[----:B------:R-:W2:Y:S02]  /*2d020*/  LDC R25, c[0x0][0x240] ;  /* 0x00009000ff197b82 */ /* 0x000ea40000000800 */
[----:B------:R-:W2:Y:S04]  /*2d030*/  LDL.LU R43, [R1+0x6d0] ;  /* 0x0006d000012b7983 */ /* 0x000ea80000300800 */
[----:B------:R-:W2:Y:S02]  /*2d040*/  LDL.LU R38, [R1+0x6cc] ;  /* 0x0006cc0001267983 */ /* 0x000ea40000300800 */
[----:B------:R-:W2:Y:S02]  /*2d050*/  LDC R26, c[0x0][0x240] ;  /* 0x00009000ff1a7b82 */ /* 0x000ea40000000800 */
[----:B------:R-:W2:Y:S01]  /*2d060*/  LDL.LU R41, [R1+0x6c8] ;  /* 0x0006c80001297983 */ /* 0x000ea20000300800 */
[----:B----4-:R-:W-:-:S03]  /*2d070*/  IMAD R21, R42, R27, RZ ;  /* 0x0000001b2a157224 */ /* 0x010fc600078e02ff */
[----:B------:R-:W4:Y:S01]  /*2d080*/  LDL.LU R40, [R1+0x6c4] ;  /* 0x0006c40001287983 */ /* 0x000f220000300800 */
[C---:B------:R-:W-:Y:S01]  /*2d090*/  LEA R36, P2, R20.reuse, R0, 0x2 ;  /* 0x0000000014247211 */ /* 0x040fe200078410ff */
[----:B------:R-:W4:Y:S02]  /*2d0a0*/  LDC R27, c[0x0][0x240] ;  /* 0x00009000ff1b7b82 */ /* 0x000f240000000800 */
[----:B------:R-:W4:Y:S04]  /*2d0b0*/  LDL.LU R42, [R1+0x6bc] ;  /* 0x0006bc00012a7983 */ /* 0x000f280000300800 */
[----:B------:R-:W-:Y:S04]  /*2d0c0*/  LDGSTS.E [R24+0x300], desc[UR60][R32.64], P0 ;  /* 0x0030000020187fae */ /* 0x000fe8000812187c */
[----:B------:R3:W-:Y:S01]  /*2d0d0*/  LDGSTS.E [R24+0x700], desc[UR60][R30.64], P0 ;  /* 0x007000001e187fae */ /* 0x0007e2000812187c */
[----:B------:R-:W-:-:S02]  /*2d0e0*/  LEA.HI.X.SX32 R37, R20, R10, 0x2, P2 ;  /* 0x0000000a14257211 */ /* 0x000fc400010f16ff */
[----:B---3--:R-:W-:-:S04]  /*2d0f0*/  LEA R30, P1, R22, R0, 0x2 ;  /* 0x00000000161e7211 */ /* 0x008fc800078210ff */
[----:B------:R-:W-:Y:S02]  /*2d100*/  LEA.HI.X.SX32 R31, R22, R10, 0x2, P1 ;  /* 0x0000000a161f7211 */ /* 0x000fe400008f16ff */
[----:B------:R-:W-:Y:S01]  /*2d110*/  LEA R34, P1, R21, R0, 0x2 ;  /* 0x0000000015227211 */ /* 0x000fe200078210ff */
[----:B-1----:R-:W-:Y:S02]  /*2d120*/  IMAD R8, R77, R28, RZ ;  /* 0x0000001c4d087224 */ /* 0x002fe400078e02ff */
[----:B------:R1:W-:Y:S01]  /*2d130*/  STL.64 [R1+0x1728], R30 ;  /* 0x0017281e01007387 */ /* 0x0003e20000100a00 */
[----:B------:R-:W-:Y:S01]  /*2d140*/  LEA.HI.X.SX32 R35, R21, R10, 0x2, P1 ;  /* 0x0000000a15237211 */ /* 0x000fe200008f16ff */
[----:B------:R-:W4:Y:S01]  /*2d150*/  LDC R28, c[0x0][0x240] ;  /* 0x00009000ff1c7b82 */ /* 0x000f220000000800 */
[C---:B------:R-:W-:Y:S01]  /*2d160*/  LEA R32, P5, R8.reuse, R0, 0x2 ;  /* 0x0000000008207211 */ /* 0x040fe200078a10ff */
[----:B------:R1:W-:Y:S03]  /*2d170*/  LDGSTS.E [R24+0xb00], desc[UR60][R30.64], P0 ;  /* 0x00b000001e187fae */ /* 0x0003e6000812187c */
[----:B------:R-:W-:Y:S01]  /*2d180*/  LEA.HI.X.SX32 R33, R8, R10, 0x2, P5 ;  /* 0x0000000a08217211 */ /* 0x000fe200028f16ff */
[----:B------:R-:W-:Y:S04]  /*2d190*/  STL.64 [R1+0x1768], R36 ;  /* 0x0017682401007387 */ /* 0x000fe80000100a00 */
[----:B------:R-:W-:Y:S04]  /*2d1a0*/  STL.64 [R1+0x17a8], R34 ;  /* 0x0017a82201007387 */ /* 0x000fe80000100a00 */
[----:B------:R-:W-:Y:S04]  /*2d1b0*/  STL.64 [R1+0x17e8], R32 ;  /* 0x0017e82001007387 */ /* 0x000fe80000100a00 */
[----:B------:R-:W3:Y:S04]  /*2d1c0*/  LDL.LU R78, [R1+0x6c0] ;  /* 0x0006c000014e7983 */ /* 0x000ee80000300800 */
[----:B------:R-:W-:Y:S04]  /*2d1d0*/  LDGSTS.E [R24+0xf00], desc[UR60][R36.64], P0 ;  /* 0x00f0000024187fae */ /* 0x000fe8000812187c */
[----:B------:R-:W-:Y:S04]  /*2d1e0*/  LDGSTS.E [R24+0x1300], desc[UR60][R34.64], P0 ;  /* 0x0130000022187fae */ /* 0x000fe8000812187c */
[----:B------:R-:W-:Y:S01]  /*2d1f0*/  LDGSTS.E [R24+0x1700], desc[UR60][R32.64], P0 ;  /* 0x0170000020187fae */ /* 0x000fe2000812187c */
[----:B--2---:R-:W-:-:S02]  /*2d200*/  IMAD R22, R79, R29, RZ ;  /* 0x0000001d4f167224 */ /* 0x004fc400078e02ff */
[----:B------:R-:W2:Y:S03]  /*2d210*/  LDC R29, c[0x0][0x240] ;  /* 0x00009000ff1d7b82 */ /* 0x000ea60000000800 */
[----:B-1----:R-:W-:-:S04]  /*2d220*/  LEA R30, P2, R22, R0, 0x2 ;  /* 0x00000000161e7211 */ /* 0x002fc800078410ff */
[----:B------:R-:W-:-:S05]  /*2d230*/  LEA.HI.X.SX32 R31, R22, R10, 0x2, P2 ;  /* 0x0000000a161f7211 */ /* 0x000fca00010f16ff */
[----:B------:R1:W-:Y:S04]  /*2d240*/  STL.64 [R1+0x1828], R30 ;  /* 0x0018281e01007387 */ /* 0x0003e80000100a00 */
[----:B------:R-:W2:Y:S04]  /*2d250*/  LDL.LU R77, [R1+0x6b8] ;  /* 0x0006b800014d7983 */ /* 0x000ea80000300800 */
[----:B------:R-:W2:Y:S04]  /*2d260*/  LDL.LU R79, [R1+0x6b4] ;  /* 0x0006b400014f7983 */ /* 0x000ea80000300800 */
[----:B------:R1:W-:Y:S01]  /*2d270*/  LDGSTS.E [R24+0x1b00], desc[UR60][R30.64], P0 ;  /* 0x01b000001e187fae */ /* 0x0003e2000812187c */
[----:B------:R-:W-:-:S03]  /*2d280*/  IMAD R8, R43, R23, RZ ;  /* 0x000000172b087224 */ /* 0x000fc600078e02ff */
[----:B------:R-:W3:Y:S01]  /*2d290*/  LDL.LU R43, [R1+0x6b0] ;  /* 0x0006b000012b7983 */ /* 0x000ee20000300800 */
[----:B------:R-:W-:Y:S01]  /*2d2a0*/  IMAD R20, R38, R25, RZ ;  /* 0x0000001926147224 */ /* 0x000fe200078e02ff */
[C---:B-1----:R-:W-:Y:S01]  /*2d2b0*/  LEA R30, P1, R8.reuse, R0, 0x2 ;  /* 0x00000000081e7211 */ /* 0x042fe200078210ff */
[----:B------:R-:W1:Y:S01]  /*2d2c0*/  LDC R25, c[0x0][0x240] ;  /* 0x00009000ff197b82 */ /* 0x000e620000000800 */
[----:B------:R-:W-:Y:S02]  /*2d2d0*/  IMAD R21, R41, R26, RZ ;  /* 0x0000001a29157224 */ /* 0x000fe400078e02ff */
[----:B------:R-:W-:Y:S01]  /*2d2e0*/  LEA.HI.X.SX32 R31, R8, R10, 0x2, P1 ;  /* 0x0000000a081f7211 */ /* 0x000fe200008f16ff */
[----:B----4-:R-:W-:Y:S01]  /*2d2f0*/  IMAD R23, R42, R28, RZ ;  /* 0x0000001c2a177224 */ /* 0x010fe200078e02ff */
[----:B------:R-:W-:-:S03]  /*2d300*/  LEA R36, P2, R20, R0, 0x2 ;  /* 0x0000000014247211 */ /* 0x000fc600078410ff */
[----:B------:R-:W3:Y:S01]  /*2d310*/  LDC R28, c[0x0][0x240] ;  /* 0x00009000ff1c7b82 */ /* 0x000ee20000000800 */
[----:B------:R-:W-:Y:S01]  /*2d320*/  IMAD R22, R40, R27, RZ ;  /* 0x0000001b28167224 */ /* 0x000fe200078e02ff */
[----:B------:R-:W4:Y:S01]  /*2d330*/  LDL.LU R42, [R1+0x6ac] ;  /* 0x0006ac00012a7983 */ /* 0x000f220000300800 */
[C---:B------:R-:W-:Y:S02]  /*2d340*/  LEA R34, P1, R21.reuse, R0, 0x2 ;  /* 0x0000000015227211 */ /* 0x040fe400078210ff */
[----:B------:R-:W-:Y:S01]  /*2d350*/  LEA.HI.X.SX32 R37, R20, R10, 0x2, P2 ;  /* 0x0000000a14257211 */ /* 0x000fe200010f16ff */
[----:B------:R1:W-:Y:S01]  /*2d360*/  STL.64 [R1+0x1868], R30 ;  /* 0x0018681e01007387 */ /* 0x0003e20000100a00 */
[----:B------:R-:W-:Y:S01]  /*2d370*/  LEA R32, P5, R22, R0, 0x2 ;  /* 0x0000000016207211 */ /* 0x000fe200078a10ff */
[----:B------:R-:W2:Y:S02]  /*2d380*/  LDC R26, c[0x0][0x240] ;  /* 0x00009000ff1a7b82 */ /* 0x000ea40000000800 */
[----:B------:R1:W-:Y:S01]  /*2d390*/  LDGSTS.E [R24+0x1f00], desc[UR60][R30.64], P0 ;  /* 0x01f000001e187fae */ /* 0x0003e2000812187c */
[----:B------:R-:W-:-:S02]  /*2d3a0*/  LEA.HI.X.SX32 R35, R21, R10, 0x2, P1 ;  /* 0x0000000a15237211 */ /* 0x000fc400008f16ff */
[----:B------:R-:W-:Y:S01]  /*2d3b0*/  LEA.HI.X.SX32 R33, R22, R10, 0x2, P5 ;  /* 0x0000000a16217211 */ /* 0x000fe200028f16ff */
[----:B------:R1:W-:Y:S02]  /*2d3c0*/  STL.64 [R1+0x18a8], R36 ;  /* 0x0018a82401007387 */ /* 0x0003e40000100a00 */
[----:B------:R-:W2:Y:S01]  /*2d3d0*/  LDC R27, c[0x0][0x240] ;  /* 0x00009000ff1b7b82 */ /* 0x000ea20000000800 */
[C---:B-1----:R-:W-:Y:S01]  /*2d3e0*/  LEA R30, P2, R23.reuse, R0, 0x2 ;  /* 0x00000000171e7211 */ /* 0x042fe200078410ff */
[----:B------:R-:W-:Y:S03]  /*2d3f0*/  STL.64 [R1+0x18e8], R34 ;  /* 0x0018e82201007387 */ /* 0x000fe60000100a00 */
[----:B------:R-:W-:Y:S01]  /*2d400*/  LEA.HI.X.SX32 R31, R23, R10, 0x2, P2 ;  /* 0x0000000a171f7211 */ /* 0x000fe200010f16ff */
[----:B------:R-:W-:Y:S02]  /*2d410*/  STL.64 [R1+0x1928], R32 ;  /* 0x0019282001007387 */ /* 0x000fe40000100a00 */
[----:B------:R-:W1:Y:S02]  /*2d420*/  LDC R23, c[0x0][0x240] ;  /* 0x00009000ff177b82 */ /* 0x000e640000000800 */
[----:B------:R-:W-:Y:S04]  /*2d430*/  LDGSTS.E [R24+0x2300], desc[UR60][R36.64], P0 ;  /* 0x0230000024187fae */ /* 0x000fe8000812187c */
[----:B------:R2:W-:Y:S04]  /*2d440*/  STL.64 [R1+0x1968], R30 ;  /* 0x0019681e01007387 */ /* 0x0005e80000100a00 */
[----:B------:R-:W-:Y:S04]  /*2d450*/  LDGSTS.E [R24+0x2700], desc[UR60][R34.64], P0 ;  /* 0x0270000022187fae */ /* 0x000fe8000812187c */
[----:B------:R-:W1:Y:S04]  /*2d460*/  LDL.LU R37, [R1+0x6a8] ;  /* 0x0006a80001257983 */ /* 0x000e680000300800 */
[----:B------:R-:W4:Y:S04]  /*2d470*/  LDL.LU R38, [R1+0x6a4] ;  /* 0x0006a40001267983 */ /* 0x000f280000300800 */
[----:B------:R-:W4:Y:S01]  /*2d480*/  LDL.LU R41, [R1+0x6a0] ;  /* 0x0006a00001297983 */ /* 0x000f220000300800 */
[----:B---3--:R-:W-:-:S03]  /*2d490*/  IMAD R20, R43, R28, RZ ;  /* 0x0000001c2b147224 */ /* 0x008fc600078e02ff */
[----:B------:R-:W-:Y:S01]  /*2d4a0*/  LDGSTS.E [R24+0x2b00], desc[UR60][R32.64], P0 ;  /* 0x02b0000020187fae */ /* 0x000fe2000812187c */
[----:B------:R-:W-:Y:S01]  /*2d4b0*/  IMAD R22, R78, R25, RZ ;  /* 0x000000194e167224 */ /* 0x000fe200078e02ff */
[----:B------:R-:W3:Y:S02]  /*2d4c0*/  LDC R28, c[0x0][0x240] ;  /* 0x00009000ff1c7b82 */ /* 0x000ee40000000800 */
[----:B------:R-:W3:Y:S04]  /*2d4d0*/  LDL.LU R43, [R1+0x69c] ;  /* 0x00069c00012b7983 */ /* 0x000ee80000300800 */
[----:B------:R2:W-:Y:S02]  /*2d4e0*/  LDGSTS.E [R24+0x2f00], desc[UR60][R30.64], P0 ;  /* 0x02f000001e187fae */ /* 0x0005e4000812187c */
[----:B--2---:R-:W-:Y:S01]  /*2d4f0*/  IMAD R8, R77, R26, RZ ;  /* 0x0000001a4d087224 */ /* 0x004fe200078e02ff */
[----:B------:R-:W2:Y:S01]  /*2d500*/  LDC R25, c[0x0][0x240] ;  /* 0x00009000ff197b82 */ /* 0x000ea20000000800 */
[----:B------:R-:W-:Y:S01]  /*2d510*/  LEA R30, P1, R22, R0, 0x2 ;  /* 0x00000000161e7211 */ /* 0x000fe200078210ff */
[----:B------:R-:W-:-:S02]  /*2d520*/  IMAD R21, R79, R27, RZ ;  /* 0x0000001b4f157224 */ /* 0x000fc400078e02ff */
[----:B------:R-:W-:-:S04]  /*2d530*/  LEA R46, P2, R8, R0, 0x2 ;  /* 0x00000000082e7211 */ /* 0x000fc800078410ff */
[----:B------:R-:W3:Y:S01]  /*2d540*/  LDC R27, c[0x0][0x240] ;  /* 0x00009000ff1b7b82 */ /* 0x000ee20000000800 */
[----:B------:R-:W-:-:S05]  /*2d550*/  LEA.HI.X.SX32 R31, R22, R10, 0x2, P1 ;  /* 0x0000000a161f7211 */ /* 0x000fca00008f16ff */
[----:B------:R1:W-:Y:S02]  /*2d560*/  STL.64 [R1+0x19a8], R30 ;  /* 0x0019a81e01007387 */ /* 0x0003e40000100a00 */
[----:B------:R-:W2:Y:S02]  /*2d570*/  LDC R26, c[0x0][0x240] ;  /* 0x00009000ff1a7b82 */ /* 0x000ea40000000800 */
[----:B------:R-:W2:Y:S01]  /*2d580*/  LDL.LU R40, [R1+0x698] ;  /* 0x0006980001287983 */ /* 0x000ea20000300800 */
[C---:B------:R-:W-:Y:S02]  /*2d590*/  LEA R34, P1, R21.reuse, R0, 0x2 ;  /* 0x0000000015227211 */ /* 0x040fe400078210ff */
[----:B------:R-:W-:Y:S01]  /*2d5a0*/  LEA.HI.X.SX32 R47, R8, R10, 0x2, P2 ;  /* 0x0000000a082f7211 */ /* 0x000fe200010f16ff */
[----:B----4-:R-:W-:Y:S01]  /*2d5b0*/  IMAD R22, R42, R29, RZ ;  /* 0x0000001d2a167224 */ /* 0x010fe200078e02ff */
[C---:B------:R-:W-:Y:S01]  /*2d5c0*/  LEA R32, P2, R20.reuse, R0, 0x2 ;  /* 0x0000000014207211 */ /* 0x040fe200078410ff */
[----:B------:R1:W-:Y:S01]  /*2d5d0*/  LDGSTS.E [R24+0x3300], desc[UR60][R30.64], P0 ;  /* 0x033000001e187fae */ /* 0x0003e2000812187c */
[-C--:B------:R-:W-:Y:S01]  /*2d5e0*/  LEA.HI.X.SX32 R35, R21, R10.reuse, 0x2, P1 ;  /* 0x0000000a15237211 */ /* 0x080fe200008f16ff */
[----:B------:R-:W4:Y:S01]  /*2d5f0*/  LDC R29, c[0x0][0x240] ;  /* 0x00009000ff1d7b82 */ /* 0x000f220000000800 */
[----:B------:R-:W-:Y:S01]  /*2d600*/  LEA.HI.X.SX32 R33, R20, R10, 0x2, P2 ;  /* 0x0000000a14217211 */ /* 0x000fe200010f16ff */
[----:B------:R-:W-:Y:S04]  /*2d610*/  STL.64 [R1+0x19e8], R46 ;  /* 0x0019e82e01007387 */ /* 0x000fe80000100a00 */
[----:B------:R-:W4:Y:S04]  /*2d620*/  LDL.LU R78, [R1+0x694] ;  /* 0x00069400014e7983 */ /* 0x000f280000300800 */
[----:B------:R-:W-:Y:S01]  /*2d630*/  STL.64 [R1+0x1a28], R34 ;  /* 0x001a282201007387 */ /* 0x000fe20000100a00 */
[----:B-1----:R-:W-:-:S03]  /*2d640*/  LEA R30, P5, R22, R0, 0x2 ;  /* 0x00000000161e7211 */ /* 0x002fc600078a10ff */
[----:B------:R1:W-:Y:S04]  /*2d650*/  STL.64 [R1+0x1a68], R32 ;  /* 0x001a682001007387 */ /* 0x0003e80000100a00 */
[----:B------:R-:W4:Y:S01]  /*2d660*/  LDL.LU R77, [R1+0x690] ;  /* 0x00069000014d7983 */ /* 0x000f220000300800 */
[----:B------:R-:W-:-:S03]  /*2d670*/  LEA.HI.X.SX32 R31, R22, R10, 0x2, P5 ;  /* 0x0000000a161f7211 */ /* 0x000fc600028f16ff */
[----:B------:R-:W-:Y:S04]  /*2d680*/  LDGSTS.E [R24+0x3700], desc[UR60][R46.64], P0 ;  /* 0x037000002e187fae */ /* 0x000fe8000812187c */
[----:B------:R1:W-:Y:S04]  /*2d690*/  STL.64 [R1+0x1aa8], R30 ;  /* 0x001aa81e01007387 */ /* 0x0003e80000100a00 */
[----:B------:R-:W4:Y:S04]  /*2d6a0*/  LDL.LU R79, [R1+0x68c] ;  /* 0x00068c00014f7983 */ /* 0x000f280000300800 */
[----:B------:R-:W4:Y:S01]  /*2d6b0*/  LDL.LU R42, [R1+0x688] ;  /* 0x00068800012a7983 */ /* 0x000f220000300800 */
[----:B---3--:R-:W-:-:S03]  /*2d6c0*/  IMAD R20, R43, R27, RZ ;  /* 0x0000001b2b147224 */ /* 0x008fc600078e02ff */
[----:B------:R-:W-:Y:S01]  /*2d6d0*/  LDGSTS.E [R24+0x3b00], desc[UR60][R34.64], P0 ;  /* 0x03b0000022187fae */ /* 0x000fe2000812187c */
[----:B------:R-:W-:Y:S01]  /*2d6e0*/  IMAD R21, R37, R23, RZ ;  /* 0x0000001725157224 */ /* 0x000fe200078e02ff */
[----:B------:R-:W3:Y:S02]  /*2d6f0*/  LDC R27, c[0x0][0x240] ;  /* 0x00009000ff1b7b82 */ /* 0x000ee40000000800 */
[----:B------:R-:W3:Y:S01]  /*2d700*/  LDL.LU R43, [R1+0x684] ;  /* 0x00068400012b7983 */ /* 0x000ee20000300800 */
[----:B--2---:R-:W-:-:S03]  /*2d710*/  IMAD R22, R38, R25, RZ ;  /* 0x0000001926167224 */ /* 0x004fc600078e02ff */
[----:B------:R1:W-:Y:S02]  /*2d720*/  LDGSTS.E [R24+0x3f00], desc[UR60][R32.64], P0 ;  /* 0x03f0000020187fae */ /* 0x0003e4000812187c */
[----:B------:R-:W2:Y:S01]  /*2d730*/  LDC R23, c[0x0][0x240] ;  /* 0x00009000ff177b82 */ /* 0x000ea20000000800 */
[----:B------:R-:W-:Y:S01]  /*2d740*/  IMAD R8, R41, R26, RZ ;  /* 0x0000001a29087224 */ /* 0x000fe200078e02ff */
[----:B------:R1:W-:Y:S06]  /*2d750*/  LDGSTS.E [R24+0x4300], desc[UR60][R30.64], P0 ;  /* 0x043000001e187fae */ /* 0x0003ec000812187c */
[----:B------:R-:W2:Y:S01]  /*2d760*/  LDC R26, c[0x0][0x240] ;  /* 0x00009000ff1a7b82 */ /* 0x000ea20000000800 */
[----:B-1----:R-:W-:-:S02]  /*2d770*/  LEA R32, P1, R21, R0, 0x2 ;  /* 0x0000000015207211 */ /* 0x002fc400078210ff */
[----:B------:R-:W-:Y:S02]  /*2d780*/  LEA R30, P2, R22, R0, 0x2 ;  /* 0x00000000161e7211 */ /* 0x000fe400078410ff */
[----:B------:R-:W-:-:S03]  /*2d790*/  LEA.HI.X.SX32 R33, R21, R10, 0x2, P1 ;  /* 0x0000000a15217211 */ /* 0x000fc600008f16ff */
[----:B------:R-:W1:Y:S01]  /*2d7a0*/  LDC R25, c[0x0][0x240] ;  /* 0x00009000ff197b82 */ /* 0x000e620000000800 */
[----:B------:R-:W-:Y:S01]  /*2d7b0*/  LEA.HI.X.SX32 R31, R22, R10, 0x2, P2 ;  /* 0x0000000a161f7211 */ /* 0x000fe200010f16ff */
[----:B----4-:R-:W-:Y:S01]  /*2d7c0*/  IMAD R21, R40, R29, RZ ;  /* 0x0000001d28157224 */ /* 0x010fe200078e02ff */
[C---:B------:R-:W-:Y:S01]  /*2d7d0*/  LEA R34, P1, R8.reuse, R0, 0x2 ;  /* 0x0000000008227211 */ /* 0x040fe200078210ff */
[----:B------:R4:W-:Y:S03]  /*2d7e0*/  STL.64 [R1+0x1ae8], R32 ;  /* 0x001ae82001007387 */ /* 0x0009e60000100a00 */
[----:B------:R-:W-:Y:S01]  /*2d7f0*/  LEA.HI.X.SX32 R35, R8, R10, 0x2, P1 ;  /* 0x0000000a08237211 */ /* 0x000fe200008f16ff */
[----:B------:R4:W-:Y:S04]  /*2d800*/  LDGSTS.E [R24+0x4700], desc[UR60][R32.64], P0 ;  /* 0x0470000020187fae */ /* 0x0009e8000812187c */
[----:B------:R4:W-:Y:S04]  /*2d810*/  STL.64 [R1+0x1b28], R30 ;  /* 0x001b281e01007387 */ /* 0x0009e80000100a00 */
[----:B------:R2:W-:Y:S01]  /*2d820*/  LDGSTS.E [R24+0x4b00], desc[UR60][R30.64], P0 ;  /* 0x04b000001e187fae */ /* 0x0005e2000812187c */
[----:B----4-:R-:W-:Y:S01]  /*2d830*/  LEA R32, P2, R20, R0, 0x2 ;  /* 0x0000000014207211 */ /* 0x010fe200078410ff */
[----:B------:R-:W-:-:S02]  /*2d840*/  IMAD R22, R78, R28, RZ ;  /* 0x0000001c4e167224 */ /* 0x000fc400078e02ff */
[----:B------:R4:W-:Y:S01]  /*2d850*/  STL.64 [R1+0x1b68], R34 ;  /* 0x001b682201007387 */ /* 0x0009e20000100a00 */
[----:B------:R-:W-:-:S03]  /*2d860*/  LEA.HI.X.SX32 R33, R20, R10, 0x2, P2 ;  /* 0x0000000a14217211 */ /* 0x000fc600010f16ff */
[----:B------:R4:W-:Y:S01]  /*2d870*/  LDGSTS.E [R24+0x4f00], desc[UR60][R34.64], P0 ;  /* 0x04f0000022187fae */ /* 0x0009e2000812187c */
[----:B--2---:R-:W-:-:S03]  /*2d880*/  LEA R30, P1, R21, R0, 0x2 ;  /* 0x00000000151e7211 */ /* 0x004fc600078210ff */
[----:B------:R2:W-:Y:S01]  /*2d890*/  STL.64 [R1+0x1ba8], R32 ;  /* 0x001ba82001007387 */ /* 0x0005e20000100a00 */
[----:B------:R-:W-:Y:S01]  /*2d8a0*/  LEA.HI.X.SX32 R31, R21, R10, 0x2, P1 ;  /* 0x0000000a151f7211 */ /* 0x000fe200008f16ff */
[----:B------:R-:W-:Y:S02]  /*2d8b0*/  IMAD R20, R77, R23, RZ ;  /* 0x000000174d147224 */ /* 0x000fe400078e02ff */
[----:B------:R2:W-:Y:S04]  /*2d8c0*/  LDGSTS.E [R24+0x5300], desc[UR60][R32.64], P0 ;  /* 0x0530000020187fae */ /* 0x0005e8000812187c */
[----:B------:R3:W-:Y:S01]  /*2d8d0*/  STL.64 [R1+0x1be8], R30 ;  /* 0x001be81e01007387 */ /* 0x0007e20000100a00 */
[----:B----4-:R-:W-:-:S03]  /*2d8e0*/  LEA R34, P1, R22, R0, 0x2 ;  /* 0x0000000016227211 */ /* 0x010fc600078210ff */
[----:B------:R-:W4:Y:S04]  /*2d8f0*/  LDL R57, [R1+0xe28] ;  /* 0x000e280001397983 */ /* 0x000f280000100800 */
[----:B------:R-:W4:Y:S04]  /*2d900*/  LDL R49, [R1+0xe2c] ;  /* 0x000e2c0001317983 */ /* 0x000f280000100800 */
[----:B------:R-:W4:Y:S01]  /*2d910*/  LDL.LU R39, [R1+0x158] ;  /* 0x0001580001277983 */ /* 0x000f220000300800 */
[----:B------:R-:W-:-:S03]  /*2d920*/  LEA.HI.X.SX32 R35, R22, R10, 0x2, P1 ;  /* 0x0000000a16237211 */ /* 0x000fc600008f16ff */
[----:B------:R-:W4:Y:S01]  /*2d930*/  LDL R37, [R1+0xe68] ;  /* 0x000e680001257983 */ /* 0x000f220000100800 */
[----:B--2---:R-:W-:-:S03]  /*2d940*/  LEA R32, P2, R20, R0, 0x2 ;  /* 0x0000000014207211 */ /* 0x004fc600078410ff */
[----:B------:R-:W2:Y:S04]  /*2d950*/  LDL R38, [R1+0xe6c] ;  /* 0x000e6c0001267983 */ /* 0x000ea80000100800 */
[----:B------:R-:W2:Y:S04]  /*2d960*/  LDL.LU R41, [R1+0x154] ;  /* 0x0001540001297983 */ /* 0x000ea80000300800 */
[----:B------:R-:W2:Y:S01]  /*2d970*/  LDL.LU R40, [R1+0x144] ;  /* 0x0001440001287983 */ /* 0x000ea20000300800 */
[----:B------:R-:W-:-:S03]  /*2d980*/  LEA.HI.X.SX32 R33, R20, R10, 0x2, P2 ;  /* 0x0000000a14217211 */ /* 0x000fc600010f16ff */
[----:B------:R-:W2:Y:S01]  /*2d990*/  LDL.LU R78, [R1+0x140] ;  /* 0x00014000014e7983 */ /* 0x000ea20000300800 */
[----:B------:R-:W-:-:S03]  /*2d9a0*/  IMAD R21, R79, R26, RZ ;  /* 0x0000001a4f157224 */ /* 0x000fc600078e02ff */
[----:B------:R-:W-:Y:S04]  /*2d9b0*/  STL.64 [R1+0x1c28], R34 ;  /* 0x001c282201007387 */ /* 0x000fe80000100a00 */
[----:B------:R-:W2:Y:S04]  /*2d9c0*/  LDL.LU R77, [R1+0x13c] ;  /* 0x00013c00014d7983 */ /* 0x000ea80000300800 */
[----:B------:R-:W2:Y:S04]  /*2d9d0*/  LDL.LU R79, [R1+0x138] ;  /* 0x00013800014f7983 */ /* 0x000ea80000300800 */
[----:B------:R-:W-:Y:S01]  /*2d9e0*/  STL.64 [R1+0x1c68], R32 ;  /* 0x001c682001007387 */ /* 0x000fe20000100a00 */
[----:B-1----:R-:W-:-:S03]  /*2d9f0*/  IMAD R8, R42, R25, RZ ;  /* 0x000000192a087224 */ /* 0x002fc600078e02ff */
[----:B------:R1:W-:Y:S01]  /*2da00*/  LDGSTS.E [R24+0x5700], desc[UR60][R30.64], P0 ;  /* 0x057000001e187fae */ /* 0x0003e2000812187c */
[----:B---3--:R-:W-:Y:S01]  /*2da10*/  IMAD R22, R43, R27, RZ ;  /* 0x0000001b2b167224 */ /* 0x008fe200078e02ff */
[CC--:B-1----:R-:W-:Y:S02]  /*2da20*/  LEA R30, P1, R21.reuse, R0.reuse, 0x2 ;  /* 0x00000000151e7211 */ /* 0x0c2fe400078210ff */
[----:B------:R-:W3:Y:S01]  /*2da30*/  LDL.LU R43, [R1+0x120] ;  /* 0x00012000012b7983 */ /* 0x000ee20000300800 */
[C---:B------:R-:W-:Y:S01]  /*2da40*/  LEA R28, P5, R8.reuse, R0, 0x2 ;  /* 0x00000000081c7211 */ /* 0x040fe200078a10ff */
[----:B------:R-:W1:Y:S01]  /*2da50*/  LDC R25, c[0x0][0x240] ;  /* 0x00009000ff197b82 */ /* 0x000e620000000800 */
[-C--:B------:R-:W-:Y:S01]  /*2da60*/  LEA.HI.X.SX32 R31, R21, R10.reuse, 0x2, P1 ;  /* 0x0000000a151f7211 */ /* 0x080fe200008f16ff */
[----:B------:R-:W-:Y:S01]  /*2da70*/  LDGSTS.E [R24+0x5b00], desc[UR60][R34.64], P0 ;  /* 0x05b0000022187fae */ /* 0x000fe2000812187c */
[----:B------:R-:W-:-:S03]  /*2da80*/  LEA.HI.X.SX32 R29, R8, R10, 0x2, P5 ;  /* 0x0000000a081d7211 */ /* 0x000fc600028f16ff */
[----:B------:R3:W-:Y:S01]  /*2da90*/  STL.64 [R1+0x1ca8], R30 ;  /* 0x001ca81e01007387 */ /* 0x0007e20000100a00 */
[C---:B------:R-:W-:Y:S01]  /*2daa0*/  LEA R26, P2, R22.reuse, R0, 0x2 ;  /* 0x00000000161a7211 */ /* 0x040fe200078410ff */
[----:B------:R-:W-:Y:S01]  /*2dab0*/  IMAD.MOV.U32 R21, RZ, RZ, R215 ;  /* 0x000000ffff157224 */ /* 0x000fe200078e00d7 */
[----:B------:R-:W-:Y:S01]  /*2dac0*/  MOV R20, R216 ;  /* 0x000000d800147202 */ /* 0x000fe20000000f00 */
[----:B------:R-:W-:Y:S01]  /*2dad0*/  STL.64 [R1+0x1cb8], R28 ;  /* 0x001cb81c01007387 */ /* 0x000fe20000100a00 */
[----:B------:R-:W1:Y:S03]  /*2dae0*/  LDC R8, c[0x0][0x240] ;  /* 0x00009000ff087b82 */ /* 0x000e660000000800 */
[----:B------:R-:W3:Y:S01]  /*2daf0*/  LDL.LU R42, [R1+0x11c] ;  /* 0x00011c00012a7983 */ /* 0x000ee20000300800 */
[----:B------:R-:W-:-:S03]  /*2db00*/  LEA.HI.X.SX32 R27, R22, R10, 0x2, P2 ;  /* 0x0000000a161b7211 */ /* 0x000fc600010f16ff */
[----:B------:R-:W-:Y:S04]  /*2db10*/  LDGSTS.E [R24+0x5f00], desc[UR60][R32.64], P0 ;  /* 0x05f0000020187fae */ /* 0x000fe8000812187c */
[----:B------:R-:W-:Y:S04]  /*2db20*/  LDGSTS.E [R24+0x6300], desc[UR60][R30.64], P0 ;  /* 0x063000001e187fae */ /* 0x000fe8000812187c */
[----:B------:R-:W-:Y:S04]  /*2db30*/  LDGSTS.E [R24+0x6700], desc[UR60][R28.64], P0 ;  /* 0x067000001c187fae */ /* 0x000fe8000812187c */
[----:B------:R-:W-:Y:S04]  /*2db40*/  LDGSTS.E [R24+0x6b00], desc[UR60][R26.64], P0 ;  /* 0x06b000001a187fae */ /* 0x000fe8000812187c */
[----:B------:R1:W-:Y:S02]  /*2db50*/  LDGSTS.E [R24+0x6f00], desc[UR60][R20.64], P0 ;  /* 0x06f0000014187fae */ /* 0x0003e4000812187c */
[----:B-1----:R-:W-:-:S02]  /*2db60*/  IMAD.MOV.U32 R20, RZ, RZ, R232 ;  /* 0x000000ffff147224 */ /* 0x002fc400078e00e8 */
[----:B------:R-:W-:-:S05]  /*2db70*/  IMAD.MOV.U32 R21, RZ, RZ, R231 ;  /* 0x000000ffff157224 */ /* 0x000fca00078e00e7 */
[----:B------:R1:W-:Y:S02]  /*2db80*/  LDGSTS.E [R24+0x7300], desc[UR60][R20.64], P0 ;  /* 0x0730000014187fae */ /* 0x0003e4000812187c */
[----:B-1----:R-:W-:Y:S01]  /*2db90*/  MOV R20, R248 ;  /* 0x000000f800147202 */ /* 0x002fe20000000f00 */
[----:B------:R-:W-:-:S05]  /*2dba0*/  IMAD.MOV.U32 R21, RZ, RZ, R247 ;  /* 0x000000ffff157224 */ /* 0x000fca00078e00f7 */
[----:B------:R4:W-:Y:S02]  /*2dbb0*/  LDGSTS.E [R24+0x7700], desc[UR60][R20.64], P0 ;  /* 0x0770000014187fae */ /* 0x0009e4000812187c */
[----:B----4-:R-:W-:-:S04]  /*2dbc0*/  LEA R20, P1, R39, R0, 0x2 ;  /* 0x0000000027147211 */ /* 0x010fc800078210ff */
[----:B------:R-:W-:Y:S02]  /*2dbd0*/  LEA.HI.X.SX32 R21, R39, R10, 0x2, P1 ;  /* 0x0000000a27157211 */ /* 0x000fe400008f16ff */
[----:B--2---:R-:W-:-:S04]  /*2dbe0*/  LEA R168, P1, R40, R0, 0x2 ;  /* 0x0000000028a87211 */ /* 0x004fc800078210ff */
[----:B------:R-:W-:Y:S02]  /*2dbf0*/  LEA.HI.X.SX32 R169, R40, R10, 0x2, P1 ;  /* 0x0000000a28a97211 */ /* 0x000fe400008f16ff */
[----:B------:R-:W-:-:S04]  /*2dc00*/  LEA R194, P1, R77, R0, 0x2 ;  /* 0x000000004dc27211 */ /* 0x000fc800078210ff */
[----:B------:R-:W-:Y:S01]  /*2dc10*/  LEA.HI.X.SX32 R195, R77, R10, 0x2, P1 ;  /* 0x0000000a4dc37211 */ /* 0x000fe200008f16ff */
[----:B------:R1:W-:Y:S01]  /*2dc20*/  STL.64 [R1+0x1cc0], R26 ;  /* 0x001cc01a01007387 */ /* 0x0003e20000100a00 */
[----:B---3--:R-:W-:-:S04]  /*2dc30*/  LEA R30, P1, R43, R0, 0x2 ;  /* 0x000000002b1e7211 */ /* 0x008fc800078210ff */
[----:B------:R-:W-:Y:S02]  /*2dc40*/  LEA.HI.X.SX32 R31, R43, R10, 0x2, P1 ;  /* 0x0000000a2b1f7211 */ /* 0x000fe400008f16ff */
[----:B------:R-:W2:Y:S01]  /*2dc50*/  LDL.LU R43, [R1+0x1c4] ;  /* 0x0001c400012b7983 */ /* 0x000ea20000300800 */
[C---:B------:R-:W-:Y:S01]  /*2dc60*/  LEA R156, P2, R41.reuse, R0, 0x2 ;  /* 0x00000000299c7211 */ /* 0x040fe200078410ff */
[----:B------:R-:W-:Y:S02]  /*2dc70*/  IMAD.MOV.U32 R22, RZ, RZ, R49 ;  /* 0x000000ffff167224 */ /* 0x000fe400078e0031 */
[----:B------:R-:W-:Y:S01]  /*2dc80*/  IMAD.MOV.U32 R23, RZ, RZ, R57 ;  /* 0x000000ffff177224 */ /* 0x000fe200078e0039 */
[----:B------:R-:W-:Y:S02]  /*2dc90*/  LEA.HI.X.SX32 R157, R41, R10, 0x2, P2 ;  /* 0x0000000a299d7211 */ /* 0x000fe400010f16ff */
[C---:B------:R-:W-:Y:S02]  /*2dca0*/  LEA R182, P2, R78.reuse, R0, 0x2 ;  /* 0x000000004eb67211 */ /* 0x040fe400078410ff */
[----:B------:R3:W-:Y:S02]  /*2dcb0*/  LDGSTS.E [R24+0x7b00], desc[UR60][R22.64], P0 ;  /* 0x07b0000016187fae */ /* 0x0007e4000812187c */
[----:B------:R-:W-:-:S02]  /*2dcc0*/  LEA.HI.X.SX32 R183, R78, R10, 0x2, P2 ;  /* 0x0000000a4eb77211 */ /* 0x000fc400010f16ff */
[----:B------:R-:W-:-:S04]  /*2dcd0*/  LEA R206, P2, R79, R0, 0x2 ;  /* 0x000000004fce7211 */ /* 0x000fc800078410ff */
[----:B------:R-:W-:Y:S02]  /*2dce0*/  LEA.HI.X.SX32 R207, R79, R10, 0x2, P2 ;  /* 0x0000000a4fcf7211 */ /* 0x000fe400010f16ff */
[----:B---3--:R-:W-:Y:S01]  /*2dcf0*/  MOV R22, R38 ;  /* 0x0000002600167202 */ /* 0x008fe20000000f00 */
[----:B------:R-:W-:Y:S01]  /*2dd00*/  IMAD.MOV.U32 R23, RZ, RZ, R37 ;  /* 0x000000ffff177224 */ /* 0x000fe200078e0025 */
[CC--:B-1----:R-:W-:Y:S02]  /*2dd10*/  LEA R26, P2, R42.reuse, R0.reuse, 0x2 ;  /* 0x000000002a1a7211 */ /* 0x0c2fe400078410ff */
[C---:B------:R-:W-:Y:S02]  /*2dd20*/  LEA R28, P1, R95.reuse, R0, 0x2 ;  /* 0x000000005f1c7211 */ /* 0x040fe400078210ff */
[----:B------:R1:W-:Y:S01]  /*2dd30*/  LDGSTS.E [R24+0x7f00], desc[UR60][R22.64], P0 ;  /* 0x07f0000016187fae */ /* 0x0003e2000812187c */
[-C--:B------:R-:W-:Y:S02]  /*2dd40*/  LEA.HI.X.SX32 R27, R42, R10.reuse, 0x2, P2 ;  /* 0x0000000a2a1b7211 */ /* 0x080fe400010f16ff */
[----:B------:R-:W-:Y:S01]  /*2dd50*/  LEA.HI.X.SX32 R29, R95, R10, 0x2, P1 ;  /* 0x0000000a5f1d7211 */ /* 0x000fe200008f16ff */
[----:B------:R-:W-:Y:S04]  /*2dd60*/  STL.64 [R1+0x1030], R30 ;  /* 0x0010301e01007387 */ /* 0x000fe80000100a00 */
[----:B------:R-:W3:Y:S01]  /*2dd70*/  LDL.LU R40, [R1+0x1c0] ;  /* 0x0001c00001287983 */ /* 0x000ee20000300800 */
[----:B-1----:R-:W-:-:S03]  /*2dd80*/  LEA R22, P5, R87, R0, 0x2 ;  /* 0x0000000057167211 */ /* 0x002fc600078a10ff */
[----:B------:R-:W-:Y:S01]  /*2dd90*/  LDGSTS.E [R24+0x20300], desc[UR60][R20.64], P0 ;  /* 0x2030000014187fae */ /* 0x000fe2000812187c */
[----:B------:R-:W-:-:S03]  /*2dda0*/  LEA.HI.X.SX32 R23, R87, R10, 0x2, P5 ;  /* 0x0000000a57177211 */ /* 0x000fc600028f16ff */
[----:B------:R1:W-:Y:S04]  /*2ddb0*/  STL.64 [R1+0x1070], R26 ;  /* 0x0010701a01007387 */ /* 0x0003e80000100a00 */
[----:B------:R4:W-:Y:S04]  /*2ddc0*/  STL.64 [R1+0x10b0], R22 ;  /* 0x0010b01601007387 */ /* 0x0009e80000100a00 */
[----:B------:R4:W-:Y:S04]  /*2ddd0*/  STL.64 [R1+0x10f0], R28 ;  /* 0x0010f01c01007387 */ /* 0x0009e80000100a00 */
[----:B------:R-:W3:Y:S04]  /*2dde0*/  LDL.LU R77, [R1+0x1bc] ;  /* 0x0001bc00014d7983 */ /* 0x000ee80000300800 */
[----:B------:R-:W-:Y:S04]  /*2ddf0*/  LDGSTS.E [R24+0x20700], desc[UR60][R156.64], P0 ;  /* 0x207000009c187fae */ /* 0x000fe8000812187c */
[----:B------:R-:W-:Y:S04]  /*2de00*/  LDGSTS.E [R24+0x20b00], desc[UR60][R168.64], P0 ;  /* 0x20b00000a8187fae */ /* 0x000fe8000812187c */
[----:B------:R-:W-:Y:S04]  /*2de10*/  LDGSTS.E [R24+0x20f00], desc[UR60][R182.64], P0 ;  /* 0x20f00000b6187fae */ /* 0x000fe8000812187c */
[----:B------:R-:W-:Y:S04]  /*2de20*/  LDGSTS.E [R24+0x21300], desc[UR60][R194.64], P0 ;  /* 0x21300000c2187fae */ /* 0x000fe8000812187c */
[----:B------:R-:W-:Y:S04]  /*2de30*/  LDGSTS.E [R24+0x21700], desc[UR60][R206.64], P0 ;  /* 0x21700000ce187fae */ /* 0x000fe8000812187c */
        /* <DEDUP_REMOVED lines=8> */
[----:B----4-:R-:W3:Y:S01]  /*2dec0*/  LDC R22, c[0x0][0x240] ;  /* 0x00009000ff167b82 */ /* 0x010ee20000000800 */
[-C--:B------:R-:W-:Y:S02]  /*2ded0*/  LEA R30, P1, R119, R0.reuse, 0x2 ;  /* 0x00000000771e7211 */ /* 0x080fe400078210ff */
[----:B------:R-:W-:Y:S01]  /*2dee0*/  LEA R28, P5, R127, R0, 0x2 ;  /* 0x000000007f1c7211 */ /* 0x000fe200078a10ff */
[----:B------:R1:W-:Y:S01]  /*2def0*/  LDGSTS.E [R24+0x22b00], desc[UR60][R26.64], P0 ;  /* 0x22b000001a187fae */ /* 0x0003e2000812187c */
[-C--:B------:R-:W-:Y:S02]  /*2df00*/  LEA.HI.X.SX32 R31, R119, R10.reuse, 0x2, P1 ;  /* 0x0000000a771f7211 */ /* 0x080fe400008f16ff */
[----:B------:R-:W-:Y:S01]  /*2df10*/  LEA.HI.X.SX32 R29, R127, R10, 0x2, P5 ;  /* 0x0000000a7f1d7211 */ /* 0x000fe200028f16ff */
[----:B------:R1:W-:Y:S01]  /*2df20*/  STL.64 [R1+0x1130], R26 ;  /* 0x0011301a01007387 */ /* 0x0003e20000100a00 */
[----:B------:R-:W4:Y:S03]  /*2df30*/  LDC R23, c[0x0][0x240] ;  /* 0x00009000ff177b82 */ /* 0x000f260000000800 */
[----:B------:R-:W-:Y:S04]  /*2df40*/  STL.64 [R1+0x1170], R32 ;  /* 0x0011702001007387 */ /* 0x000fe80000100a00 */
[----:B------:R-:W4:Y:S04]  /*2df50*/  LDL.LU R79, [R1+0x1a8] ;  /* 0x0001a800014f7983 */ /* 0x000f280000300800 */
[----:B------:R2:W-:Y:S01]  /*2df60*/  STL.64 [R1+0x11b0], R30 ;  /* 0x0011b01e01007387 */ /* 0x0005e20000100a00 */
[----:B-1----:R-:W-:-:S03]  /*2df70*/  LEA R26, P2, R135, R0, 0x2 ;  /* 0x00000000871a7211 */ /* 0x002fc600078410ff */
[----:B------:R1:W-:Y:S04]  /*2df80*/  STL.64 [R1+0x11f0], R28 ;  /* 0x0011f01c01007387 */ /* 0x0003e80000100a00 */
[----:B------:R-:W4:Y:S01]  /*2df90*/  LDL.LU R42, [R1+0x1a4] ;  /* 0x0001a400012a7983 */ /* 0x000f220000300800 */
[----:B------:R-:W-:-:S03]  /*2dfa0*/  LEA.HI.X.SX32 R27, R135, R10, 0x2, P2 ;  /* 0x0000000a871b7211 */ /* 0x000fc600010f16ff */
[----:B------:R-:W-:Y:S04]  /*2dfb0*/  LDGSTS.E [R24+0x22f00], desc[UR60][R32.64], P0 ;  /* 0x22f0000020187fae */ /* 0x000fe8000812187c */
[----:B------:R1:W-:Y:S04]  /*2dfc0*/  STL.64 [R1+0x1230], R26 ;  /* 0x0012301a01007387 */ /* 0x0003e80000100a00 */
[----:B------:R-:W4:Y:S04]  /*2dfd0*/  LDL.LU R41, [R1+0x1a0] ;  /* 0x0001a00001297983 */ /* 0x000f280000300800 */
[----:B------:R-:W4:Y:S04]  /*2dfe0*/  LDL.LU R78, [R1+0x19c] ;  /* 0x00019c00014e7983 */ /* 0x000f280000300800 */
[----:B------:R1:W-:Y:S01]  /*2dff0*/  LDGSTS.E [R24+0x23300], desc[UR60][R30.64], P0 ;  /* 0x233000001e187fae */ /* 0x0003e2000812187c */
[----:B--2---:R-:W-:Y:S01]  /*2e000*/  IMAD R8, R43, R8, RZ ;  /* 0x000000082b087224 */ /* 0x004fe200078e02ff */
[----:B-1----:R-:W-:-:S02]  /*2e010*/  LEA R30, P1, R143, R0, 0x2 ;  /* 0x000000008f1e7211 */ /* 0x002fc400078210ff */
[----:B------:R-:W2:Y:S01]  /*2e020*/  LDL.LU R43, [R1+0x18c] ;  /* 0x00018c00012b7983 */ /* 0x000ea20000300800 */
[----:B------:R-:W-:Y:S02]  /*2e030*/  LEA R36, P2, R151, R0, 0x2 ;  /* 0x0000000097247211 */ /* 0x000fe400078410ff */
[----:B------:R-:W-:Y:S01]  /*2e040*/  LEA.HI.X.SX32 R31, R143, R10, 0x2, P1 ;  /* 0x0000000a8f1f7211 */ /* 0x000fe200008f16ff */
[----:B------:R1:W-:Y:S04]  /*2e050*/  LDGSTS.E [R24+0x23700], desc[UR60][R28.64], P0 ;  /* 0x237000001c187fae */ /* 0x0003e8000812187c */
[----:B------:R1:W-:Y:S01]  /*2e060*/  LDGSTS.E [R24+0x23b00], desc[UR60][R26.64], P0 ;  /* 0x23b000001a187fae */ /* 0x0003e2000812187c */
[C---:B------:R-:W-:Y:S02]  /*2e070*/  LEA R34, P1, R8.reuse, R0, 0x2 ;  /* 0x0000000008227211 */ /* 0x040fe400078210ff */
[-C--:B------:R-:W-:Y:S01]  /*2e080*/  LEA.HI.X.SX32 R37, R151, R10.reuse, 0x2, P2 ;  /* 0x0000000a97257211 */ /* 0x080fe200010f16ff */
[----:B------:R4:W-:Y:S01]  /*2e090*/  STL.64 [R1+0x1270], R30 ;  /* 0x0012701e01007387 */ /* 0x0009e20000100a00 */
[----:B------:R-:W-:-:S03]  /*2e0a0*/  LEA.HI.X.SX32 R35, R8, R10, 0x2, P1 ;  /* 0x0000000a08237211 */ /* 0x000fc600008f16ff */
[----:B------:R4:W-:Y:S01]  /*2e0b0*/  LDGSTS.E [R24+0x23f00], desc[UR60][R30.64], P0 ;  /* 0x23f000001e187fae */ /* 0x0009e2000812187c */
[----:B-1----:R-:W2:Y:S08]  /*2e0c0*/  LDC R29, c[0x0][0x240] ;  /* 0x00009000ff1d7b82 */ /* 0x002eb00000000800 */
[----:B------:R-:W1:Y:S01]  /*2e0d0*/  LDC R26, c[0x0][0x240] ;  /* 0x00009000ff1a7b82 */ /* 0x000e620000000800 */
[----:B---3--:R-:W-:Y:S01]  /*2e0e0*/  IMAD R22, R40, R22, RZ ;  /* 0x0000001628167224 */ /* 0x008fe200078e02ff */
[----:B------:R-:W-:Y:S06]  /*2e0f0*/  STL.64 [R1+0x12b0], R36 ;  /* 0x0012b02401007387 */ /* 0x000fec0000100a00 */
[----:B------:R-:W3:Y:S01]  /*2e100*/  LDC R27, c[0x0][0x240] ;  /* 0x00009000ff1b7b82 */ /* 0x000ee20000000800 */
[C---:B------:R-:W-:Y:S01]  /*2e110*/  LEA R32, P5, R22.reuse, R0, 0x2 ;  /* 0x0000000016207211 */ /* 0x040fe200078a10ff */
[----:B------:R-:W-:Y:S03]  /*2e120*/  LDGSTS.E [R24+0x24300], desc[UR60][R36.64], P0 ;  /* 0x2430000024187fae */ /* 0x000fe6000812187c */
[----:B------:R-:W-:Y:S01]  /*2e130*/  LEA.HI.X.SX32 R33, R22, R10, 0x2, P5 ;  /* 0x0000000a16217211 */ /* 0x000fe200028f16ff */
[----:B----4-:R-:W-:Y:S01]  /*2e140*/  IMAD R23, R77, R23, RZ ;  /* 0x000000174d177224 */ /* 0x010fe200078e02ff */
[----:B------:R-:W-:Y:S01]  /*2e150*/  STL.64 [R1+0x1a80], R34 ;  /* 0x001a802201007387 */ /* 0x000fe20000100a00 */
[----:B------:R-:W4:Y:S03]  /*2e160*/  LDC R28, c[0x0][0x240] ;  /* 0x00009000ff1c7b82 */ /* 0x000f260000000800 */
[C---:B------:R-:W-:Y:S01]  /*2e170*/  LEA R30, P2, R23.reuse, R0, 0x2 ;  /* 0x00000000171e7211 */ /* 0x040fe200078410ff */
[----:B------:R-:W-:Y:S03]  /*2e180*/  LDGSTS.E [R24+0x24700], desc[UR60][R34.64], P0 ;  /* 0x2470000022187fae */ /* 0x000fe6000812187c */
[----:B------:R-:W-:Y:S01]  /*2e190*/  LEA.HI.X.SX32 R31, R23, R10, 0x2, P2 ;  /* 0x0000000a171f7211 */ /* 0x000fe200010f16ff */
[----:B------:R-:W-:Y:S04]  /*2e1a0*/  STL.64 [R1+0x1b50], R32 ;  /* 0x001b502001007387 */ /* 0x000fe80000100a00 */
[----:B------:R1:W-:Y:S04]  /*2e1b0*/  STL.64 [R1+0x1b80], R30 ;  /* 0x001b801e01007387 */ /* 0x0003e80000100a00 */
[----:B------:R-:W4:Y:S04]  /*2e1c0*/  LDL.LU R40, [R1+0x198] ;  /* 0x0001980001287983 */ /* 0x000f280000300800 */
[----:B------:R-:W4:Y:S04]  /*2e1d0*/  LDL.LU R77, [R1+0x180] ;  /* 0x00018000014d7983 */ /* 0x000f280000300800 */
[----:B------:R-:W-:Y:S04]  /*2e1e0*/  LDGSTS.E [R24+0x24b00], desc[UR60][R32.64], P0 ;  /* 0x24b0000020187fae */ /* 0x000fe8000812187c */
[----:B------:R1:W-:Y:S02]  /*2e1f0*/  LDGSTS.E [R24+0x24f00], desc[UR60][R30.64], P0 ;  /* 0x24f000001e187fae */ /* 0x0003e4000812187c */
[----:B-1----:R-:W1:Y:S08]  /*2e200*/  LDC R30, c[0x0][0x240] ;  /* 0x00009000ff1e7b82 */ /* 0x002e700000000800 */
[----:B------:R-:W1:Y:S01]  /*2e210*/  LDC R31, c[0x0][0x240] ;  /* 0x00009000ff1f7b82 */ /* 0x000e620000000800 */
[----:B------:R-:W-:-:S02]  /*2e220*/  IMAD R8, R79, R25, RZ ;  /* 0x000000194f087224 */ /* 0x000fc400078e02ff */
[----:B------:R-:W4:Y:S01]  /*2e230*/  LDL.LU R79, [R1+0x17c] ;  /* 0x00017c00014f7983 */ /* 0x000f220000300800 */
[----:B------:R-:W-:-:S03]  /*2e240*/  IMAD R22, R42, R26, RZ ;  /* 0x0000001a2a167224 */ /* 0x000fc600078e02ff */
[----:B------:R-:W1:Y:S01]  /*2e250*/  LDL.LU R42, [R1+0x178] ;  /* 0x00017800012a7983 */ /* 0x000e620000300800 */
[----:B--2---:R-:W-:-:S03]  /*2e260*/  IMAD R26, R43, R29, RZ ;  /* 0x0000001d2b1a7224 */ /* 0x004fc600078e02ff */
[----:B------:R-:W2:Y:S01]  /*2e270*/  LDL.LU R43, [R1+0x164] ;  /* 0x00016400012b7983 */ /* 0x000ea20000300800 */
[----:B---3--:R-:W-:Y:S01]  /*2e280*/  IMAD R23, R41, R27, RZ ;  /* 0x0000001b29177224 */ /* 0x008fe200078e02ff */
[----:B------:R-:W-:Y:S01]  /*2e290*/  LEA R32, P1, R8, R0, 0x2 ;  /* 0x0000000008207211 */ /* 0x000fe200078210ff */
[----:B----4-:R-:W-:Y:S01]  /*2e2a0*/  IMAD R25, R78, R28, RZ ;  /* 0x0000001c4e197224 */ /* 0x010fe200078e02ff */
[----:B------:R-:W3:Y:S01]  /*2e2b0*/  LDC R27, c[0x0][0x240] ;  /* 0x00009000ff1b7b82 */ /* 0x000ee20000000800 */
[----:B------:R-:W-:Y:S02]  /*2e2c0*/  LEA R38, P2, R22, R0, 0x2 ;  /* 0x0000000016267211 */ /* 0x000fe400078410ff */
[----:B------:R-:W-:-:S05]  /*2e2d0*/  LEA.HI.X.SX32 R33, R8, R10, 0x2, P1 ;  /* 0x0000000a08217211 */ /* 0x000fca00008f16ff */
[----:B------:R-:W4:Y:S01]  /*2e2e0*/  LDC R28, c[0x0][0x240] ;  /* 0x00009000ff1c7b82 */ /* 0x000f220000000800 */
[-C--:B------:R-:W-:Y:S01]  /*2e2f0*/  LEA R36, P1, R23, R0.reuse, 0x2 ;  /* 0x0000000017247211 */ /* 0x080fe200078210ff */
[----:B------:R3:W-:Y:S01]  /*2e300*/  STL.64 [R1+0x1be0], R32 ;  /* 0x001be02001007387 */ /* 0x0007e20000100a00 */
[----:B------:R-:W-:Y:S02]  /*2e310*/  LEA R34, P5, R25, R0, 0x2 ;  /* 0x0000000019227211 */ /* 0x000fe400078a10ff */
[-C--:B------:R-:W-:Y:S01]  /*2e320*/  LEA.HI.X.SX32 R39, R22, R10.reuse, 0x2, P2 ;  /* 0x0000000a16277211 */ /* 0x080fe200010f16ff */
[----:B------:R3:W-:Y:S02]  /*2e330*/  LDGSTS.E [R24+0x25300], desc[UR60][R32.64], P0 ;  /* 0x2530000020187fae */ /* 0x0007e4000812187c */
[----:B------:R-:W4:Y:S01]  /*2e340*/  LDC R29, c[0x0][0x240] ;  /* 0x00009000ff1d7b82 */ /* 0x000f220000000800 */
[-C--:B------:R-:W-:Y:S02]  /*2e350*/  LEA.HI.X.SX32 R37, R23, R10.reuse, 0x2, P1 ;  /* 0x0000000a17257211 */ /* 0x080fe400008f16ff */
[----:B------:R-:W-:Y:S01]  /*2e360*/  LEA.HI.X.SX32 R35, R25, R10, 0x2, P5 ;  /* 0x0000000a19237211 */ /* 0x000fe200028f16ff */
[----:B------:R-:W-:Y:S01]  /*2e370*/  STL.64 [R1+0x1c08], R38 ;  /* 0x001c082601007387 */ /* 0x000fe20000100a00 */
[----:B---3--:R-:W-:-:S03]  /*2e380*/  LEA R32, P2, R26, R0, 0x2 ;  /* 0x000000001a207211 */ /* 0x008fc600078410ff */
[----:B------:R-:W-:Y:S01]  /*2e390*/  STL.64 [R1+0x1c88], R36 ;  /* 0x001c882401007387 */ /* 0x000fe20000100a00 */
[----:B------:R-:W-:-:S03]  /*2e3a0*/  LEA.HI.X.SX32 R33, R26, R10, 0x2, P2 ;  /* 0x0000000a1a217211 */ /* 0x000fc600010f16ff */
[----:B------:R-:W-:Y:S04]  /*2e3b0*/  STL.64 [R1+0x1c98], R34 ;  /* 0x001c982201007387 */ /* 0x000fe80000100a00 */
[----:B------:R3:W-:Y:S04]  /*2e3c0*/  STL.64 [R1+0x1cc8], R32 ;  /* 0x001cc82001007387 */ /* 0x0007e80000100a00 */
[----:B------:R-:W2:Y:S04]  /*2e3d0*/  LDL.LU R41, [R1+0x160] ;  /* 0x0001600001297983 */ /* 0x000ea80000300800 */
[----:B------:R-:W2:Y:S04]  /*2e3e0*/  LDL.LU R78, [R1+0x15c] ;  /* 0x00015c00014e7983 */ /* 0x000ea80000300800 */
[----:B------:R-:W-:Y:S04]  /*2e3f0*/  LDGSTS.E [R24+0x25700], desc[UR60][R38.64], P0 ;  /* 0x2570000026187fae */ /* 0x000fe8000812187c */
[----:B------:R-:W-:Y:S04]  /*2e400*/  LDGSTS.E [R24+0x25b00], desc[UR60][R36.64], P0 ;  /* 0x25b0000024187fae */ /* 0x000fe8000812187c */
[----:B------:R-:W-:Y:S04]  /*2e410*/  LDGSTS.E [R24+0x25f00], desc[UR60][R34.64], P0 ;  /* 0x25f0000022187fae */ /* 0x000fe8000812187c */
[----:B------:R3:W-:Y:S01]  /*2e420*/  LDGSTS.E [R24+0x26300], desc[UR60][R32.64], P0 ;  /* 0x2630000020187fae */ /* 0x0007e2000812187c */
[----:B------:R-:W-:-:S03]  /*2e430*/  IMAD R8, R40, R27, RZ ;  /* 0x0000001b28087224 */ /* 0x000fc600078e02ff */
[----:B------:R-:W2:Y:S01]  /*2e440*/  LDL.LU R40, [R1+0x758] ;  /* 0x0007580001287983 */ /* 0x000ea20000300800 */
[----:B------:R-:W2:Y:S01]  /*2e450*/  LDC R27, c[0x0][0x240] ;  /* 0x00009000ff1b7b82 */ /* 0x000ea20000000800 */
[----:B----4-:R-:W-:Y:S02]  /*2e460*/  IMAD R22, R77, R28, RZ ;  /* 0x0000001c4d167224 */ /* 0x010fe400078e02ff */
[----:B------:R-:W4:Y:S01]  /*2e470*/  LDL.LU R77, [R1+0x754] ;  /* 0x00075400014d7983 */ /* 0x000f220000300800 */
[-C--:B---3--:R-:W-:Y:S02]  /*2e480*/  LEA R32, P1, R8, R0.reuse, 0x2 ;  /* 0x0000000008207211 */ /* 0x088fe400078210ff */
[----:B------:R-:W-:Y:S02]  /*2e490*/  LEA R38, P2, R22, R0, 0x2 ;  /* 0x0000000016267211 */ /* 0x000fe400078410ff */
[-C--:B------:R-:W-:Y:S01]  /*2e4a0*/  LEA.HI.X.SX32 R33, R8, R10.reuse, 0x2, P1 ;  /* 0x0000000a08217211 */ /* 0x080fe200008f16ff */
[----:B------:R-:W3:Y:S01]  /*2e4b0*/  LDC R28, c[0x0][0x240] ;  /* 0x00009000ff1c7b82 */ /* 0x000ee20000000800 */
[----:B------:R-:W-:-:S03]  /*2e4c0*/  LEA.HI.X.SX32 R39, R22, R10, 0x2, P2 ;  /* 0x0000000a16277211 */ /* 0x000fc600010f16ff */
[----:B------:R2:W-:Y:S04]  /*2e4d0*/  STL.64 [R1+0x1cd8], R32 ;  /* 0x001cd82001007387 */ /* 0x0005e80000100a00 */
[----:B------:R-:W-:Y:S04]  /*2e4e0*/  STL.64 [R1+0x1ce8], R38 ;  /* 0x001ce82601007387 */ /* 0x000fe80000100a00 */
[----:B------:R2:W-:Y:S04]  /*2e4f0*/  LDGSTS.E [R24+0x26700], desc[UR60][R32.64], P0 ;  /* 0x2670000020187fae */ /* 0x0005e8000812187c */
[----:B------:R-:W-:Y:S01]  /*2e500*/  LDGSTS.E [R24+0x26b00], desc[UR60][R38.64], P0 ;  /* 0x26b0000026187fae */ /* 0x000fe2000812187c */
[----:B------:R-:W-:-:S02]  /*2e510*/  IMAD R23, R79, R29, RZ ;  /* 0x0000001d4f177224 */ /* 0x000fc400078e02ff */
[----:B------:R-:W3:Y:S03]  /*2e520*/  LDC R29, c[0x0][0x240] ;  /* 0x00009000ff1d7b82 */ /* 0x000ee60000000800 */
[----:B------:R-:W-:Y:S01]  /*2e530*/  LEA R36, P1, R23, R0, 0x2 ;  /* 0x0000000017247211 */ /* 0x000fe200078210ff */
[----:B-1----:R-:W-:-:S03]  /*2e540*/  IMAD R25, R42, R30, RZ ;  /* 0x0000001e2a197224 */ /* 0x002fc600078e02ff */
[----:B------:R-:W-:Y:S01]  /*2e550*/  LEA.HI.X.SX32 R37, R23, R10, 0x2, P1 ;  /* 0x0000000a17257211 */ /* 0x000fe200008f16ff */
[----:B------:R-:W4:Y:S01]  /*2e560*/  LDL.LU R42, [R1+0x750] ;  /* 0x00075000012a7983 */ /* 0x000f220000300800 */
[----:B------:R-:W4:Y:S01]  /*2e570*/  LDC R30, c[0x0][0x240] ;  /* 0x00009000ff1e7b82 */ /* 0x000f220000000800 */
[C---:B------:R-:W-:Y:S02]  /*2e580*/  LEA R34, P5, R25.reuse, R0, 0x2 ;  /* 0x0000000019227211 */ /* 0x040fe400078a10ff */
[----:B------:R1:W-:Y:S02]  /*2e590*/  LDGSTS.E [R24+0x26f00], desc[UR60][R36.64], P0 ;  /* 0x26f0000024187fae */ /* 0x0003e4000812187c */
[----:B------:R-:W-:Y:S02]  /*2e5a0*/  LEA.HI.X.SX32 R35, R25, R10, 0x2, P5 ;  /* 0x0000000a19237211 */ /* 0x000fe400028f16ff */
[----:B------:R1:W-:Y:S04]  /*2e5b0*/  STL.64 [R1+0x1d00], R36 ;  /* 0x001d002401007387 */ /* 0x0003e80000100a00 */
[----:B------:R4:W-:Y:S04]  /*2e5c0*/  STL.64 [R1+0x1d08], R34 ;  /* 0x001d082201007387 */ /* 0x0009e80000100a00 */
[----:B------:R4:W-:Y:S01]  /*2e5d0*/  LDGSTS.E [R24+0x27300], desc[UR60][R34.64], P0 ;  /* 0x2730000022187fae */ /* 0x0009e2000812187c */
[----:B--2---:R-:W-:-:S03]  /*2e5e0*/  IMAD R26, R43, R31, RZ ;  /* 0x0000001f2b1a7224 */ /* 0x004fc600078e02ff */
[----:B------:R-:W2:Y:S01]  /*2e5f0*/  LDL.LU R43, [R1+0x74c] ;  /* 0x00074c00012b7983 */ /* 0x000ea20000300800 */
[----:B------:R-:W2:Y:S01]  /*2e600*/  LDC R31, c[0x0][0x240] ;  /* 0x00009000ff1f7b82 */ /* 0x000ea20000000800 */
[----:B------:R-:W-:-:S04]  /*2e610*/  LEA R32, P2, R26, R0, 0x2 ;  /* 0x000000001a207211 */ /* 0x000fc800078410ff */
[----:B------:R-:W-:-:S03]  /*2e620*/  LEA.HI.X.SX32 R33, R26, R10, 0x2, P2 ;  /* 0x0000000a1a217211 */ /* 0x000fc600010f16ff */
[----:B------:R-:W4:Y:S02]  /*2e630*/  LDC R26, c[0x0][0x240] ;  /* 0x00009000ff1a7b82 */ /* 0x000f240000000800 */
[----:B------:R4:W-:Y:S04]  /*2e640*/  STL.64 [R1+0x1d10], R32 ;  /* 0x001d102001007387 */ /* 0x0009e80000100a00 */
[----:B------:R-:W2:Y:S04]  /*2e650*/  LDL.LU R79, [R1+0x748] ;  /* 0x00074800014f7983 */ /* 0x000ea80000300800 */
[----:B------:R4:W-:Y:S01]  /*2e660*/  LDGSTS.E [R24+0x27700], desc[UR60][R32.64], P0 ;  /* 0x2770000020187fae */ /* 0x0009e2000812187c */
[----:B------:R-:W-:-:S02]  /*2e670*/  IMAD R8, R41, R27, RZ ;  /* 0x0000001b29087224 */ /* 0x000fc400078e02ff */
[----:B------:R-:W2:Y:S01]  /*2e680*/  LDC R27, c[0x0][0x240] ;  /* 0x00009000ff1b7b82 */ /* 0x000ea20000000800 */
[----:B---3--:R-:W-:Y:S02]  /*2e690*/  IMAD R23, R78, R28, RZ ;  /* 0x0000001c4e177224 */ /* 0x008fe400078e02ff */
[----:B------:R-:W3:Y:S03]  /*2e6a0*/  LDL.LU R78, [R1+0x744] ;  /* 0x00074400014e7983 */ /* 0x000ee60000300800 */
[C---:B-1----:R-:W-:Y:S02]  /*2e6b0*/  LEA R36, P5, R23.reuse, R0, 0x2 ;  /* 0x0000000017247211 */ /* 0x042fe400078a10ff */
[----:B------:R-:W1:Y:S02]  /*2e6c0*/  LDC R28, c[0x0][0x240] ;  /* 0x00009000ff1c7b82 */ /* 0x000e640000000800 */
[----:B------:R-:W-:Y:S01]  /*2e6d0*/  LEA.HI.X.SX32 R37, R23, R10, 0x2, P5 ;  /* 0x0000000a17257211 */ /* 0x000fe200028f16ff */
[----:B------:R-:W-:Y:S01]  /*2e6e0*/  IMAD R25, R40, R29, RZ ;  /* 0x0000001d28197224 */ /* 0x000fe200078e02ff */
[----:B------:R-:W-:-:S04]  /*2e6f0*/  LEA R40, P1, R8, R0, 0x2 ;  /* 0x0000000008287211 */ /* 0x000fc800078210ff */
[----:B------:R-:W3:Y:S01]  /*2e700*/  LDC R29, c[0x0][0x240] ;  /* 0x00009000ff1d7b82 */ /* 0x000ee20000000800 */
[----:B----4-:R-:W-:Y:S02]  /*2e710*/  IMAD R22, R77, R30, RZ ;  /* 0x0000001e4d167224 */ /* 0x010fe400078e02ff */
[----:B------:R-:W4:Y:S01]  /*2e720*/  LDL.LU R77, [R1+0x740] ;  /* 0x00074000014d7983 */ /* 0x000f220000300800 */
[----:B------:R-:W-:Y:S02]  /*2e730*/  LEA.HI.X.SX32 R41, R8, R10, 0x2, P1 ;  /* 0x0000000a08297211 */ /* 0x000fe400008f16ff */
[CC--:B------:R-:W-:Y:S02]  /*2e740*/  LEA R34, P1, R25.reuse, R0.reuse, 0x2 ;  /* 0x0000000019227211 */ /* 0x0c0fe400078210ff */
[----:B------:R-:W4:Y:S01]  /*2e750*/  LDC R30, c[0x0][0x240] ;  /* 0x00009000ff1e7b82 */ /* 0x000f220000000800 */
[----:B------:R-:W-:Y:S01]  /*2e760*/  LEA R32, P2, R22, R0, 0x2 ;  /* 0x0000000016207211 */ /* 0x000fe200078410ff */
[----:B------:R-:W-:Y:S01]  /*2e770*/  LDGSTS.E [R24+0x27b00], desc[UR60][R40.64], P0 ;  /* 0x27b0000028187fae */ /* 0x000fe2000812187c */
[----:B------:R-:W-:-:S02]  /*2e780*/  LEA.HI.X.SX32 R35, R25, R10, 0x2, P1 ;  /* 0x0000000a19237211 */ /* 0x000fc400008f16ff */
[----:B------:R-:W-:Y:S01]  /*2e790*/  LEA.HI.X.SX32 R33, R22, R10, 0x2, P2 ;  /* 0x0000000a16217211 */ /* 0x000fe200010f16ff */
[----:B------:R1:W-:Y:S04]  /*2e7a0*/  STL.64 [R1+0x1d18], R40 ;  /* 0x001d182801007387 */ /* 0x0003e80000100a00 */
[----:B------:R-:W-:Y:S04]  /*2e7b0*/  STL.64 [R1+0x1d20], R36 ;  /* 0x001d202401007387 */ /* 0x000fe80000100a00 */
[----:B------:R-:W-:Y:S04]  /*2e7c0*/  STL.64 [R1+0x16b0], R34 ;  /* 0x0016b02201007387 */ /* 0x000fe80000100a00 */
[----:B------:R1:W-:Y:S01]  /*2e7d0*/  STL.64 [R1+0x16f0], R32 ;  /* 0x0016f02001007387 */ /* 0x0003e20000100a00 */
[----:B------:R-:W-:-:S03]  /*2e7e0*/  LOP3.LUT R38, R13, 0x70, RZ, 0x3c, !PT ;  /* 0x000000700d267812 */ /* 0x000fc600078e3cff */
[----:B------:R1:W-:Y:S01]  /*2e7f0*/  LDGSTS.E [R24+0x27f00], desc[UR60][R36.64], P0 ;  /* 0x27f0000024187fae */ /* 0x0003e2000812187c */
[----:B------:R-:W-:-:S03]  /*2e800*/  IMAD R25, R42, R26, RZ ;  /* 0x0000001a2a197224 */ /* 0x000fc600078e02ff */
[----:B------:R-:W4:Y:S01]  /*2e810*/  LDL.LU R42, [R1+0x73c] ;  /* 0x00073c00012a7983 */ /* 0x000f220000300800 */
[----:B--2---:R-:W-:Y:S01]  /*2e820*/  IMAD R23, R43, R27, RZ ;  /* 0x0000001b2b177224 */ /* 0x004fe200078e02ff */
[----:B------:R-:W2:Y:S02]  /*2e830*/  LDC R26, c[0x0][0x240] ;  /* 0x00009000ff1a7b82 */ /* 0x000ea40000000800 */
[----:B------:R-:W2:Y:S01]  /*2e840*/  LDL.LU R43, [R1+0x738] ;  /* 0x00073800012b7983 */ /* 0x000ea20000300800 */
[----:B------:R-:W-:-:S03]  /*2e850*/  IMAD.IADD R8, R44, 0x1, R38 ;  /* 0x000000012c087824 */ /* 0x000fc600078e0226 */
[----:B-1----:R-:W2:Y:S02]  /*2e860*/  LDL.LU R41, [R1+0x734] ;  /* 0x0007340001297983 */ /* 0x002ea40000300800 */
[----:B------:R-:W1:Y:S02]  /*2e870*/  LDC R27, c[0x0][0x240] ;  /* 0x00009000ff1b7b82 */ /* 0x000e640000000800 */
[----:B------:R-:W2:Y:S04]  /*2e880*/  LDL.LU R40, [R1+0x730] ;  /* 0x0007300001287983 */ /* 0x000ea80000300800 */
[----:B------:R-:W-:Y:S04]  /*2e890*/  LDGSTS.E [R8+0x380], desc[UR60][R34.64], P0 ;  /* 0x0038000022087fae */ /* 0x000fe8000812187c */
[----:B------:R3:W-:Y:S01]  /*2e8a0*/  LDGSTS.E [R8+0x780], desc[UR60][R32.64], P0 ;  /* 0x0078000020087fae */ /* 0x0007e2000812187c */
[----:B------:R-:W-:Y:S01]  /*2e8b0*/  IMAD R24, R79, R28, RZ ;  /* 0x0000001c4f187224 */ /* 0x000fe200078e02ff */
[-C--:B------:R-:W-:Y:S01]  /*2e8c0*/  LEA R38, P2, R23, R0.reuse, 0x2 ;  /* 0x0000000017267211 */ /* 0x080fe200078410ff */
[----:B------:R-:W1:Y:S01]  /*2e8d0*/  LDC R28, c[0x0][0x240] ;  /* 0x00009000ff1c7b82 */ /* 0x000e620000000800 */
[----:B------:R-:W2:Y:S01]  /*2e8e0*/  LDL.LU R79, [R1+0x728] ;  /* 0x00072800014f7983 */ /* 0x000ea20000300800 */
[----:B---3--:R-:W-:-:S04]  /*2e8f0*/  LEA R32, P1, R25, R0, 0x2 ;  /* 0x0000000019207211 */ /* 0x008fc800078210ff */
[----:B------:R-:W-:Y:S02]  /*2e900*/  LEA.HI.X.SX32 R33, R25, R10, 0x2, P1 ;  /* 0x0000000a19217211 */ /* 0x000fe400008f16ff */
[----:B------:R-:W-:Y:S02]  /*2e910*/  LEA R36, P1, R24, R0, 0x2 ;  /* 0x0000000018247211 */ /* 0x000fe400078210ff */
[----:B------:R-:W-:Y:S01]  /*2e920*/  LEA.HI.X.SX32 R39, R23, R10, 0x2, P2 ;  /* 0x0000000a17277211 */ /* 0x000fe200010f16ff */
[----:B------:R3:W-:Y:S01]  /*2e930*/  STL.64 [R1+0x1730], R32 ;  /* 0x0017302001007387 */ /* 0x0007e20000100a00 */
[----:B------:R-:W-:-:S03]  /*2e940*/  IMAD R22, R78, R29, RZ ;  /* 0x0000001d4e167224 */ /* 0x000fc600078e02ff */
[----:B------:R3:W-:Y:S01]  /*2e950*/  LDGSTS.E [R8+0xb80], desc[UR60][R32.64], P0 ;  /* 0x00b8000020087fae */ /* 0x0007e2000812187c */
[----:B------:R-:W-:Y:S01]  /*2e960*/  LEA.HI.X.SX32 R37, R24, R10, 0x2, P1 ;  /* 0x0000000a18257211 */ /* 0x000fe200008f16ff */
[----:B------:R-:W1:Y:S01]  /*2e970*/  LDC R29, c[0x0][0x240] ;  /* 0x00009000ff1d7b82 */ /* 0x000e620000000800 */
[C---:B------:R-:W-:Y:S01]  /*2e980*/  LEA R34, P5, R22.reuse, R0, 0x2 ;  /* 0x0000000016227211 */ /* 0x040fe200078a10ff */
[----:B------:R1:W-:Y:S03]  /*2e990*/  STL.64 [R1+0x1770], R38 ;  /* 0x0017702601007387 */ /* 0x0003e60000100a00 */
[----:B------:R-:W-:Y:S01]  /*2e9a0*/  LEA.HI.X.SX32 R35, R22, R10, 0x2, P5 ;  /* 0x0000000a16237211 */ /* 0x000fe200028f16ff */
[----:B------:R1:W-:Y:S04]  /*2e9b0*/  STL.64 [R1+0x17b0], R36 ;  /* 0x0017b02401007387 */ /* 0x0003e80000100a00 */
[----:B------:R1:W-:Y:S04]  /*2e9c0*/  STL.64 [R1+0x17f0], R34 ;  /* 0x0017f02201007387 */ /* 0x0003e80000100a00 */
[----:B------:R-:W2:Y:S04]  /*2e9d0*/  LDL.LU R78, [R1+0x72c] ;  /* 0x00072c00014e7983 */ /* 0x000ea80000300800 */
[----:B------:R1:W-:Y:S04]  /*2e9e0*/  LDGSTS.E [R8+0xf80], desc[UR60][R38.64], P0 ;  /* 0x00f8000026087fae */ /* 0x0003e8000812187c */
[----:B------:R1:W-:Y:S01]  /*2e9f0*/  LDGSTS.E [R8+0x1380], desc[UR60][R36.64], P0 ;  /* 0x0138000024087fae */ /* 0x0003e2000812187c */
[----:B----4-:R-:W-:-:S03]  /*2ea00*/  IMAD R25, R77, R31, RZ ;  /* 0x0000001f4d197224 */ /* 0x010fc600078e02ff */
[----:B------:R4:W-:Y:S01]  /*2ea10*/  LDGSTS.E [R8+0x1780], desc[UR60][R34.64], P0 ;  /* 0x0178000022087fae */ /* 0x0009e2000812187c */
[----:B------:R-:W4:Y:S01]  /*2ea20*/  LDC R31, c[0x0][0x240] ;  /* 0x00009000ff1f7b82 */ /* 0x000f220000000800 */
[----:B---3--:R-:W-:-:S04]  /*2ea30*/  LEA R32, P2, R25, R0, 0x2 ;  /* 0x0000000019207211 */ /* 0x008fc800078410ff */
[----:B------:R-:W-:-:S05]  /*2ea40*/  LEA.HI.X.SX32 R33, R25, R10, 0x2, P2 ;  /* 0x0000000a19217211 */ /* 0x000fca00010f16ff */
[----:B------:R3:W-:Y:S04]  /*2ea50*/  STL.64 [R1+0x1830], R32 ;  /* 0x0018302001007387 */ /* 0x0007e80000100a00 */
[----:B------:R-:W3:Y:S04]  /*2ea60*/  LDL.LU R77, [R1+0x724] ;  /* 0x00072400014d7983 */ /* 0x000ee80000300800 */
[----:B------:R3:W-:Y:S01]  /*2ea70*/  LDGSTS.E [R8+0x1b80], desc[UR60][R32.64], P0 ;  /* 0x01b8000020087fae */ /* 0x0007e2000812187c */
[----:B--2---:R-:W-:-:S03]  /*2ea80*/  IMAD R22, R42, R26, RZ ;  /* 0x0000001a2a167224 */ /* 0x004fc600078e02ff */
[----:B------:R-:W2:Y:S01]  /*2ea90*/  LDL.LU R42, [R1+0x720] ;  /* 0x00072000012a7983 */ /* 0x000ea20000300800 */
[----:B-1----:R-:W-:-:S03]  /*2eaa0*/  IMAD R23, R43, R27, RZ ;  /* 0x0000001b2b177224 */ /* 0x002fc600078e02ff */
[----:B------:R-:W2:Y:S01]  /*2eab0*/  LDL.LU R43, [R1+0x71c] ;  /* 0x00071c00012b7983 */ /* 0x000ea20000300800 */
[----:B------:R-:W-:Y:S01]  /*2eac0*/  IMAD R25, R40, R29, RZ ;  /* 0x0000001d28197224 */ /* 0x000fe200078e02ff */
[C---:B------:R-:W-:Y:S01]  /*2ead0*/  LEA R38, P1, R22.reuse, R0, 0x2 ;  /* 0x0000000016267211 */ /* 0x040fe200078210ff */
[----:B------:R-:W2:Y:S01]  /*2eae0*/  LDC R29, c[0x0][0x240] ;  /* 0x00009000ff1d7b82 */ /* 0x000ea20000000800 */
[----:B------:R-:W-:Y:S01]  /*2eaf0*/  IMAD R24, R41, R28, RZ ;  /* 0x0000001c29187224 */ /* 0x000fe200078e02ff */
[----:B------:R-:W-:Y:S02]  /*2eb00*/  LEA R36, P2, R23, R0, 0x2 ;  /* 0x0000000017247211 */ /* 0x000fe400078410ff */
[----:B------:R-:W-:Y:S02]  /*2eb10*/  LEA.HI.X.SX32 R39, R22, R10, 0x2, P1 ;  /* 0x0000000a16277211 */ /* 0x000fe400008f16ff */
[----:B----4-:R-:W-:Y:S01]  /*2eb20*/  LEA R34, P1, R24, R0, 0x2 ;  /* 0x0000000018227211 */ /* 0x010fe200078210ff */
[----:B------:R-:W-:Y:S01]  /*2eb30*/  IMAD R26, R79, R30, RZ ;  /* 0x0000001e4f1a7224 */ /* 0x000fe200078e02ff */
[----:B---3--:R-:W-:Y:S01]  /*2eb40*/  LEA R32, P5, R25, R0, 0x2 ;  /* 0x0000000019207211 */ /* 0x008fe200078a10ff */
[----:B------:R-:W1:Y:S01]  /*2eb50*/  LDC R30, c[0x0][0x240] ;  /* 0x00009000ff1e7b82 */ /* 0x000e620000000800 */
[----:B------:R-:W3:Y:S01]  /*2eb60*/  LDL.LU R79, [R1+0x718] ;  /* 0x00071800014f7983 */ /* 0x000ee20000300800 */
[----:B------:R-:W-:-:S02]  /*2eb70*/  LEA.HI.X.SX32 R37, R23, R10, 0x2, P2 ;  /* 0x0000000a17257211 */ /* 0x000fc400010f16ff */
[----:B------:R-:W-:Y:S01]  /*2eb80*/  LEA R22, P2, R26, R0, 0x2 ;  /* 0x000000001a167211 */ /* 0x000fe200078410ff */
[----:B------:R-:W-:Y:S01]  /*2eb90*/  LDGSTS.E [R8+0x1f80], desc[UR60][R38.64], P0 ;  /* 0x01f8000026087fae */ /* 0x000fe2000812187c */
[-C--:B------:R-:W-:Y:S02]  /*2eba0*/  LEA.HI.X.SX32 R35, R24, R10.reuse, 0x2, P1 ;  /* 0x0000000a18237211 */ /* 0x080fe400008f16ff */
[-C--:B------:R-:W-:Y:S01]  /*2ebb0*/  LEA.HI.X.SX32 R33, R25, R10.reuse, 0x2, P5 ;  /* 0x0000000a19217211 */ /* 0x080fe200028f16ff */
[----:B------:R4:W-:Y:S01]  /*2ebc0*/  STL.64 [R1+0x1870], R38 ;  /* 0x0018702601007387 */ /* 0x0009e20000100a00 */
[----:B------:R-:W-:Y:S01]  /*2ebd0*/  LEA.HI.X.SX32 R23, R26, R10, 0x2, P2 ;  /* 0x0000000a1a177211 */ /* 0x000fe200010f16ff */
[----:B------:R-:W1:Y:S02]  /*2ebe0*/  LDC R27, c[0x0][0x240] ;  /* 0x00009000ff1b7b82 */ /* 0x000e640000000800 */
[----:B------:R-:W-:Y:S04]  /*2ebf0*/  STL.64 [R1+0x18b0], R36 ;  /* 0x0018b02401007387 */ /* 0x000fe80000100a00 */
[----:B------:R-:W-:Y:S02]  /*2ec00*/  STL.64 [R1+0x18f0], R34 ;  /* 0x0018f02201007387 */ /* 0x000fe40000100a00 */
[----:B------:R-:W1:Y:S02]  /*2ec10*/  LDC R28, c[0x0][0x240] ;  /* 0x00009000ff1c7b82 */ /* 0x000e640000000800 */
[----:B------:R-:W-:Y:S04]  /*2ec20*/  STL.64 [R1+0x1930], R32 ;  /* 0x0019302001007387 */ /* 0x000fe80000100a00 */
[----:B------:R1:W-:Y:S02]  /*2ec30*/  STL.64 [R1+0x1970], R22 ;  /* 0x0019701601007387 */ /* 0x0003e40000100a00 */
[----:B------:R-:W3:Y:S02]  /*2ec40*/  LDC R26, c[0x0][0x240] ;  /* 0x00009000ff1a7b82 */ /* 0x000ee40000000800 */
[----:B----4-:R-:W4:Y:S04]  /*2ec50*/  LDL.LU R38, [R1+0x714] ;  /* 0x0007140001267983 */ /* 0x010f280000300800 */
[----:B------:R-:W4:Y:S04]  /*2ec60*/  LDL.LU R41, [R1+0x710] ;  /* 0x0007100001297983 */ /* 0x000f280000300800 */
[----:B------:R-:W-:Y:S04]  /*2ec70*/  LDGSTS.E [R8+0x2380], desc[UR60][R36.64], P0 ;  /* 0x0238000024087fae */ /* 0x000fe8000812187c */
[----:B------:R-:W-:Y:S04]  /*2ec80*/  LDGSTS.E [R8+0x2780], desc[UR60][R34.64], P0 ;  /* 0x0278000022087fae */ /* 0x000fe8000812187c */
[----:B------:R-:W-:Y:S04]  /*2ec90*/  LDGSTS.E [R8+0x2b80], desc[UR60][R32.64], P0 ;  /* 0x02b8000020087fae */ /* 0x000fe8000812187c */
[----:B------:R1:W-:Y:S01]  /*2eca0*/  LDGSTS.E [R8+0x2f80], desc[UR60][R22.64], P0 ;  /* 0x02f8000016087fae */ /* 0x0003e2000812187c */
[----:B--2---:R-:W-:-:S03]  /*2ecb0*/  IMAD R24, R42, R29, RZ ;  /* 0x0000001d2a187224 */ /* 0x004fc600078e02ff */
[----:B------:R-:W2:Y:S01]  /*2ecc0*/  LDL.LU R42, [R1+0x70c] ;  /* 0x00070c00012a7983 */ /* 0x000ea20000300800 */
[----:B-1----:R-:W-:Y:S01]  /*2ecd0*/  IMAD R23, R43, R30, RZ ;  /* 0x0000001e2b177224 */ /* 0x002fe200078e02ff */
[----:B------:R-:W1:Y:S02]  /*2ece0*/  LDC R29, c[0x0][0x240] ;  /* 0x00009000ff1d7b82 */ /* 0x000e640000000800 */
[----:B------:R-:W1:Y:S01]  /*2ecf0*/  LDL.LU R43, [R1+0x708] ;  /* 0x00070800012b7983 */ /* 0x000e620000300800 */
[----:B------:R-:W-:-:S05]  /*2ed00*/  IMAD R25, R78, R27, RZ ;  /* 0x0000001b4e197224 */ /* 0x000fca00078e02ff */
[----:B------:R-:W-:Y:S01]  /*2ed10*/  LEA R32, P1, R25, R0, 0x2 ;  /* 0x0000000019207211 */ /* 0x000fe200078210ff */
[----:B------:R-:W-:Y:S01]  /*2ed20*/  IMAD R22, R77, R28, RZ ;  /* 0x0000001c4d167224 */ /* 0x000fe200078e02ff */
[----:B------:R-:W4:Y:S02]  /*2ed30*/  LDC R27, c[0x0][0x240] ;  /* 0x00009000ff1b7b82 */ /* 0x000f240000000800 */
[----:B------:R-:W-:Y:S02]  /*2ed40*/  LEA.HI.X.SX32 R33, R25, R10, 0x2, P1 ;  /* 0x0000000a19217211 */ /* 0x000fe400008f16ff */
[----:B------:R-:W-:-:S04]  /*2ed50*/  LEA R46, P2, R22, R0, 0x2 ;  /* 0x00000000162e7211 */ /* 0x000fc800078410ff */
[----:B------:R-:W2:Y:S01]  /*2ed60*/  LDC R28, c[0x0][0x240] ;  /* 0x00009000ff1c7b82 */ /* 0x000ea20000000800 */
[----:B------:R3:W-:Y:S04]  /*2ed70*/  STL.64 [R1+0x19b0], R32 ;  /* 0x0019b02001007387 */ /* 0x0007e80000100a00 */
[----:B------:R-:W4:Y:S01]  /*2ed80*/  LDL.LU R40, [R1+0x704] ;  /* 0x0007040001287983 */ /* 0x000f220000300800 */
[----:B------:R-:W-:Y:S01]  /*2ed90*/  LEA R36, P1, R24, R0, 0x2 ;  /* 0x0000000018247211 */ /* 0x000fe200078210ff */
[----:B---3--:R-:W-:Y:S01]  /*2eda0*/  IMAD R25, R79, R31, RZ ;  /* 0x0000001f4f197224 */ /* 0x008fe200078e02ff */
[----:B------:R-:W-:Y:S01]  /*2edb0*/  LEA.HI.X.SX32 R47, R22, R10, 0x2, P2 ;  /* 0x0000000a162f7211 */ /* 0x000fe200010f16ff */
[----:B------:R3:W-:Y:S01]  /*2edc0*/  LDGSTS.E [R8+0x3380], desc[UR60][R32.64], P0 ;  /* 0x0338000020087fae */ /* 0x0007e2000812187c */
[C---:B------:R-:W-:Y:S01]  /*2edd0*/  LEA R34, P2, R23.reuse, R0, 0x2 ;  /* 0x0000000017227211 */ /* 0x040fe200078410ff */
[----:B------:R-:W4:Y:S01]  /*2ede0*/  LDC R31, c[0x0][0x240] ;  /* 0x00009000ff1f7b82 */ /* 0x000f220000000800 */
[-C--:B------:R-:W-:Y:S01]  /*2edf0*/  LEA.HI.X.SX32 R37, R24, R10.reuse, 0x2, P1 ;  /* 0x0000000a18257211 */ /* 0x080fe200008f16ff */
[----:B------:R-:W-:Y:S01]  /*2ee00*/  STL.64 [R1+0x19f0], R46 ;  /* 0x0019f02e01007387 */ /* 0x000fe20000100a00 */
[----:B------:R-:W-:-:S03]  /*2ee10*/  LEA.HI.X.SX32 R35, R23, R10, 0x2, P2 ;  /* 0x0000000a17237211 */ /* 0x000fc600010f16ff */
[----:B------:R-:W4:Y:S02]  /*2ee20*/  LDL.LU R78, [R1+0x700] ;  /* 0x00070000014e7983 */ /* 0x000f240000300800 */
[----:B------:R-:W4:Y:S01]  /*2ee30*/  LDC R30, c[0x0][0x240] ;  /* 0x00009000ff1e7b82 */ /* 0x000f220000000800 */
[C---:B---3--:R-:W-:Y:S01]  /*2ee40*/  LEA R32, P5, R25.reuse, R0, 0x2 ;  /* 0x0000000019207211 */ /* 0x048fe200078a10ff */
[----:B------:R-:W-:Y:S03]  /*2ee50*/  STL.64 [R1+0x1a30], R36 ;  /* 0x001a302401007387 */ /* 0x000fe60000100a00 */
[----:B------:R-:W-:Y:S01]  /*2ee60*/  LEA.HI.X.SX32 R33, R25, R10, 0x2, P5 ;  /* 0x0000000a19217211 */ /* 0x000fe200028f16ff */
[----:B------:R3:W-:Y:S04]  /*2ee70*/  STL.64 [R1+0x1a70], R34 ;  /* 0x001a702201007387 */ /* 0x0007e80000100a00 */
[----:B------:R-:W3:Y:S04]  /*2ee80*/  LDL.LU R77, [R1+0x6fc] ;  /* 0x0006fc00014d7983 */ /* 0x000ee80000300800 */
[----:B------:R3:W-:Y:S04]  /*2ee90*/  STL.64 [R1+0x1ab0], R32 ;  /* 0x001ab02001007387 */ /* 0x0007e80000100a00 */
[----:B------:R-:W3:Y:S04]  /*2eea0*/  LDL.LU R79, [R1+0x6f8] ;  /* 0x0006f800014f7983 */ /* 0x000ee80000300800 */
[----:B------:R-:W-:Y:S01]  /*2eeb0*/  LDGSTS.E [R8+0x3780], desc[UR60][R46.64], P0 ;  /* 0x037800002e087fae */ /* 0x000fe2000812187c */
[----:B--2---:R-:W-:-:S03]  /*2eec0*/  IMAD R22, R42, R28, RZ ;  /* 0x0000001c2a167224 */ /* 0x004fc600078e02ff */
[----:B------:R-:W-:Y:S01]  /*2eed0*/  LDGSTS.E [R8+0x3b80], desc[UR60][R36.64], P0 ;  /* 0x03b8000024087fae */ /* 0x000fe2000812187c */
[----:B-1----:R-:W-:-:S03]  /*2eee0*/  IMAD R23, R43, R29, RZ ;  /* 0x0000001d2b177224 */ /* 0x002fc600078e02ff */
[----:B------:R-:W2:Y:S01]  /*2eef0*/  LDL.LU R42, [R1+0x6f4] ;  /* 0x0006f400012a7983 */ /* 0x000ea20000300800 */
[----:B----4-:R-:W-:Y:S01]  /*2ef00*/  IMAD R24, R38, R26, RZ ;  /* 0x0000001a26187224 */ /* 0x010fe200078e02ff */
[----:B------:R-:W1:Y:S02]  /*2ef10*/  LDC R28, c[0x0][0x240] ;  /* 0x00009000ff1c7b82 */ /* 0x000e640000000800 */
[----:B------:R-:W4:Y:S01]  /*2ef20*/  LDL.LU R43, [R1+0x6f0] ;  /* 0x0006f000012b7983 */ /* 0x000f220000300800 */
[----:B------:R-:W-:-:S03]  /*2ef30*/  IMAD R25, R41, R27, RZ ;  /* 0x0000001b29197224 */ /* 0x000fc600078e02ff */
[----:B------:R3:W-:Y:S02]  /*2ef40*/  LDGSTS.E [R8+0x3f80], desc[UR60][R34.64], P0 ;  /* 0x03f8000022087fae */ /* 0x0007e4000812187c */
[----:B------:R-:W1:Y:S02]  /*2ef50*/  LDC R26, c[0x0][0x240] ;  /* 0x00009000ff1a7b82 */ /* 0x000e640000000800 */
[----:B------:R3:W-:Y:S06]  /*2ef60*/  LDGSTS.E [R8+0x4380], desc[UR60][R32.64], P0 ;  /* 0x0438000020087fae */ /* 0x0007ec000812187c */
[----:B------:R-:W2:Y:S01]  /*2ef70*/  LDC R27, c[0x0][0x240] ;  /* 0x00009000ff1b7b82 */ /* 0x000ea20000000800 */
[----:B---3--:R-:W-:-:S02]  /*2ef80*/  LEA R34, P1, R24, R0, 0x2 ;  /* 0x0000000018227211 */ /* 0x008fc400078210ff */
[C---:B------:R-:W-:Y:S02]  /*2ef90*/  LEA R32, P2, R25.reuse, R0, 0x2 ;  /* 0x0000000019207211 */ /* 0x040fe400078410ff */
[-C--:B------:R-:W-:Y:S01]  /*2efa0*/  LEA.HI.X.SX32 R35, R24, R10.reuse, 0x2, P1 ;  /* 0x0000000a18237211 */ /* 0x080fe200008f16ff */
[----:B------:R-:W-:Y:S01]  /*2efb0*/  IMAD R24, R40, R31, RZ ;  /* 0x0000001f28187224 */ /* 0x000fe200078e02ff */
[----:B------:R-:W-:Y:S01]  /*2efc0*/  LEA.HI.X.SX32 R33, R25, R10, 0x2, P2 ;  /* 0x0000000a19217211 */ /* 0x000fe200010f16ff */
[----:B------:R-:W4:Y:S01]  /*2efd0*/  LDC R29, c[0x0][0x240] ;  /* 0x00009000ff1d7b82 */ /* 0x000f220000000800 */
[C---:B------:R-:W-:Y:S01]  /*2efe0*/  LEA R36, P1, R22.reuse, R0, 0x2 ;  /* 0x0000000016247211 */ /* 0x040fe200078210ff */
[----:B------:R3:W-:Y:S03]  /*2eff0*/  STL.64 [R1+0x1af0], R34 ;  /* 0x001af02201007387 */ /* 0x0007e60000100a00 */
[----:B------:R-:W-:Y:S01]  /*2f000*/  LEA.HI.X.SX32 R37, R22, R10, 0x2, P1 ;  /* 0x0000000a16257211 */ /* 0x000fe200008f16ff */
[----:B------:R3:W-:Y:S04]  /*2f010*/  LDGSTS.E [R8+0x4780], desc[UR60][R34.64], P0 ;  /* 0x0478000022087fae */ /* 0x0007e8000812187c */
[----:B------:R1:W-:Y:S04]  /*2f020*/  STL.64 [R1+0x1b30], R32 ;  /* 0x001b302001007387 */ /* 0x0003e80000100a00 */
[----:B------:R1:W-:Y:S01]  /*2f030*/  LDGSTS.E [R8+0x4b80], desc[UR60][R32.64], P0 ;  /* 0x04b8000020087fae */ /* 0x0003e2000812187c */
[----:B---3--:R-:W-:-:S03]  /*2f040*/  LEA R34, P2, R23, R0, 0x2 ;  /* 0x0000000017227211 */ /* 0x008fc600078410ff */
[----:B------:R3:W-:Y:S01]  /*2f050*/  STL.64 [R1+0x1b70], R36 ;  /* 0x001b702401007387 */ /* 0x0007e20000100a00 */
[----:B------:R-:W-:Y:S01]  /*2f060*/  LEA.HI.X.SX32 R35, R23, R10, 0x2, P2 ;  /* 0x0000000a17237211 */ /* 0x000fe200010f16ff */
[----:B------:R-:W-:Y:S02]  /*2f070*/  IMAD R25, R78, R30, RZ ;  /* 0x0000001e4e197224 */ /* 0x000fe400078e02ff */
[----:B------:R-:W-:Y:S01]  /*2f080*/  LDGSTS.E [R8+0x4f80], desc[UR60][R36.64], P0 ;  /* 0x04f8000024087fae */ /* 0x000fe2000812187c */
[----:B-1----:R-:W-:-:S03]  /*2f090*/  LEA R32, P1, R24, R0, 0x2 ;  /* 0x0000000018207211 */ /* 0x002fc600078210ff */
[----:B------:R1:W-:Y:S01]  /*2f0a0*/  STL.64 [R1+0x1bb0], R34 ;  /* 0x001bb02201007387 */ /* 0x0003e20000100a00 */
[----:B------:R-:W-:Y:S01]  /*2f0b0*/  LEA.HI.X.SX32 R33, R24, R10, 0x2, P1 ;  /* 0x0000000a18217211 */ /* 0x000fe200008f16ff */
[----:B------:R-:W-:Y:S02]  /*2f0c0*/  IMAD R23, R77, R26, RZ ;  /* 0x0000001a4d177224 */ /* 0x000fe400078e02ff */
[----:B------:R1:W-:Y:S04]  /*2f0d0*/  LDGSTS.E [R8+0x5380], desc[UR60][R34.64], P0 ;  /* 0x0538000022087fae */ /* 0x0003e8000812187c */
[----:B------:R4:W-:Y:S01]  /*2f0e0*/  STL.64 [R1+0x1bf0], R32 ;  /* 0x001bf02001007387 */ /* 0x0009e20000100a00 */
[----:B------:R-:W-:-:S03]  /*2f0f0*/  LEA R46, P1, R25, R0, 0x2 ;  /* 0x00000000192e7211 */ /* 0x000fc600078210ff */
[----:B------:R-:W4:Y:S04]  /*2f100*/  LDL R49, [R1+0xe30] ;  /* 0x000e300001317983 */ /* 0x000f280000100800 */
[----:B------:R-:W4:Y:S04]  /*2f110*/  LDL R39, [R1+0xe34] ;  /* 0x000e340001277983 */ /* 0x000f280000100800 */
[----:B---3--:R-:W3:Y:S01]  /*2f120*/  LDL.LU R37, [R1+0x1f0] ;  /* 0x0001f00001257983 */ /* 0x008ee20000300800 */
[----:B-1----:R-:W-:-:S03]  /*2f130*/  LEA R34, P2, R23, R0, 0x2 ;  /* 0x0000000017227211 */ /* 0x002fc600078410ff */
[----:B------:R-:W3:Y:S01]  /*2f140*/  LDL.LU R40, [R1+0x1ec] ;  /* 0x0001ec0001287983 */ /* 0x000ee20000300800 */
[----:B------:R-:W-:-:S03]  /*2f150*/  LEA.HI.X.SX32 R47, R25, R10, 0x2, P1 ;  /* 0x0000000a192f7211 */ /* 0x000fc600008f16ff */
[----:B------:R-:W3:Y:S04]  /*2f160*/  LDL R38, [R1+0xe70] ;  /* 0x000e700001267983 */ /* 0x000ee80000100800 */
[----:B------:R-:W3:Y:S04]  /*2f170*/  LDL R41, [R1+0xe74] ;  /* 0x000e740001297983 */ /* 0x000ee80000100800 */
[----:B------:R-:W3:Y:S01]  /*2f180*/  LDL.LU R78, [R1+0x1e8] ;  /* 0x0001e800014e7983 */ /* 0x000ee20000300800 */
[----:B------:R-:W-:Y:S01]  /*2f190*/  LEA.HI.X.SX32 R35, R23, R10, 0x2, P2 ;  /* 0x0000000a17237211 */ /* 0x000fe200010f16ff */
[----:B------:R-:W-:-:S02]  /*2f1a0*/  IMAD R24, R79, R28, RZ ;  /* 0x0000001c4f187224 */ /* 0x000fc400078e02ff */
[----:B------:R1:W-:Y:S01]  /*2f1b0*/  LDGSTS.E [R8+0x5780], desc[UR60][R32.64], P0 ;  /* 0x0578000020087fae */ /* 0x0003e2000812187c */
[----:B--2---:R-:W-:Y:S02]  /*2f1c0*/  IMAD R22, R42, R27, RZ ;  /* 0x0000001b2a167224 */ /* 0x004fe400078e02ff */
[----:B----4-:R-:W-:Y:S01]  /*2f1d0*/  IMAD R25, R43, R29, RZ ;  /* 0x0000001d2b197224 */ /* 0x010fe200078e02ff */
[----:B------:R-:W2:Y:S04]  /*2f1e0*/  LDL.LU R42, [R1+0x1e4] ;  /* 0x0001e400012a7983 */ /* 0x000ea80000300800 */
[----:B------:R-:W4:Y:S04]  /*2f1f0*/  LDL.LU R77, [R1+0x1e0] ;  /* 0x0001e000014d7983 */ /* 0x000f280000300800 */
[----:B------:R-:W-:Y:S04]  /*2f200*/  STL.64 [R1+0x1c30], R46 ;  /* 0x001c302e01007387 */ /* 0x000fe80000100a00 */
[----:B------:R-:W4:Y:S04]  /*2f210*/  LDL.LU R79, [R1+0x1dc] ;  /* 0x0001dc00014f7983 */ /* 0x000f280000300800 */
[----:B------:R-:W-:Y:S04]  /*2f220*/  STL.64 [R1+0x1c70], R34 ;  /* 0x001c702201007387 */ /* 0x000fe80000100a00 */
[----:B------:R-:W4:Y:S01]  /*2f230*/  LDL.LU R43, [R1+0x1d8] ;  /* 0x0001d800012b7983 */ /* 0x000f220000300800 */
[----:B-1----:R-:W-:-:S02]  /*2f240*/  LEA R32, P1, R24, R0, 0x2 ;  /* 0x0000000018207211 */ /* 0x002fc400078210ff */
[-C--:B------:R-:W-:Y:S01]  /*2f250*/  LEA R30, P5, R22, R0.reuse, 0x2 ;  /* 0x00000000161e7211 */ /* 0x080fe200078a10ff */
[----:B------:R-:W-:Y:S01]  /*2f260*/  LDGSTS.E [R8+0x5b80], desc[UR60][R46.64], P0 ;  /* 0x05b800002e087fae */ /* 0x000fe2000812187c */
[C---:B------:R-:W-:Y:S02]  /*2f270*/  LEA R26, P2, R25.reuse, R0, 0x2 ;  /* 0x00000000191a7211 */ /* 0x040fe400078410ff */
[-C--:B------:R-:W-:Y:S01]  /*2f280*/  LEA.HI.X.SX32 R33, R24, R10.reuse, 0x2, P1 ;  /* 0x0000000a18217211 */ /* 0x080fe200008f16ff */
[----:B------:R-:W-:Y:S01]  /*2f290*/  LDGSTS.E [R8+0x5f80], desc[UR60][R34.64], P0 ;  /* 0x05f8000022087fae */ /* 0x000fe2000812187c */
[-C--:B------:R-:W-:Y:S01]  /*2f2a0*/  LEA.HI.X.SX32 R31, R22, R10.reuse, 0x2, P5 ;  /* 0x0000000a161f7211 */ /* 0x080fe200028f16ff */
[----:B------:R-:W-:Y:S01]  /*2f2b0*/  IMAD.MOV.U32 R22, RZ, RZ, R218 ;  /* 0x000000ffff167224 */ /* 0x000fe200078e00da */
[----:B------:R-:W-:Y:S01]  /*2f2c0*/  LEA.HI.X.SX32 R27, R25, R10, 0x2, P2 ;  /* 0x0000000a191b7211 */ /* 0x000fe200010f16ff */
[----:B------:R-:W-:Y:S01]  /*2f2d0*/  LDGSTS.E [R8+0x6380], desc[UR60][R32.64], P0 ;  /* 0x0638000020087fae */ /* 0x000fe2000812187c */
[----:B------:R-:W-:-:S03]  /*2f2e0*/  MOV R23, R217 ;  /* 0x000000d900177202 */ /* 0x000fc60000000f00 */
[----:B------:R-:W-:Y:S04]  /*2f2f0*/  LDGSTS.E [R8+0x6780], desc[UR60][R30.64], P0 ;  /* 0x067800001e087fae */ /* 0x000fe8000812187c */
[----:B------:R-:W-:Y:S04]  /*2f300*/  LDGSTS.E [R8+0x6b80], desc[UR60][R26.64], P0 ;  /* 0x06b800001a087fae */ /* 0x000fe8000812187c */
[----:B------:R1:W-:Y:S02]  /*2f310*/  LDGSTS.E [R8+0x6f80], desc[UR60][R22.64], P0 ;  /* 0x06f8000016087fae */ /* 0x0003e4000812187c */
[----:B-1----:R-:W-:-:S02]  /*2f320*/  IMAD.MOV.U32 R22, RZ, RZ, R234 ;  /* 0x000000ffff167224 */ /* 0x002fc400078e00ea */
[----:B------:R-:W-:-:S05]  /*2f330*/  IMAD.MOV.U32 R23, RZ, RZ, R233 ;  /* 0x000000ffff177224 */ /* 0x000fca00078e00e9 */
[----:B------:R1:W-:Y:S02]  /*2f340*/  LDGSTS.E [R8+0x7380], desc[UR60][R22.64], P0 ;  /* 0x0738000016087fae */ /* 0x0003e4000812187c */
[----:B-1----:R-:W-:Y:S01]  /*2f350*/  IMAD.MOV.U32 R22, RZ, RZ, R250 ;  /* 0x000000ffff167224 */ /* 0x002fe200078e00fa */
[----:B------:R-:W-:Y:S02]  /*2f360*/  MOV R23, R249 ;  /* 0x000000f900177202 */ /* 0x000fe40000000f00 */
[----:B---3--:R-:W-:-:S03]  /*2f370*/  LEA R162, P2, R40, R0, 0x2 ;  /* 0x0000000028a27211 */ /* 0x008fc600078410ff */
[----:B------:R1:W-:Y:S01]  /*2f380*/  LDGSTS.E [R8+0x7780], desc[UR60][R22.64], P0 ;  /* 0x0778000016087fae */ /* 0x0003e2000812187c */
[----:B------:R-:W-:Y:S02]  /*2f390*/  LEA.HI.X.SX32 R163, R40, R10, 0x2, P2 ;  /* 0x0000000a28a37211 */ /* 0x000fe400010f16ff */
[----:B-1----:R-:W-:-:S04]  /*2f3a0*/  LEA R22, P1, R37, R0, 0x2 ;  /* 0x0000000025167211 */ /* 0x002fc800078210ff */
[----:B------:R-:W-:Y:S02]  /*2f3b0*/  LEA.HI.X.SX32 R23, R37, R10, 0x2, P1 ;  /* 0x0000000a25177211 */ /* 0x000fe400008f16ff */
[C---:B------:R-:W-:Y:S01]  /*2f3c0*/  LEA R172, P1, R78.reuse, R0, 0x2 ;  /* 0x000000004eac7211 */ /* 0x040fe200078210ff */
[----:B------:R-:W-:Y:S03]  /*2f3d0*/  STL.64 [R1+0x1cb0], R32 ;  /* 0x001cb02001007387 */ /* 0x000fe60000100a00 */
[----:B------:R-:W-:Y:S01]  /*2f3e0*/  LEA.HI.X.SX32 R173, R78, R10, 0x2, P1 ;  /* 0x0000000a4ead7211 */ /* 0x000fe200008f16ff */
[----:B------:R1:W-:Y:S04]  /*2f3f0*/  STL.64 [R1+0x1cf0], R30 ;  /* 0x001cf01e01007387 */ /* 0x0003e80000100a00 */
[----:B------:R3:W-:Y:S01]  /*2f400*/  STL.64 [R1+0x1d30], R26 ;  /* 0x001d301a01007387 */ /* 0x0007e20000100a00 */
[----:B--2---:R-:W-:-:S02]  /*2f410*/  LEA R184, P2, R42, R0, 0x2 ;  /* 0x000000002ab87211 */ /* 0x004fc400078410ff */
[C---:B----4-:R-:W-:Y:S02]  /*2f420*/  LEA R196, P1, R77.reuse, R0, 0x2 ;  /* 0x000000004dc47211 */ /* 0x050fe400078210ff */
[-C--:B------:R-:W-:Y:S02]  /*2f430*/  LEA.HI.X.SX32 R185, R42, R10.reuse, 0x2, P2 ;  /* 0x0000000a2ab97211 */ /* 0x080fe400010f16ff */
[----:B------:R-:W2:Y:S01]  /*2f440*/  LDL.LU R42, [R1+0x230] ;  /* 0x00023000012a7983 */ /* 0x000ea20000300800 */
[----:B------:R-:W-:Y:S02]  /*2f450*/  LEA.HI.X.SX32 R197, R77, R10, 0x2, P1 ;  /* 0x0000000a4dc57211 */ /* 0x000fe400008f16ff */
[----:B-1----:R-:W-:-:S04]  /*2f460*/  LEA R30, P2, R79, R0, 0x2 ;  /* 0x000000004f1e7211 */ /* 0x002fc800078410ff */
[----:B------:R-:W-:Y:S02]  /*2f470*/  LEA.HI.X.SX32 R31, R79, R10, 0x2, P2 ;  /* 0x0000000a4f1f7211 */ /* 0x000fe400010f16ff */
[CC--:B---3--:R-:W-:Y:S02]  /*2f480*/  LEA R26, P2, R80.reuse, R0.reuse, 0x2 ;  /* 0x00000000501a7211 */ /* 0x0c8fe400078410ff */
[C---:B------:R-:W-:Y:S02]  /*2f490*/  LEA R28, P1, R43.reuse, R0, 0x2 ;  /* 0x000000002b1c7211 */ /* 0x040fe400078210ff */
[-C--:B------:R-:W-:Y:S02]  /*2f4a0*/  LEA.HI.X.SX32 R27, R80, R10.reuse, 0x2, P2 ;  /* 0x0000000a501b7211 */ /* 0x080fe400010f16ff */
[----:B------:R-:W-:Y:S02]  /*2f4b0*/  LEA.HI.X.SX32 R29, R43, R10, 0x2, P1 ;  /* 0x0000000a2b1d7211 */ /* 0x000fe400008f16ff */
[C---:B------:R-:W-:Y:S01]  /*2f4c0*/  LEA R32, P1, R88.reuse, R0, 0x2 ;  /* 0x0000000058207211 */ /* 0x040fe200078210ff */
[----:B------:R1:W-:Y:S03]  /*2f4d0*/  STL.64 [R1+0xff8], R30 ;  /* 0x000ff81e01007387 */ /* 0x0003e60000100a00 */
[----:B------:R-:W-:Y:S01]  /*2f4e0*/  LEA.HI.X.SX32 R33, R88, R10, 0x2, P1 ;  /* 0x0000000a58217211 */ /* 0x000fe200008f16ff */
[----:B------:R3:W-:Y:S04]  /*2f4f0*/  STL.64 [R1+0x1038], R28 ;  /* 0x0010381c01007387 */ /* 0x0007e80000100a00 */
[----:B------:R4:W-:Y:S04]  /*2f500*/  STL.64 [R1+0x1078], R26 ;  /* 0x0010781a01007387 */ /* 0x0009e80000100a00 */
[----:B------:R-:W2:Y:S04]  /*2f510*/  LDL.LU R78, [R1+0x234] ;  /* 0x00023400014e7983 */ /* 0x000ea80000300800 */
[----:B------:R-:W2:Y:S04]  /*2f520*/  LDL.LU R77, [R1+0x22c] ;  /* 0x00022c00014d7983 */ /* 0x000ea80000300800 */
[----:B------:R4:W-:Y:S04]  /*2f530*/  STL.64 [R1+0x10b8], R32 ;  /* 0x0010b82001007387 */ /* 0x0009e80000100a00 */
[----:B------:R-:W2:Y:S01]  /*2f540*/  LDL.LU R43, [R1+0x228] ;  /* 0x00022800012b7983 */ /* 0x000ea20000300800 */
[----:B------:R-:W-:-:S02]  /*2f550*/  IMAD.MOV.U32 R24, RZ, RZ, R39 ;  /* 0x000000ffff187224 */ /* 0x000fc400078e0027 */
[----:B------:R-:W-:Y:S01]  /*2f560*/  IMAD.MOV.U32 R25, RZ, RZ, R49 ;  /* 0x000000ffff197224 */ /* 0x000fe200078e0031 */
[----:B------:R-:W2:Y:S04]  /*2f570*/  LDL.LU R79, [R1+0x224] ;  /* 0x00022400014f7983 */ /* 0x000ea80000300800 */
[----:B------:R1:W-:Y:S02]  /*2f580*/  LDGSTS.E [R8+0x7b80], desc[UR60][R24.64], P0 ;  /* 0x07b8000018087fae */ /* 0x0003e4000812187c */
[----:B-1----:R-:W-:Y:S01]  /*2f590*/  IMAD.MOV.U32 R24, RZ, RZ, R41 ;  /* 0x000000ffff187224 */ /* 0x002fe200078e0029 */
[----:B------:R-:W-:-:S05]  /*2f5a0*/  MOV R25, R38 ;  /* 0x0000002600197202 */ /* 0x000fca0000000f00 */
[----:B------:R1:W-:Y:S04]  /*2f5b0*/  LDGSTS.E [R8+0x7f80], desc[UR60][R24.64], P0 ;  /* 0x07f8000018087fae */ /* 0x0003e8000812187c */
[----:B------:R-:W-:Y:S04]  /*2f5c0*/  LDGSTS.E [R8+0x20380], desc[UR60][R22.64], P0 ;  /* 0x2038000016087fae */ /* 0x000fe8000812187c */
[----:B------:R-:W-:Y:S04]  /*2f5d0*/  LDGSTS.E [R8+0x20780], desc[UR60][R162.64], P0 ;  /* 0x20780000a2087fae */ /* 0x000fe8000812187c */
[----:B------:R-:W-:Y:S01]  /*2f5e0*/  LDGSTS.E [R8+0x20b80], desc[UR60][R172.64], P0 ;  /* 0x20b80000ac087fae */ /* 0x000fe2000812187c */
[----:B-1----:R-:W2:Y:S03]  /*2f5f0*/  LDC R24, c[0x0][0x240] ;  /* 0x00009000ff187b82 */ /* 0x002ea60000000800 */
[----:B------:R-:W-:Y:S04]  /*2f600*/  LDGSTS.E [R8+0x20f80], desc[UR60][R184.64], P0 ;  /* 0x20f80000b8087fae */ /* 0x000fe8000812187c */
[----:B------:R-:W-:Y:S01]  /*2f610*/  LDGSTS.E [R8+0x21380], desc[UR60][R196.64], P0 ;  /* 0x21380000c4087fae */ /* 0x000fe2000812187c */
[----:B------:R-:W1:Y:S03]  /*2f620*/  LDC R25, c[0x0][0x240] ;  /* 0x00009000ff197b82 */ /* 0x000e660000000800 */
[----:B------:R3:W-:Y:S04]  /*2f630*/  LDGSTS.E [R8+0x21780], desc[UR60][R30.64], P0 ;  /* 0x217800001e087fae */ /* 0x0007e8000812187c */
[----:B------:R4:W-:Y:S04]  /*2f640*/  LDGSTS.E [R8+0x21b80], desc[UR60][R28.64], P0 ;  /* 0x21b800001c087fae */ /* 0x0009e8000812187c */
[----:B------:R4:W-:Y:S01]  /*2f650*/  LDGSTS.E [R8+0x21f80], desc[UR60][R26.64], P0 ;  /* 0x21f800001a087fae */ /* 0x0009e2000812187c */
[----:B---3--:R-:W-:-:S03]  /*2f660*/  LEA R30, P2, R96, R0, 0x2 ;  /* 0x00000000601e7211 */ /* 0x008fc600078410ff */
[----:B------:R3:W-:Y:S01]  /*2f670*/  LDGSTS.E [R8+0x22380], desc[UR60][R32.64], P0 ;  /* 0x2238000020087fae */ /* 0x0007e2000812187c */
[----:B----4-:R-:W-:Y:S02]  /*2f680*/  LEA R28, P5, R104, R0, 0x2 ;  /* 0x00000000681c7211 */ /* 0x010fe400078a10ff */
[----:B------:R-:W-:Y:S02]  /*2f690*/  LEA.HI.X.SX32 R31, R96, R10, 0x2, P2 ;  /* 0x0000000a601f7211 */ /* 0x000fe400010f16ff */
[----:B------:R-:W-:Y:S02]  /*2f6a0*/  LEA R26, P1, R112, R0, 0x2 ;  /* 0x00000000701a7211 */ /* 0x000fe400078210ff */
[-C--:B------:R-:W-:Y:S01]  /*2f6b0*/  LEA.HI.X.SX32 R29, R104, R10.reuse, 0x2, P5 ;  /* 0x0000000a681d7211 */ /* 0x080fe200028f16ff */
[----:B------:R4:W-:Y:S01]  /*2f6c0*/  LDGSTS.E [R8+0x22780], desc[UR60][R30.64], P0 ;  /* 0x227800001e087fae */ /* 0x0009e2000812187c */
[----:B------:R-:W-:-:S03]  /*2f6d0*/  LEA.HI.X.SX32 R27, R112, R10, 0x2, P1 ;  /* 0x0000000a701b7211 */ /* 0x000fc600008f16ff */
[----:B------:R4:W-:Y:S04]  /*2f6e0*/  STL.64 [R1+0x10f8], R30 ;  /* 0x0010f81e01007387 */ /* 0x0009e80000100a00 */
[----:B------:R1:W-:Y:S04]  /*2f6f0*/  STL.64 [R1+0x1138], R28 ;  /* 0x0011381c01007387 */ /* 0x0003e80000100a00 */
[----:B------:R1:W-:Y:S04]  /*2f700*/  LDGSTS.E [R8+0x22b80], desc[UR60][R28.64], P0 ;  /* 0x22b800001c087fae */ /* 0x0003e8000812187c */
[----:B------:R1:W-:Y:S01]  /*2f710*/  STL.64 [R1+0x1178], R26 ;  /* 0x0011781a01007387 */ /* 0x0003e20000100a00 */
[C---:B---3--:R-:W-:Y:S01]  /*2f720*/  LEA R32, P1, R120.reuse, R0, 0x2 ;  /* 0x0000000078207211 */ /* 0x048fe200078210ff */
[----:B----4-:R-:W3:Y:S02]  /*2f730*/  LDC R31, c[0x0][0x240] ;  /* 0x00009000ff1f7b82 */ /* 0x010ee40000000800 */
[----:B------:R4:W-:Y:S01]  /*2f740*/  LDGSTS.E [R8+0x22f80], desc[UR60][R26.64], P0 ;  /* 0x22f800001a087fae */ /* 0x0009e2000812187c */
[----:B------:R-:W-:-:S02]  /*2f750*/  LEA.HI.X.SX32 R33, R120, R10, 0x2, P1 ;  /* 0x0000000a78217211 */ /* 0x000fc400008f16ff */
[-C--:B------:R-:W-:Y:S02]  /*2f760*/  LEA R38, P2, R128, R0.reuse, 0x2 ;  /* 0x0000000080267211 */ /* 0x080fe400078410ff */
[-C--:B------:R-:W-:Y:S01]  /*2f770*/  LEA R34, P5, R144, R0.reuse, 0x2 ;  /* 0x0000000090227211 */ /* 0x080fe200078a10ff */
[----:B------:R2:W-:Y:S01]  /*2f780*/  LDGSTS.E [R8+0x23380], desc[UR60][R32.64], P0 ;  /* 0x2338000020087fae */ /* 0x0005e2000812187c */
[----:B-1----:R-:W1:Y:S08]  /*2f790*/  LDC R28, c[0x0][0x240] ;  /* 0x00009000ff1c7b82 */ /* 0x002e700000000800 */
[----:B----4-:R-:W4:Y:S01]  /*2f7a0*/  LDC R27, c[0x0][0x240] ;  /* 0x00009000ff1b7b82 */ /* 0x010f220000000800 */
[----:B------:R-:W-:-:S02]  /*2f7b0*/  LEA R36, P1, R136, R0, 0x2 ;  /* 0x0000000088247211 */ /* 0x000fc400078210ff */
[-C--:B------:R-:W-:Y:S02]  /*2f7c0*/  LEA.HI.X.SX32 R39, R128, R10.reuse, 0x2, P2 ;  /* 0x0000000a80277211 */ /* 0x080fe400010f16ff */
[-C--:B------:R-:W-:Y:S02]  /*2f7d0*/  LEA.HI.X.SX32 R37, R136, R10.reuse, 0x2, P1 ;  /* 0x0000000a88257211 */ /* 0x080fe400008f16ff */
[----:B------:R-:W-:Y:S01]  /*2f7e0*/  LEA.HI.X.SX32 R35, R144, R10, 0x2, P5 ;  /* 0x0000000a90237211 */ /* 0x000fe200028f16ff */
[----:B------:R-:W-:Y:S01]  /*2f7f0*/  LDGSTS.E [R8+0x23780], desc[UR60][R38.64], P0 ;  /* 0x2378000026087fae */ /* 0x000fe2000812187c */
[----:B------:R-:W3:Y:S03]  /*2f800*/  LDC R26, c[0x0][0x240] ;  /* 0x00009000ff1a7b82 */ /* 0x000ee60000000800 */
[----:B------:R-:W-:Y:S04]  /*2f810*/  LDGSTS.E [R8+0x23b80], desc[UR60][R36.64], P0 ;  /* 0x23b8000024087fae */ /* 0x000fe8000812187c */
[----:B------:R1:W-:Y:S01]  /*2f820*/  LDGSTS.E [R8+0x23f80], desc[UR60][R34.64], P0 ;  /* 0x23f8000022087fae */ /* 0x0003e2000812187c */
[----:B------:R-:W3:Y:S08]  /*2f830*/  LDC R29, c[0x0][0x240] ;  /* 0x00009000ff1d7b82 */ /* 0x000ef00000000800 */
[----:B------:R-:W3:Y:S01]  /*2f840*/  LDC R30, c[0x0][0x240] ;  /* 0x00009000ff1e7b82 */ /* 0x000ee20000000800 */
[----:B--2---:R-:W-:-:S02]  /*2f850*/  IMAD R24, R42, R24, RZ ;  /* 0x000000182a187224 */ /* 0x004fc400078e02ff */
[----:B------:R-:W2:Y:S04]  /*2f860*/  LDL.LU R42, [R1+0x21c] ;  /* 0x00021c00012a7983 */ /* 0x000ea80000300800 */
[----:B------:R1:W-:Y:S04]  /*2f870*/  STL.64 [R1+0x11b8], R32 ;  /* 0x0011b82001007387 */ /* 0x0003e80000100a00 */
[----:B------:R-:W-:Y:S01]  /*2f880*/  STL.64 [R1+0x11f8], R38 ;  /* 0x0011f82601007387 */ /* 0x000fe20000100a00 */
[----:B-1----:R-:W-:-:S03]  /*2f890*/  LEA R32, P2, R24, R0, 0x2 ;  /* 0x0000000018207211 */ /* 0x002fc600078410ff */
[----:B------:R1:W-:Y:S01]  /*2f8a0*/  STL.64 [R1+0x1238], R36 ;  /* 0x0012382401007387 */ /* 0x0003e20000100a00 */
[----:B------:R-:W-:-:S03]  /*2f8b0*/  LEA.HI.X.SX32 R33, R24, R10, 0x2, P2 ;  /* 0x0000000a18217211 */ /* 0x000fc600010f16ff */
[----:B------:R3:W-:Y:S04]  /*2f8c0*/  STL.64 [R1+0x1278], R34 ;  /* 0x0012782201007387 */ /* 0x0007e80000100a00 */
[----:B------:R3:W-:Y:S04]  /*2f8d0*/  STL.64 [R1+0x18b8], R32 ;  /* 0x0018b82001007387 */ /* 0x0007e80000100a00 */
[----:B-1----:R-:W2:Y:S01]  /*2f8e0*/  LDL.LU R37, [R1+0x218] ;  /* 0x0002180001257983 */ /* 0x002ea20000300800 */
[----:B----4-:R-:W-:-:S03]  /*2f8f0*/  IMAD R27, R43, R27, RZ ;  /* 0x0000001b2b1b7224 */ /* 0x010fc600078e02ff */
[----:B------:R1:W-:Y:S04]  /*2f900*/  LDGSTS.E [R8+0x24380], desc[UR60][R32.64], P0 ;  /* 0x2438000020087fae */ /* 0x0003e8000812187c */
[----:B------:R-:W4:Y:S01]  /*2f910*/  LDL.LU R43, [R1+0x210] ;  /* 0x00021000012b7983 */ /* 0x000f220000300800 */
[----:B------:R-:W-:-:S03]  /*2f920*/  IMAD R24, R78, R25, RZ ;  /* 0x000000194e187224 */ /* 0x000fc600078e02ff */
[----:B------:R-:W4:Y:S02]  /*2f930*/  LDL.LU R38, [R1+0x20c] ;  /* 0x00020c0001267983 */ /* 0x000f240000300800 */
[C---:B---3--:R-:W-:Y:S01]  /*2f940*/  LEA R34, P1, R24.reuse, R0, 0x2 ;  /* 0x0000000018227211 */ /* 0x048fe200078210ff */
[----:B------:R-:W-:Y:S01]  /*2f950*/  IMAD R25, R77, R26, RZ ;  /* 0x0000001a4d197224 */ /* 0x000fe200078e02ff */
[----:B------:R-:W3:Y:S02]  /*2f960*/  LDL.LU R41, [R1+0x208] ;  /* 0x0002080001297983 */ /* 0x000ee40000300800 */
[----:B------:R-:W-:Y:S01]  /*2f970*/  LEA.HI.X.SX32 R35, R24, R10, 0x2, P1 ;  /* 0x0000000a18237211 */ /* 0x000fe200008f16ff */
[----:B------:R-:W-:Y:S01]  /*2f980*/  IMAD R26, R79, R28, RZ ;  /* 0x0000001c4f1a7224 */ /* 0x000fe200078e02ff */
[-C--:B-1----:R-:W-:Y:S01]  /*2f990*/  LEA R32, P2, R25, R0.reuse, 0x2 ;  /* 0x0000000019207211 */ /* 0x082fe200078410ff */
[----:B------:R-:W1:Y:S02]  /*2f9a0*/  LDC R28, c[0x0][0x240] ;  /* 0x00009000ff1c7b82 */ /* 0x000e640000000800 */
[----:B------:R-:W-:Y:S04]  /*2f9b0*/  STL.64 [R1+0x1a88], R34 ;  /* 0x001a882201007387 */ /* 0x000fe80000100a00 */
[----:B------:R-:W3:Y:S01]  /*2f9c0*/  LDL.LU R40, [R1+0x204] ;  /* 0x0002040001287983 */ /* 0x000ee20000300800 */
[----:B------:R-:W-:-:S02]  /*2f9d0*/  LEA R48, P1, R27, R0, 0x2 ;  /* 0x000000001b307211 */ /* 0x000fc400078210ff */
[----:B------:R-:W-:Y:S01]  /*2f9e0*/  LEA.HI.X.SX32 R33, R25, R10, 0x2, P2 ;  /* 0x0000000a19217211 */ /* 0x000fe200010f16ff */
[----:B------:R-:W-:Y:S01]  /*2f9f0*/  LDGSTS.E [R8+0x24780], desc[UR60][R34.64], P0 ;  /* 0x2478000022087fae */ /* 0x000fe2000812187c */
[C---:B------:R-:W-:Y:S02]  /*2fa00*/  LEA R46, P2, R26.reuse, R0, 0x2 ;  /* 0x000000001a2e7211 */ /* 0x040fe400078410ff */
[-C--:B------:R-:W-:Y:S01]  /*2fa10*/  LEA.HI.X.SX32 R49, R27, R10.reuse, 0x2, P1 ;  /* 0x0000000a1b317211 */ /* 0x080fe200008f16ff */
[----:B------:R1:W-:Y:S01]  /*2fa20*/  STL.64 [R1+0x1b58], R32 ;  /* 0x001b582001007387 */ /* 0x0003e20000100a00 */
[----:B------:R-:W-:-:S03]  /*2fa30*/  LEA.HI.X.SX32 R47, R26, R10, 0x2, P2 ;  /* 0x0000000a1a2f7211 */ /* 0x000fc600010f16ff */
[----:B------:R-:W3:Y:S04]  /*2fa40*/  LDL.LU R78, [R1+0x200] ;  /* 0x00020000014e7983 */ /* 0x000ee80000300800 */
[----:B------:R-:W-:Y:S04]  /*2fa50*/  STL.64 [R1+0x1b88], R48 ;  /* 0x001b883001007387 */ /* 0x000fe80000100a00 */
[----:B------:R-:W-:Y:S04]  /*2fa60*/  STL.64 [R1+0x1bf8], R46 ;  /* 0x001bf82e01007387 */ /* 0x000fe80000100a00 */
[----:B------:R-:W3:Y:S04]  /*2fa70*/  LDL.LU R77, [R1+0x1fc] ;  /* 0x0001fc00014d7983 */ /* 0x000ee80000300800 */
[----:B------:R1:W-:Y:S04]  /*2fa80*/  LDGSTS.E [R8+0x24b80], desc[UR60][R32.64], P0 ;  /* 0x24b8000020087fae */ /* 0x0003e8000812187c */
[----:B------:R-:W-:Y:S04]  /*2fa90*/  LDGSTS.E [R8+0x24f80], desc[UR60][R48.64], P0 ;  /* 0x24f8000030087fae */ /* 0x000fe8000812187c */
[----:B------:R-:W-:Y:S01]  /*2faa0*/  LDGSTS.E [R8+0x25380], desc[UR60][R46.64], P0 ;  /* 0x253800002e087fae */ /* 0x000fe2000812187c */
[----:B-1----:R-:W1:Y:S08]  /*2fab0*/  LDC R33, c[0x0][0x240] ;  /* 0x00009000ff217b82 */ /* 0x002e700000000800 */
[----:B------:R-:W1:Y:S01]  /*2fac0*/  LDC R32, c[0x0][0x240] ;  /* 0x00009000ff207b82 */ /* 0x000e620000000800 */
[----:B--2---:R-:W-:-:S07]  /*2fad0*/  IMAD R24, R42, R31, RZ ;  /* 0x0000001f2a187224 */ /* 0x004fce00078e02ff */
[----:B------:R-:W3:Y:S01]  /*2fae0*/  LDC R31, c[0x0][0x240] ;  /* 0x00009000ff1f7b82 */ /* 0x000ee20000000800 */
[----:B------:R-:W-:-:S04]  /*2faf0*/  LEA R34, P5, R24, R0, 0x2 ;  /* 0x0000000018227211 */ /* 0x000fc800078a10ff */
        /* <DEDUP_REMOVED lines=8> */
[----:B------:R-:W4:Y:S01]  /*2fb80*/  LDC R29, c[0x0][0x240] ;  /* 0x00009000ff1d7b82 */ /* 0x000f220000000800 */
[----:B------:R-:W-:Y:S01]  /*2fb90*/  IMAD R26, R38, R30, RZ ;  /* 0x0000001e261a7224 */ /* 0x000fe200078e02ff */
[-C--:B--2---:R-:W-:Y:S02]  /*2fba0*/  LEA R34, P2, R25, R0.reuse, 0x2 ;  /* 0x0000000019227211 */ /* 0x084fe400078410ff */
[----:B------:R-:W-:-:S04]  /*2fbb0*/  LEA R36, P1, R24, R0, 0x2 ;  /* 0x0000000018247211 */ /* 0x000fc800078210ff */
[----:B------:R-:W2:Y:S01]  /*2fbc0*/  LDC R28, c[0x0][0x240] ;  /* 0x00009000ff1c7b82 */ /* 0x000ea20000000800 */
[----:B---3--:R-:W-:Y:S01]  /*2fbd0*/  IMAD R27, R41, R31, RZ ;  /* 0x0000001f291b7224 */ /* 0x008fe200078e02ff */
[----:B------:R-:W-:-:S06]  /*2fbe0*/  LEA.HI.X.SX32 R37, R24, R10, 0x2, P1 ;  /* 0x0000000a18257211 */ /* 0x000fcc00008f16ff */
[----:B------:R-:W3:Y:S01]  /*2fbf0*/  LDC R30, c[0x0][0x240] ;  /* 0x00009000ff1e7b82 */ /* 0x000ee20000000800 */
[----:B------:R-:W-:Y:S01]  /*2fc00*/  LEA.HI.X.SX32 R35, R25, R10, 0x2, P2 ;  /* 0x0000000a19237211 */ /* 0x000fe200010f16ff */
[----:B-1----:R-:W-:Y:S01]  /*2fc10*/  IMAD R24, R40, R33, RZ ;  /* 0x0000002128187224 */ /* 0x002fe200078e02ff */
[----:B------:R-:W-:-:S05]  /*2fc20*/  LEA R38, P1, R26, R0, 0x2 ;  /* 0x000000001a267211 */ /* 0x000fca00078210ff */
[----:B------:R-:W1:Y:S01]  /*2fc30*/  LDC R31, c[0x0][0x240] ;  /* 0x00009000ff1f7b82 */ /* 0x000e620000000800 */
[----:B------:R2:W-:Y:S01]  /*2fc40*/  STL.64 [R1+0x1c90], R36 ;  /* 0x001c902401007387 */ /* 0x0005e20000100a00 */
[----:B------:R-:W-:-:S03]  /*2fc50*/  LEA.HI.X.SX32 R39, R26, R10, 0x2, P1 ;  /* 0x0000000a1a277211 */ /* 0x000fc600008f16ff */
[----:B------:R2:W-:Y:S04]  /*2fc60*/  LDGSTS.E [R8+0x25b80], desc[UR60][R36.64], P0 ;  /* 0x25b8000024087fae */ /* 0x0005e8000812187c */
[----:B------:R2:W-:Y:S04]  /*2fc70*/  STL.64 [R1+0x1ca0], R34 ;  /* 0x001ca02201007387 */ /* 0x0005e80000100a00 */
[----:B------:R2:W-:Y:S02]  /*2fc80*/  LDGSTS.E [R8+0x25f80], desc[UR60][R34.64], P0 ;  /* 0x25f8000022087fae */ /* 0x0005e4000812187c */
[----:B--2---:R-:W-:-:S02]  /*2fc90*/  LEA R36, P2, R27, R0, 0x2 ;  /* 0x000000001b247211 */ /* 0x004fc400078410ff */
[----:B------:R2:W-:Y:S01]  /*2fca0*/  STL.64 [R1+0x1cd0], R38 ;  /* 0x001cd02601007387 */ /* 0x0005e20000100a00 */
[----:B------:R-:W-:-:S03]  /*2fcb0*/  LEA R34, P1, R24, R0, 0x2 ;  /* 0x0000000018227211 */ /* 0x000fc600078210ff */
[----:B------:R2:W-:Y:S01]  /*2fcc0*/  LDGSTS.E [R8+0x26380], desc[UR60][R38.64], P0 ;  /* 0x2638000026087fae */ /* 0x0005e2000812187c */
[----:B------:R-:W-:Y:S01]  /*2fcd0*/  LEA.HI.X.SX32 R35, R24, R10, 0x2, P1 ;  /* 0x0000000a18237211 */ /* 0x000fe200008f16ff */
[----:B------:R-:W-:Y:S01]  /*2fce0*/  IMAD R24, R78, R32, RZ ;  /* 0x000000204e187224 */ /* 0x000fe200078e02ff */
[----:B------:R-:W-:Y:S01]  /*2fcf0*/  LEA.HI.X.SX32 R37, R27, R10, 0x2, P2 ;  /* 0x0000000a1b257211 */ /* 0x000fe200010f16ff */
[----:B------:R-:W-:-:S03]  /*2fd00*/  IMAD R25, R77, R28, RZ ;  /* 0x0000001c4d197224 */ /* 0x000fc600078e02ff */
[C---:B--2---:R-:W-:Y:S01]  /*2fd10*/  LEA R38, P1, R24.reuse, R0, 0x2 ;  /* 0x0000000018267211 */ /* 0x044fe200078210ff */
[----:B------:R2:W-:Y:S03]  /*2fd20*/  STL.64 [R1+0x1ce0], R36 ;  /* 0x001ce02401007387 */ /* 0x0005e60000100a00 */
[----:B------:R-:W-:Y:S01]  /*2fd30*/  LEA.HI.X.SX32 R39, R24, R10, 0x2, P1 ;  /* 0x0000000a18277211 */ /* 0x000fe200008f16ff */
[----:B------:R2:W-:Y:S04]  /*2fd40*/  LDGSTS.E [R8+0x26780], desc[UR60][R36.64], P0 ;  /* 0x2678000024087fae */ /* 0x0005e8000812187c */
[----:B------:R1:W-:Y:S04]  /*2fd50*/  STL.64 [R1+0x1cf8], R34 ;  /* 0x001cf82201007387 */ /* 0x0003e80000100a00 */
[----:B------:R1:W-:Y:S01]  /*2fd60*/  LDGSTS.E [R8+0x26b80], desc[UR60][R34.64], P0 ;  /* 0x26b8000022087fae */ /* 0x0003e2000812187c */
[----:B--2---:R-:W-:-:S03]  /*2fd70*/  LEA R36, P2, R25, R0, 0x2 ;  /* 0x0000000019247211 */ /* 0x004fc600078410ff */
[----:B------:R-:W-:Y:S01]  /*2fd80*/  STL.64 [R1+0x1d28], R38 ;  /* 0x001d282601007387 */ /* 0x000fe20000100a00 */
[----:B------:R-:W-:Y:S01]  /*2fd90*/  LEA.HI.X.SX32 R37, R25, R10, 0x2, P2 ;  /* 0x0000000a19257211 */ /* 0x000fe200010f16ff */
[----:B------:R-:W2:Y:S04]  /*2fda0*/  S2R R149, SR_TID.X ;  /* 0x0000000000957919 */ /* 0x000ea80000002100 */
[----:B------:R-:W-:Y:S01]  /*2fdb0*/  STL.64 [R1+0x1d38], R36 ;  /* 0x001d382401007387 */ /* 0x000fe20000100a00 */
[----:B------:R-:W-:-:S03]  /*2fdc0*/  VIADD R208, R208, 0x7f ;  /* 0x0000007fd0d07836 */ /* 0x000fc60000000000 */
[----:B------:R-:W-:Y:S04]  /*2fdd0*/  LDGSTS.E [R8+0x26f80], desc[UR60][R38.64], P0 ;  /* 0x26f8000026087fae */ /* 0x000fe8000812187c */
[----:B------:R-:W-:Y:S01]  /*2fde0*/  LDGSTS.E [R8+0x27380], desc[UR60][R36.64], P0 ;  /* 0x2738000024087fae */ /* 0x000fe2000812187c */
[----:B---3--:R-:W-:Y:S02]  /*2fdf0*/  IMAD R27, R79, R30, RZ ;  /* 0x0000001e4f1b7224 */ /* 0x008fe400078e02ff */
[----:B----4-:R-:W-:-:S03]  /*2fe00*/  IMAD R26, R42, R29, RZ ;  /* 0x0000001d2a1a7224 */ /* 0x010fc600078e02ff */
[CC--:B-1----:R-:W-:Y:S02]  /*2fe10*/  LEA R34, P1, R27.reuse, R0.reuse, 0x2 ;  /* 0x000000001b227211 */ /* 0x0c2fe400078210ff */
[C---:B------:R-:W-:Y:S02]  /*2fe20*/  LEA R32, P5, R26.reuse, R0, 0x2 ;  /* 0x000000001a207211 */ /* 0x040fe400078a10ff */
[-C--:B------:R-:W-:Y:S02]  /*2fe30*/  LEA.HI.X.SX32 R35, R27, R10.reuse, 0x2, P1 ;  /* 0x0000000a1b237211 */ /* 0x080fe400008f16ff */
[----:B------:R-:W-:-:S03]  /*2fe40*/  LEA.HI.X.SX32 R33, R26, R10, 0x2, P5 ;  /* 0x0000000a1a217211 */ /* 0x000fc600028f16ff */
[----:B------:R-:W-:Y:S01]  /*2fe50*/  STL.64 [R1+0x1d40], R34 ;  /* 0x001d402201007387 */ /* 0x000fe20000100a00 */
[----:B------:R-:W-:-:S03]  /*2fe60*/  IMAD R24, R43, R31, RZ ;  /* 0x0000001f2b187224 */ /* 0x000fc600078e02ff */
[----:B------:R-:W-:Y:S02]  /*2fe70*/  LDGSTS.E [R8+0x27780], desc[UR60][R34.64], P0 ;  /* 0x2778000022087fae */ /* 0x000fe4000812187c */
[C---:B------:R-:W-:Y:S02]  /*2fe80*/  LEA R28, P2, R24.reuse, R0, 0x2 ;  /* 0x00000000181c7211 */ /* 0x040fe400078410ff */
[----:B------:R1:W-:Y:S02]  /*2fe90*/  STL.64 [R1+0x1d48], R32 ;  /* 0x001d482001007387 */ /* 0x0003e40000100a00 */
[----:B------:R-:W-:Y:S02]  /*2fea0*/  LEA.HI.X.SX32 R29, R24, R10, 0x2, P2 ;  /* 0x0000000a181d7211 */ /* 0x000fe400010f16ff */
[----:B------:R1:W-:Y:S04]  /*2feb0*/  LDGSTS.E [R8+0x27b80], desc[UR60][R32.64], P0 ;  /* 0x27b8000020087fae */ /* 0x0003e8000812187c */
[----:B------:R3:W-:Y:S04]  /*2fec0*/  STL.64 [R1+0x2558], R28 ;  /* 0x0025581c01007387 */ /* 0x0007e80000100a00 */
[----:B------:R4:W-:Y:S04]  /*2fed0*/  STL [R1+0xc00], RZ ;  /* 0x000c00ff01007387 */ /* 0x0009e80000100800 */
        /* <DEDUP_REMOVED lines=767> */
[----:B------:R4:W-:Y:S04]  /*32ed0*/  STL [R1], RZ ;  /* 0x000000ff01007387 */ /* 0x0009e80000100800 */
        /* <DEDUP_REMOVED lines=127> */
[----:B------:R3:W-:Y:S01]  /*336d0*/  LDGSTS.E [R8+0x27f80], desc[UR60][R28.64], P0 ;  /* 0x27f800001c087fae */ /* 0x0007e2000812187c */
[----:B------:R-:W-:Y:S01]  /*336e0*/  ISETP.GE.AND P0, PT, R208, 0x80, PT ;  /* 0x00000080d000780c */ /* 0x000fe20003f06270 */
[----:B------:R-:W-:Y:S01]  /*336f0*/  IMAD.MOV.U32 R10, RZ, RZ, R44 ;  /* 0x000000ffff0a7224 */ /* 0x000fe200078e002c */
[----:B--2---:R-:W-:Y:S01]  /*33700*/  LOP3.LUT R0, R149, 0x7f, RZ, 0xc0, !PT ;  /* 0x0000007f95007812 */ /* 0x004fe200078ec0ff */
[----:B------:R-:W0:Y:S01]  /*33710*/  LDGDEPBAR ;  /* 0x00000000000079af */ /* 0x000e220000000000 */
[----:B------:R-:W-:-:S02]  /*33720*/  CS2R R24, SRZ ;  /* 0x0000000000187805 */ /* 0x000fc4000001ff00 */
[----:B------:R-:W-:Y:S02]  /*33730*/  CS2R R26, SRZ ;  /* 0x00000000001a7805 */ /* 0x000fe4000001ff00 */
[----:B------:R-:W-:Y:S02]  /*33740*/  CS2R R30, SRZ ;  /* 0x00000000001e7805 */ /* 0x000fe4000001ff00 */
[----:B-1----:R-:W-:Y:S02]  /*33750*/  CS2R R32, SRZ ;  /* 0x0000000000207805 */ /* 0x002fe4000001ff00 */
[----:B------:R-:W-:Y:S02]  /*33760*/  CS2R R34, SRZ ;  /* 0x0000000000227805 */ /* 0x000fe4000001ff00 */
[----:B------:R-:W-:Y:S02]  /*33770*/  CS2R R36, SRZ ;  /* 0x0000000000247805 */ /* 0x000fe4000001ff00 */
[----:B------:R-:W-:-:S02]  /*33780*/  CS2R R38, SRZ ;  /* 0x0000000000267805 */ /* 0x000fc4000001ff00 */
[----:B---3--:R-:W-:Y:S02]  /*33790*/  CS2R R28, SRZ ;  /* 0x00000000001c7805 */ /* 0x008fe4000001ff00 */
[----:B------:R-:W-:Y:S02]  /*337a0*/  CS2R R40, SRZ ;  /* 0x0000000000287805 */ /* 0x000fe4000001ff00 */
[----:B------:R-:W-:Y:S02]  /*337b0*/  CS2R R42, SRZ ;  /* 0x00000000002a7805 */ /* 0x000fe4000001ff00 */
[----:B------:R-:W-:Y:S02]  /*337c0*/  CS2R R44, SRZ ;  /* 0x00000000002c7805 */ /* 0x000fe4000001ff00 */
[----:B------:R-:W-:Y:S02]  /*337d0*/  CS2R R46, SRZ ;  /* 0x00000000002e7805 */ /* 0x000fe4000001ff00 */
[----:B------:R-:W-:-:S02]  /*337e0*/  CS2R R48, SRZ ;  /* 0x0000000000307805 */ /* 0x000fc4000001ff00 */
[----:B------:R-:W-:Y:S02]  /*337f0*/  CS2R R50, SRZ ;  /* 0x0000000000327805 */ /* 0x000fe4000001ff00 */
        /* <DEDUP_REMOVED lines=49> */
[----:B------:R-:W-:Y:S01]  /*33b10*/  CS2R R150, SRZ ;  /* 0x0000000000967805 */ /* 0x000fe2000001ff00 */
[----:B------:R-:W-:Y:S01]  /*33b20*/  IMAD R10, R0, 0x10, R10 ;  /* 0x00000010000a7824 */ /* 0x000fe200078e020a */
[----:B----4-:R-:W-:Y:S06]  /*33b30*/  @!P0 BRA `(.L_x_0) ;  /* 0x0000035000fc8947 */ /* 0x010fec0003800000 */
[----:B------:R-:W2:Y:S04]  /*33b40*/  LDL.LU.64 R138, [R1+0x1d68] ;  /* 0x001d6800018a7983 */ /* 0x000ea80000300a00 */
[----:B------:R-:W3:Y:S04]  /*33b50*/  LDL.LU.64 R130, [R1+0x1d70] ;  /* 0x001d700001827983 */ /* 0x000ee80000300a00 */
[----:B------:R-:W4:Y:S04]  /*33b60*/  LDL.LU.64 R132, [R1+0xe78] ;  /* 0x000e780001847983 */ /* 0x000f280000300a00 */
        /* <DEDUP_REMOVED lines=8> */
[----:B--2---:R1:W-:Y:S01]  /*33bf0*/  STL [R1+0x1d64], R138 ;  /* 0x001d648a01007387 */ /* 0x0043e20000100800 */
[----:B------:R-:W-:-:S03]  /*33c00*/  MOV R0, R139 ;  /* 0x0000008b00007202 */ /* 0x000fc60000000f00 */
[----:B-1----:R-:W2:Y:S04]  /*33c10*/  LDL.LU.64 R138, [R1+0xed0] ;  /* 0x000ed000018a7983 */ /* 0x002ea80000300a00 */
[----:B------:R1:W-:Y:S04]  /*33c20*/  STL [R1+0x1d60], R0 ;  /* 0x001d600001007387 */ /* 0x0003e80000100800 */
[----:B---3--:R3:W-:Y:S01]  /*33c30*/  STL [R1+0x1d6c], R130 ;  /* 0x001d6c8201007387 */ /* 0x0087e20000100800 */
[----:B-1----:R-:W-:-:S03]  /*33c40*/  IMAD.MOV.U32 R0, RZ, RZ, R131 ;  /* 0x000000ffff007224 */ /* 0x002fc600078e0083 */
[----:B---3--:R-:W3:Y:S04]  /*33c50*/  LDL.LU.64 R130, [R1+0xed8] ;  /* 0x000ed80001827983 */ /* 0x008ee80000300a00 */
[----:B------:R1:W-:Y:S04]  /*33c60*/  STL [R1+0x1d68], R0 ;  /* 0x001d680001007387 */ /* 0x0003e80000100800 */
[----:B----4-:R4:W-:Y:S01]  /*33c70*/  STL [R1+0x1d74], R132 ;  /* 0x001d748401007387 */ /* 0x0109e20000100800 */
[----:B-1----:R-:W-:-:S03]  /*33c80*/  IMAD.MOV.U32 R0, RZ, RZ, R133 ;  /* 0x000000ffff007224 */ /* 0x002fc600078e0085 */
[----:B----4-:R-:W4:Y:S04]  /*33c90*/  LDL.LU.64 R132, [R1+0xee0] ;  /* 0x000ee00001847983 */ /* 0x010f280000300a00 */
[----:B------:R1:W-:Y:S04]  /*33ca0*/  STL [R1+0x1d70], R0 ;  /* 0x001d700001007387 */ /* 0x0003e80000100800 */
[----:B------:R1:W-:Y:S02]  /*33cb0*/  STL [R1+0x1d7c], R140 ;  /* 0x001d7c8c01007387 */ /* 0x0003e40000100800 */
[----:B-1----:R-:W-:-:S02]  /*33cc0*/  IMAD.MOV.U32 R0, RZ, RZ, R141 ;  /* 0x000000ffff007224 */ /* 0x002fc400078e008d */
[----:B------:R-:W4:Y:S04]  /*33cd0*/  LDL.LU.64 R140, [R1+0xee8] ;  /* 0x000ee800018c7983 */ /* 0x000f280000300a00 */
[----:B------:R1:W-:Y:S04]  /*33ce0*/  STL [R1+0x1d78], R0 ;  /* 0x001d780001007387 */ /* 0x0003e80000100800 */
[----:B------:R1:W-:Y:S02]  /*33cf0*/  STL [R1+0x1d84], R142 ;  /* 0x001d848e01007387 */ /* 0x0003e40000100800 */
[----:B-1----:R-:W-:-:S02]  /*33d00*/  MOV R0, R143 ;  /* 0x0000008f00007202 */ /* 0x002fc40000000f00 */
[----:B------:R-:W4:Y:S04]  /*33d10*/  LDL.LU.64 R142, [R1+0xef0] ;  /* 0x000ef000018e7983 */ /* 0x000f280000300a00 */
[----:B------:R1:W-:Y:S04]  /*33d20*/  STL [R1+0x1d80], R0 ;  /* 0x001d800001007387 */ /* 0x0003e80000100800 */
[----:B------:R1:W-:Y:S02]  /*33d30*/  STL [R1+0x1d8c], R150 ;  /* 0x001d8c9601007387 */ /* 0x0003e40000100800 */
[----:B-1----:R-:W-:-:S02]  /*33d40*/  IMAD.MOV.U32 R0, RZ, RZ, R151 ;  /* 0x000000ffff007224 */ /* 0x002fc400078e0097 */
        /* <DEDUP_REMOVED lines=22> */
[----:B--2---:R2:W-:Y:S01]  /*33eb0*/  STL [R1+0x1dbc], R138 ;  /* 0x001dbc8a01007387 */ /* 0x0045e20000100800 */
[----:B-1----:R-:W-:-:S03]  /*33ec0*/  IMAD.MOV.U32 R0, RZ, RZ, R139 ;  /* 0x000000ffff007224 */ /* 0x002fc600078e008b */
[----:B--2---:R-:W2:Y:S04]  /*33ed0*/  LDL.LU.64 R138, [R1+0xf30] ;  /* 0x000f3000018a7983 */ /* 0x004ea80000300a00 */
[----:B------:R1:W-:Y:S04]  /*33ee0*/  STL [R1+0x1db8], R0 ;  /* 0x001db80001007387 */ /* 0x0003e80000100800 */
[----:B---3--:R3:W-:Y:S01]  /*33ef0*/  STL [R1+0x1dc4], R130 ;  /* 0x001dc48201007387 */ /* 0x0087e20000100800 */
[----:B-1----:R-:W-:-:S03]  /*33f00*/  MOV R0, R131 ;  /* 0x0000008300007202 */ /* 0x002fc60000000f00 */
        /* <DEDUP_REMOVED lines=43> */
[----:B-1----:R-:W-:-:S03]  /*341c0*/  IMAD.MOV.U32 R0, RZ, RZ, R131 ;  /* 0x000000ffff007224 */ /* 0x002fc600078e0083 */
[----:B---3--:R-:W3:Y:S04]  /*341d0*/  LDL.LU.64 R130, [R1+0xfe8] ;  /* 0x000fe80001827983 */ /* 0x008ee80000300a00 */
[----:B------:R1:W-:Y:S04]  /*341e0*/  STL [R1+0x1e18], R0 ;  /* 0x001e180001007387 */ /* 0x0003e80000100800 */
[----:B----4-:R4:W-:Y:S01]  /*341f0*/  STL [R1+0x1e24], R132 ;  /* 0x001e248401007387 */ /* 0x0109e20000100800 */
[----:B-1----:R-:W-:-:S03]  /*34200*/  MOV R0, R133 ;  /* 0x0000008500007202 */ /* 0x002fc60000000f00 */
        /* <DEDUP_REMOVED lines=79> */
[----:B-1----:R-:W-:-:S03]  /*34700*/  MOV R0, R139 ;  /* 0x0000008b00007202 */ /* 0x002fc60000000f00 */
        /* <DEDUP_REMOVED lines=574> */
[----:B---3--:R3:W-:Y:S04]  /*36af0*/  STL [R1+0x2344], R130 ;  /* 0x0023448201007387 */ /* 0x0087e80000100800 */
[----:B------:R-:W2:Y:S01]  /*36b00*/  LDL.LU.64 R128, [R1+0x23a0] ;  /* 0x0023a00001807983 */ /* 0x000ea20000300a00 */
[----:B-1----:R-:W-:-:S05]  /*36b10*/  MOV R0, R131 ;  /* 0x0000008300007202 */ /* 0x002fca0000000f00 */
[----:B------:R1:W-:Y:S04]  /*36b20*/  STL [R1+0x2340], R0 ;  /* 0x0023400001007387 */ /* 0x0003e80000100800 */
[----:B----4-:R-:W-:Y:S04]  /*36b30*/  STL [R1+0x234c], R132 ;  /* 0x00234c8401007387 */ /* 0x010fe80000100800 */
[----:B---3--:R-:W3:Y:S01]  /*36b40*/  LDL.LU.64 R130, [R1+0x23a8] ;  /* 0x0023a80001827983 */ /* 0x008ee20000300a00 */
[----:B-1----:R-:W-:-:S05]  /*36b50*/  IMAD.MOV.U32 R0, RZ, RZ, R133 ;  /* 0x000000ffff007224 */ /* 0x002fca00078e0085 */
[----:B------:R1:W-:Y:S04]  /*36b60*/  STL [R1+0x2348], R0 ;  /* 0x0023480001007387 */ /* 0x0003e80000100800 */
[----:B------:R4:W-:Y:S01]  /*36b70*/  STL [R1+0x2354], R140 ;  /* 0x0023548c01007387 */ /* 0x0009e20000100800 */
        /* <DEDUP_REMOVED lines=19> */
[----:B------:R-:W-:Y:S04]  /*36cb0*/  STL [R1+0x237c], R134 ;  /* 0x00237c8601007387 */ /* 0x000fe80000100800 */
[----:B------:R-:W4:Y:S01]  /*36cc0*/  LDL.LU.64 R132, [R1+0x23d8] ;  /* 0x0023d80001847983 */ /* 0x000f220000300a00 */
[----:B-1----:R-:W-:-:S05]  /*36cd0*/  IMAD.MOV.U32 R0, RZ, RZ, R135 ;  /* 0x000000ffff007224 */ /* 0x002fca00078e0087 */
[----:B------:R1:W-:Y:S04]  /*36ce0*/  STL [R1+0x2378], R0 ;  /* 0x0023780001007387 */ /* 0x0003e80000100800 */
[----:B------:R1:W-:Y:S02]  /*36cf0*/  STL [R1+0x2384], R148 ;  /* 0x0023849401007387 */ /* 0x0003e40000100800 */
[----:B-1----:R-:W-:Y:S02]  /*36d00*/  MOV R0, R149 ;  /* 0x0000009500007202 */ /* 0x002fe40000000f00 */
[----:B------:R-:W4:Y:S04]  /*36d10*/  LDL.LU.64 R134, [R1+0x23e0] ;  /* 0x0023e00001867983 */ /* 0x000f280000300a00 */
[----:B------:R-:W-:Y:S04]  /*36d20*/  STL [R1+0x238c], R136 ;  /* 0x00238c8801007387 */ /* 0x000fe80000100800 */
[----:B------:R1:W-:Y:S04]  /*36d30*/  STL [R1+0x2380], R0 ;  /* 0x0023800001007387 */ /* 0x0003e80000100800 */
[----:B------:R-:W4:Y:S01]  /*36d40*/  LDL.LU.64 R148, [R1+0x23e8] ;  /* 0x0023e80001947983 */ /* 0x000f220000300a00 */
[----:B-1----:R-:W-:-:S03]  /*36d50*/  IMAD.MOV.U32 R0, RZ, RZ, R137 ;  /* 0x000000ffff007224 */ /* 0x002fc600078e0089 */
[----:B--2---:R-:W-:Y:S04]  /*36d60*/  STL [R1+0x2394], R138 ;  /* 0x0023948a01007387 */ /* 0x004fe80000100800 */
[----:B------:R1:W-:Y:S04]  /*36d70*/  STL [R1+0x2388], R0 ;  /* 0x0023880001007387 */ /* 0x0003e80000100800 */
[----:B------:R-:W2:Y:S01]  /*36d80*/  LDL.LU.64 R136, [R1+0x23f0] ;  /* 0x0023f00001887983 */ /* 0x000ea20000300a00 */
[----:B-1----:R-:W-:-:S03]  /*36d90*/  IMAD.MOV.U32 R0, RZ, RZ, R139 ;  /* 0x000000ffff007224 */ /* 0x002fc600078e008b */
[----:B------:R-:W-:Y:S04]  /*36da0*/  STL [R1+0x239c], R128 ;  /* 0x00239c8001007387 */ /* 0x000fe80000100800 */
[----:B------:R1:W-:Y:S04]  /*36db0*/  STL [R1+0x2390], R0 ;  /* 0x0023900001007387 */ /* 0x0003e80000100800 */
[----:B------:R-:W2:Y:S01]  /*36dc0*/  LDL.LU.64 R138, [R1+0x23f8] ;  /* 0x0023f800018a7983 */ /* 0x000ea20000300a00 */
[----:B-1----:R-:W-:-:S03]  /*36dd0*/  IMAD.MOV.U32 R0, RZ, RZ, R129 ;  /* 0x000000ffff007224 */ /* 0x002fc600078e0081 */
[----:B---3--:R-:W-:Y:S04]  /*36de0*/  STL [R1+0x23a4], R130 ;  /* 0x0023a48201007387 */ /* 0x008fe80000100800 */
[----:B------:R1:W-:Y:S02]  /*36df0*/  STL [R1+0x2398], R0 ;  /* 0x0023980001007387 */ /* 0x0003e40000100800 */
[----:B-1----:R-:W-:Y:S02]  /*36e00*/  MOV R0, R131 ;  /* 0x0000008300007202 */ /* 0x002fe40000000f00 */
[----:B------:R-:W3:Y:S04]  /*36e10*/  LDL.LU.64 R130, [R1+0x2400] ;  /* 0x0024000001827983 */ /* 0x000ee80000300a00 */
        /* <DEDUP_REMOVED lines=23> */
[----:B------:R-:W-:Y:S04]  /*36f90*/  STL [R1+0x23dc], R134 ;  /* 0x0023dc8601007387 */ /* 0x000fe80000100800 */
[----:B------:R1:W-:Y:S04]  /*36fa0*/  STL [R1+0x23d0], R0 ;  /* 0x0023d00001007387 */ /* 0x0003e80000100800 */
[----:B------:R-:W4:Y:S01]  /*36fb0*/  LDL.LU.64 R132, [R1+0x2430] ;  /* 0x0024300001847983 */ /* 0x000f220000300a00 */
[----:B-1----:R-:W-:-:S03]  /*36fc0*/  IMAD.MOV.U32 R0, RZ, RZ, R135 ;  /* 0x000000ffff007224 */ /* 0x002fc600078e0087 */
[----:B------:R-:W-:Y:S04]  /*36fd0*/  STL [R1+0x23e4], R148 ;  /* 0x0023e49401007387 */ /* 0x000fe80000100800 */
[----:B------:R1:W-:Y:S04]  /*36fe0*/  STL [R1+0x23d8], R0 ;  /* 0x0023d80001007387 */ /* 0x0003e80000100800 */
[----:B------:R-:W4:Y:S01]  /*36ff0*/  LDL.LU.64 R134, [R1+0x2438] ;  /* 0x0024380001867983 */ /* 0x000f220000300a00 */
[----:B-1----:R-:W-:-:S03]  /*37000*/  MOV R0, R149 ;  /* 0x0000009500007202 */ /* 0x002fc60000000f00 */
        /* <DEDUP_REMOVED lines=8> */
[----:B------:R-:W2:Y:S04]  /*37090*/  LDL.LU.64 R138, [R1+0x2450] ;  /* 0x00245000018a7983 */ /* 0x000ea80000300a00 */
[----:B------:R1:W-:Y:S04]  /*370a0*/  STL [R1+0x23f0], R0 ;  /* 0x0023f00001007387 */ /* 0x0003e80000100800 */
[----:B---3--:R-:W-:Y:S04]  /*370b0*/  STL [R1+0x23fc], R130 ;  /* 0x0023fc8201007387 */ /* 0x008fe80000100800 */
[----:B------:R-:W3:Y:S01]  /*370c0*/  LDL.LU.64 R128, [R1+0x2458] ;  /* 0x0024580001807983 */ /* 0x000ee20000300a00 */
[----:B-1----:R-:W-:-:S05]  /*370d0*/  IMAD.MOV.U32 R0, RZ, RZ, R131 ;  /* 0x000000ffff007224 */ /* 0x002fca00078e0083 */
        /* <DEDUP_REMOVED lines=9> */
[----:B------:R1:W-:Y:S04]  /*37170*/  STL [R1+0x2414], R150 ;  /* 0x0024149601007387 */ /* 0x0003e80000100800 */
[----:B------:R-:W4:Y:S01]  /*37180*/  LDL.LU.64 R130, [R1+0x2470] ;  /* 0x0024700001827983 */ /* 0x000f220000300a00 */
[----:B-1----:R-:W-:-:S03]  /*37190*/  IMAD.MOV.U32 R0, RZ, RZ, R151 ;  /* 0x000000ffff007224 */ /* 0x002fc600078e0097 */
        /* <DEDUP_REMOVED lines=22> */
[----:B------:R3:W-:Y:S01]  /*37300*/  STL [R1+0x2444], R136 ;  /* 0x0024448801007387 */ /* 0x0007e20000100800 */
[----:B-1----:R-:W-:-:S03]  /*37310*/  MOV R0, R137 ;  /* 0x0000008900007202 */ /* 0x002fc60000000f00 */
[----:B------:R-:W-:Y:S04]  /*37320*/  STL [R1+0x244c], R138 ;  /* 0x00244c8a01007387 */ /* 0x000fe80000100800 */
[----:B------:R1:W-:Y:S04]  /*37330*/  STL [R1+0x2440], R0 ;  /* 0x0024400001007387 */ /* 0x0003e80000100800 */
[----:B---3--:R-:W3:Y:S01]  /*37340*/  LDL.LU.64 R136, [R1+0x24a8] ;  /* 0x0024a80001887983 */ /* 0x008ee20000300a00 */
[----:B-1----:R-:W-:-:S03]  /*37350*/  IMAD.MOV.U32 R0, RZ, RZ, R139 ;  /* 0x000000ffff007224 */ /* 0x002fc600078e008b */
[----:B------:R-:W-:Y:S04]  /*37360*/  STL [R1+0x2454], R128 ;  /* 0x0024548001007387 */ /* 0x000fe80000100800 */
[----:B------:R1:W-:Y:S04]  /*37370*/  STL [R1+0x2448], R0 ;  /* 0x0024480001007387 */ /* 0x0003e80000100800 */
[----:B------:R-:W3:Y:S01]  /*37380*/  LDL.LU.64 R138, [R1+0x24b0] ;  /* 0x0024b000018a7983 */ /* 0x000ee20000300a00 */
[----:B-1----:R-:W-:-:S03]  /*37390*/  IMAD.MOV.U32 R0, RZ, RZ, R129 ;  /* 0x000000ffff007224 */ /* 0x002fc600078e0081 */
[----:B----4-:R-:W-:Y:S04]  /*373a0*/  STL [R1+0x245c], R140 ;  /* 0x00245c8c01007387 */ /* 0x010fe80000100800 */
[----:B------:R1:W-:Y:S02]  /*373b0*/  STL [R1+0x2450], R0 ;  /* 0x0024500001007387 */ /* 0x0003e40000100800 */
[----:B-1----:R-:W-:Y:S02]  /*373c0*/  IMAD.MOV.U32 R0, RZ, RZ, R141 ;  /* 0x000000ffff007224 */ /* 0x002fe400078e008d */
[----:B------:R-:W4:Y:S04]  /*373d0*/  LDL.LU.64 R140, [R1+0x24b8] ;  /* 0x0024b800018c7983 */ /* 0x000f280000300a00 */
[----:B------:R1:W-:Y:S04]  /*373e0*/  STL [R1+0x2458], R0 ;  /* 0x0024580001007387 */ /* 0x0003e80000100800 */
[----:B------:R1:W-:Y:S02]  /*373f0*/  STL [R1+0x2464], R142 ;  /* 0x0024648e01007387 */ /* 0x0003e40000100800 */
[----:B-1----:R-:W-:-:S02]  /*37400*/  MOV R0, R143 ;  /* 0x0000008f00007202 */ /* 0x002fc40000000f00 */
[----:B------:R-:W-:Y:S04]  /*37410*/  STL [R1+0x246c], R130 ;  /* 0x00246c8201007387 */ /* 0x000fe80000100800 */
[----:B------:R1:W-:Y:S04]  /*37420*/  STL [R1+0x2460], R0 ;  /* 0x0024600001007387 */ /* 0x0003e80000100800 */
[----:B------:R-:W4:Y:S01]  /*37430*/  LDL.LU.64 R142, [R1+0x24c0] ;  /* 0x0024c000018e7983 */ /* 0x000f220000300a00 */
[----:B-1----:R-:W-:-:S03]  /*37440*/  IMAD.MOV.U32 R0, RZ, RZ, R131 ;  /* 0x000000ffff007224 */ /* 0x002fc600078e0083 */
[----:B------:R-:W-:Y:S04]  /*37450*/  STL [R1+0x2474], R150 ;  /* 0x0024749601007387 */ /* 0x000fe80000100800 */
[----:B------:R1:W-:Y:S02]  /*37460*/  STL [R1+0x2468], R0 ;  /* 0x0024680001007387 */ /* 0x0003e40000100800 */
[----:B-1----:R-:W-:Y:S02]  /*37470*/  IMAD.MOV.U32 R0, RZ, RZ, R151 ;  /* 0x000000ffff007224 */ /* 0x002fe400078e0097 */
[----:B------:R-:W4:Y:S04]  /*37480*/  LDL.LU.64 R150, [R1+0x24c8] ;  /* 0x0024c80001967983 */ /* 0x000f280000300a00 */
[----:B------:R1:W-:Y:S04]  /*37490*/  STL [R1+0x2470], R0 ;  /* 0x0024700001007387 */ /* 0x0003e80000100800 */
[----:B------:R1:W-:Y:S02]  /*374a0*/  STL [R1+0x247c], R144 ;  /* 0x00247c9001007387 */ /* 0x0003e40000100800 */
[----:B-1----:R-:W-:-:S02]  /*374b0*/  IMAD.MOV.U32 R0, RZ, RZ, R145 ;  /* 0x000000ffff007224 */ /* 0x002fc400078e0091 */
[----:B------:R-:W-:Y:S04]  /*374c0*/  STL [R1+0x2484], R146 ;  /* 0x0024849201007387 */ /* 0x000fe80000100800 */
[----:B------:R1:W-:Y:S04]  /*374d0*/  STL [R1+0x2478], R0 ;  /* 0x0024780001007387 */ /* 0x0003e80000100800 */
[----:B------:R-:W4:Y:S01]  /*374e0*/  LDL.LU.64 R144, [R1+0x24d0] ;  /* 0x0024d00001907983 */ /* 0x000f220000300a00 */
[----:B-1----:R-:W-:-:S03]  /*374f0*/  MOV R0, R147 ;  /* 0x0000009300007202 */ /* 0x002fc60000000f00 */
[----:B------:R-:W-:Y:S04]  /*37500*/  STL [R1+0x248c], R132 ;  /* 0x00248c8401007387 */ /* 0x000fe80000100800 */
[----:B------:R1:W-:Y:S04]  /*37510*/  STL [R1+0x2480], R0 ;  /* 0x0024800001007387 */ /* 0x0003e80000100800 */
[----:B------:R-:W4:Y:S01]  /*37520*/  LDL.LU.64 R146, [R1+0x24d8] ;  /* 0x0024d80001927983 */ /* 0x000f220000300a00 */
[----:B-1----:R-:W-:-:S03]  /*37530*/  IMAD.MOV.U32 R0, RZ, RZ, R133 ;  /* 0x000000ffff007224 */ /* 0x002fc600078e0085 */
        /* <DEDUP_REMOVED lines=8> */
[----:B------:R-:W2:Y:S04]  /*375c0*/  LDL.LU.64 R148, [R1+0x24f0] ;  /* 0x0024f00001947983 */ /* 0x000ea80000300a00 */
[----:B------:R1:W-:Y:S04]  /*375d0*/  STL [R1+0x2498], R0 ;  /* 0x0024980001007387 */ /* 0x0003e80000100800 */
[----:B---3--:R-:W-:Y:S04]  /*375e0*/  STL [R1+0x24a4], R136 ;  /* 0x0024a48801007387 */ /* 0x008fe80000100800 */
[----:B------:R-:W3:Y:S01]  /*375f0*/  LDL.LU.64 R126, [R1+0x24f8] ;  /* 0x0024f800017e7983 */ /* 0x000ee20000300a00 */
[----:B-1----:R-:W-:-:S03]  /*37600*/  MOV R0, R137 ;  /* 0x0000008900007202 */ /* 0x002fc60000000f00 */
[----:B------:R-:W-:Y:S04]  /*37610*/  STL [R1+0x24ac], R138 ;  /* 0x0024ac8a01007387 */ /* 0x000fe80000100800 */
[----:B------:R1:W-:Y:S04]  /*37620*/  STL [R1+0x24a0], R0 ;  /* 0x0024a00001007387 */ /* 0x0003e80000100800 */
[----:B------:R-:W3:Y:S04]  /*37630*/  LDL.LU.64 R128, [R1+0x2500] ;  /* 0x0025000001807983 */ /* 0x000ee80000300a00 */
[----:B------:R-:W3:Y:S01]  /*37640*/  LDL.LU.64 R130, [R1+0x2508] ;  /* 0x0025080001827983 */ /* 0x000ee20000300a00 */
[----:B-1----:R-:W-:-:S05]  /*37650*/  IMAD.MOV.U32 R0, RZ, RZ, R139 ;  /* 0x000000ffff007224 */ /* 0x002fca00078e008b */
[----:B------:R1:W-:Y:S04]  /*37660*/  STL [R1+0x24a8], R0 ;  /* 0x0024a80001007387 */ /* 0x0003e80000100800 */
[----:B----4-:R-:W-:Y:S04]  /*37670*/  STL [R1+0x24b4], R140 ;  /* 0x0024b48c01007387 */ /* 0x010fe80000100800 */
[----:B------:R-:W4:Y:S01]  /*37680*/  LDL.LU.64 R132, [R1+0x2510] ;  /* 0x0025100001847983 */ /* 0x000f220000300a00 */
[----:B-1----:R-:W-:-:S03]  /*37690*/  IMAD.MOV.U32 R0, RZ, RZ, R141 ;  /* 0x000000ffff007224 */ /* 0x002fc600078e008d */
[----:B------:R-:W4:Y:S04]  /*376a0*/  LDL.LU.64 R134, [R1+0x2518] ;  /* 0x0025180001867983 */ /* 0x000f280000300a00 */
[----:B------:R1:W-:Y:S04]  /*376b0*/  STL [R1+0x24b0], R0 ;  /* 0x0024b00001007387 */ /* 0x0003e80000100800 */
[----:B------:R-:W-:Y:S04]  /*376c0*/  STL [R1+0x24bc], R142 ;  /* 0x0024bc8e01007387 */ /* 0x000fe80000100800 */
[----:B------:R-:W4:Y:S01]  /*376d0*/  LDL.LU.64 R136, [R1+0x2520] ;  /* 0x0025200001887983 */ /* 0x000f220000300a00 */
[----:B-1----:R-:W-:-:S03]  /*376e0*/  IMAD.MOV.U32 R0, RZ, RZ, R143 ;  /* 0x000000ffff007224 */ /* 0x002fc600078e008f */
[----:B------:R-:W4:Y:S04]  /*376f0*/  LDL.LU.64 R138, [R1+0x2528] ;  /* 0x00252800018a7983 */ /* 0x000f280000300a00 */
[----:B------:R1:W-:Y:S04]  /*37700*/  STL [R1+0x24b8], R0 ;  /* 0x0024b80001007387 */ /* 0x0003e80000100800 */
[----:B------:R1:W-:Y:S04]  /*37710*/  STL [R1+0x24c4], R150 ;  /* 0x0024c49601007387 */ /* 0x0003e80000100800 */
[----:B------:R-:W4:Y:S01]  /*37720*/  LDL.LU.64 R140, [R1+0x2530] ;  /* 0x00253000018c7983 */ /* 0x000f220000300a00 */
[----:B-1----:R-:W-:-:S03]  /*37730*/  MOV R0, R151 ;  /* 0x0000009700007202 */ /* 0x002fc60000000f00 */
[----:B------:R-:W4:Y:S04]  /*37740*/  LDL.LU.64 R150, [R1+0x2538] ;  /* 0x0025380001967983 */ /* 0x000f280000300a00 */
[----:B------:R1:W-:Y:S04]  /*37750*/  STL [R1+0x24c0], R0 ;  /* 0x0024c00001007387 */ /* 0x0003e80000100800 */
[----:B------:R-:W-:Y:S01]  /*37760*/  STL [R1+0x24cc], R144 ;  /* 0x0024cc9001007387 */ /* 0x000fe20000100800 */
[----:B-1----:R-:W-:-:S03]  /*37770*/  IMAD.MOV.U32 R0, RZ, RZ, R145 ;  /* 0x000000ffff007224 */ /* 0x002fc600078e0091 */
[----:B------:R-:W4:Y:S04]  /*37780*/  LDL.LU.64 R142, [R1+0x2540] ;  /* 0x00254000018e7983 */ /* 0x000f280000300a00 */
[----:B------:R1:W-:Y:S02]  /*37790*/  STL [R1+0x24c8], R0 ;  /* 0x0024c80001007387 */ /* 0x0003e40000100800 */
[----:B-1----:R-:W-:Y:S02]  /*377a0*/  IMAD.MOV.U32 R0, RZ, RZ, R147 ;  /* 0x000000ffff007224 */ /* 0x002fe400078e0093 */
[----:B------:R1:W-:Y:S04]  /*377b0*/  STL [R1+0x24d4], R146 ;  /* 0x0024d49201007387 */ /* 0x0003e80000100800 */
[----:B------:R-:W4:Y:S04]  /*377c0*/  LDL.LU.64 R144, [R1+0x2548] ;  /* 0x0025480001907983 */ /* 0x000f280000300a00 */
[----:B------:R-:W-:Y:S04]  /*377d0*/  STL [R1+0x24dc], R122 ;  /* 0x0024dc7a01007387 */ /* 0x000fe80000100800 */
[----:B------:R1:W-:Y:S04]  /*377e0*/  STL [R1+0x24d0], R0 ;  /* 0x0024d00001007387 */ /* 0x0003e80000100800 */
[----:B-1----:R-:W4:Y:S01]  /*377f0*/  LDL.LU.64 R146, [R1+0x2560] ;  /* 0x0025600001927983 */ /* 0x002f220000300a00 */
[----:B------:R-:W-:-:S03]  /*37800*/  IMAD.MOV.U32 R0, RZ, RZ, R123 ;  /* 0x000000ffff007224 */ /* 0x000fc600078e007b */
[----:B--2---:R-:W-:Y:S04]  /*37810*/  STL [R1+0x24e4], R124 ;  /* 0x0024e47c01007387 */ /* 0x004fe80000100800 */
[----:B------:R1:W-:Y:S04]  /*37820*/  STL [R1+0x24d8], R0 ;  /* 0x0024d80001007387 */ /* 0x0003e80000100800 */
[----:B------:R-:W-:Y:S01]  /*37830*/  STL [R1+0x24ec], R148 ;  /* 0x0024ec9401007387 */ /* 0x000fe20000100800 */
[----:B-1----:R-:W-:-:S05]  /*37840*/  MOV R0, R125 ;  /* 0x0000007d00007202 */ /* 0x002fca0000000f00 */
[----:B------:R1:W-:Y:S04]  /*37850*/  STL [R1+0x24e0], R0 ;  /* 0x0024e00001007387 */ /* 0x0003e80000100800 */
[----:B---3--:R-:W-:Y:S01]  /*37860*/  STL [R1+0x24f4], R126 ;  /* 0x0024f47e01007387 */ /* 0x008fe20000100800 */
[----:B-1----:R-:W-:-:S05]  /*37870*/  IMAD.MOV.U32 R0, RZ, RZ, R149 ;  /* 0x000000ffff007224 */ /* 0x002fca00078e0095 */
[----:B------:R1:W-:Y:S04]  /*37880*/  STL [R1+0x24e8], R0 ;  /* 0x0024e80001007387 */ /* 0x0003e80000100800 */
[----:B------:R-:W2:Y:S01]  /*37890*/  LDL.LU.64 R148, [R1+0xe80] ;  /* 0x000e800001947983 */ /* 0x000ea20000300a00 */
[----:B-1----:R-:W-:-:S03]  /*378a0*/  IMAD.MOV.U32 R0, RZ, RZ, R127 ;  /* 0x000000ffff007224 */ /* 0x002fc600078e007f */
[----:B------:R-:W-:Y:S04]  /*378b0*/  STL [R1+0x24fc], R128 ;  /* 0x0024fc8001007387 */ /* 0x000fe80000100800 */
[----:B------:R1:W-:Y:S04]  /*378c0*/  STL [R1+0x24f0], R0 ;  /* 0x0024f00001007387 */ /* 0x0003e80000100800 */
[----:B------:R-:W-:Y:S01]  /*378d0*/  STL [R1+0x2504], R130 ;  /* 0x0025048201007387 */ /* 0x000fe20000100800 */
[----:B-1----:R-:W-:-:S05]  /*378e0*/  IMAD.MOV.U32 R0, RZ, RZ, R129 ;  /* 0x000000ffff007224 */ /* 0x002fca00078e0081 */
[----:B------:R1:W-:Y:S04]  /*378f0*/  STL [R1+0x24f8], R0 ;  /* 0x0024f80001007387 */ /* 0x0003e80000100800 */
[----:B----4-:R-:W-:Y:S01]  /*37900*/  STL [R1+0x250c], R132 ;  /* 0x00250c8401007387 */ /* 0x010fe20000100800 */
[----:B-1----:R-:W-:-:S05]  /*37910*/  MOV R0, R131 ;  /* 0x0000008300007202 */ /* 0x002fca0000000f00 */
[----:B------:R1:W-:Y:S04]  /*37920*/  STL [R1+0x2500], R0 ;  /* 0x0025000001007387 */ /* 0x0003e80000100800 */
[----:B------:R-:W-:Y:S01]  /*37930*/  STL [R1+0x2514], R134 ;  /* 0x0025148601007387 */ /* 0x000fe20000100800 */
[----:B-1----:R-:W-:-:S05]  /*37940*/  IMAD.MOV.U32 R0, RZ, RZ, R133 ;  /* 0x000000ffff007224 */ /* 0x002fca00078e0085 */
        /* <DEDUP_REMOVED lines=8> */
[----:B-1----:R-:W-:-:S05]  /*379d0*/  MOV R0, R139 ;  /* 0x0000008b00007202 */ /* 0x002fca0000000f00 */
[----:B------:R1:W-:Y:S04]  /*379e0*/  STL [R1+0x2520], R0 ;  /* 0x0025200001007387 */ /* 0x0003e80000100800 */
[----:B------:R-:W-:Y:S01]  /*379f0*/  STL [R1+0x2534], R150 ;  /* 0x0025349601007387 */ /* 0x000fe20000100800 */
[----:B-1----:R-:W-:-:S05]  /*37a00*/  IMAD.MOV.U32 R0, RZ, RZ, R141 ;  /* 0x000000ffff007224 */ /* 0x002fca00078e008d */
[----:B------:R1:W-:Y:S02]  /*37a10*/  STL [R1+0x2528], R0 ;  /* 0x0025280001007387 */ /* 0x0003e40000100800 */
[----:B-1----:R-:W-:Y:S02]  /*37a20*/  IMAD.MOV.U32 R0, RZ, RZ, R151 ;  /* 0x000000ffff007224 */ /* 0x002fe400078e0097 */
[----:B------:R-:W3:Y:S04]  /*37a30*/  LDL.LU.64 R150, [R1+0xec0] ;  /* 0x000ec00001967983 */ /* 0x000ee80000300a00 */
[----:B------:R1:W-:Y:S04]  /*37a40*/  STL [R1+0x2530], R0 ;  /* 0x0025300001007387 */ /* 0x0003e80000100800 */
[----:B------:R-:W-:Y:S01]  /*37a50*/  STL [R1+0x253c], R142 ;  /* 0x00253c8e01007387 */ /* 0x000fe20000100800 */
[----:B-1----:R-:W-:-:S03]  /*37a60*/  IMAD.MOV.U32 R0, RZ, RZ, R143 ;  /* 0x000000ffff007224 */ /* 0x002fc600078e008f */
[----:B------:R-:W-:Y:S04]  /*37a70*/  STL [R1+0x2544], R144 ;  /* 0x0025449001007387 */ /* 0x000fe80000100800 */
[----:B------:R1:W-:Y:S02]  /*37a80*/  STL [R1+0x2538], R0 ;  /* 0x0025380001007387 */ /* 0x0003e40000100800 */
[----:B-1----:R-:W-:Y:S02]  /*37a90*/  MOV R0, R145 ;  /* 0x0000009100007202 */ /* 0x002fe40000000f00 */
[----:B------:R-:W-:Y:S04]  /*37aa0*/  STL [R1+0x254c], R146 ;  /* 0x00254c9201007387 */ /* 0x000fe80000100800 */
[----:B------:R1:W-:Y:S02]  /*37ab0*/  STL [R1+0x2540], R0 ;  /* 0x0025400001007387 */ /* 0x0003e40000100800 */
[----:B-1----:R-:W-:-:S05]  /*37ac0*/  IMAD.MOV.U32 R0, RZ, RZ, R147 ;  /* 0x000000ffff007224 */ /* 0x002fca00078e0093 */
[----:B------:R2:W-:Y:S04]  /*37ad0*/  STL [R1+0x2548], R0 ;  /* 0x0025480001007387 */ /* 0x0005e80000100800 */
[----:B-----5:R-:W-:Y:S04]  /*37ae0*/  STL [R1+0x1d5c], R4 ;  /* 0x001d5c0401007387 */ /* 0x020fe80000100800 */
[----:B------:R-:W-:Y:S04]  /*37af0*/  STL [R1+0x1d54], R5 ;  /* 0x001d540501007387 */ /* 0x000fe80000100800 */
[----:B------:R-:W-:Y:S04]  /*37b00*/  STL [R1+0x1d58], R2 ;  /* 0x001d580201007387 */ /* 0x000fe80000100800 */
[----:B------:R-:W-:Y:S01]  /*37b10*/  STL [R1+0xe78], R3 ;  /* 0x000e780301007387 */ /* 0x000fe20000100800 */
[----:B--2---:R-:W-:-:S03]  /*37b20*/  IMAD.MOV.U32 R0, RZ, RZ, R149 ;  /* 0x000000ffff007224 */ /* 0x004fc600078e0095 */
[----:B------:R1:W-:Y:S04]  /*37b30*/  STL [R1+0xe80], R148 ;  /* 0x000e809401007387 */ /* 0x0003e80000100800 */
[----:B------:R-:W-:Y:S04]  /*37b40*/  STL [R1+0xe88], R176 ;  /* 0x000e88b001007387 */ /* 0x000fe80000100800 */
[----:B------:R3:W-:Y:S04]  /*37b50*/  STL [R1+0xe7c], R0 ;  /* 0x000e7c0001007387 */ /* 0x0007e80000100800 */
[----:B------:R-:W-:Y:S04]  /*37b60*/  STL [R1+0xe84], R177 ;  /* 0x000e84b101007387 */ /* 0x000fe80000100800 */
[----:B------:R-:W-:Y:S04]  /*37b70*/  STL [R1+0xe90], R160 ;  /* 0x000e90a001007387 */ /* 0x000fe80000100800 */
[----:B------:R-:W-:Y:S04]  /*37b80*/  STL [R1+0xe8c], R161 ;  /* 0x000e8ca101007387 */ /* 0x000fe80000100800 */
[----:B------:R-:W2:Y:S04]  /*37b90*/  LDL.LU.64 R146, [R1+0xf00] ;  /* 0x000f000001927983 */ /* 0x000ea80000300a00 */
[----:B------:R-:W-:Y:S04]  /*37ba0*/  STL [R1+0xe98], R18 ;  /* 0x000e981201007387 */ /* 0x000fe80000100800 */
[----:B-1----:R-:W4:Y:S04]  /*37bb0*/  LDL.LU.64 R148, [R1+0xf08] ;  /* 0x000f080001947983 */ /* 0x002f280000300a00 */
[----:B------:R-:W-:Y:S04]  /*37bc0*/  STL [R1+0xe94], R19 ;  /* 0x000e941301007387 */ /* 0x000fe80000100800 */
[----:B------:R-:W-:Y:S04]  /*37bd0*/  STL [R1+0xea0], R14 ;  /* 0x000ea00e01007387 */ /* 0x000fe80000100800 */
[----:B------:R-:W-:Y:S04]  /*37be0*/  STL [R1+0xe9c], R15 ;  /* 0x000e9c0f01007387 */ /* 0x000fe80000100800 */
[----:B------:R-:W-:Y:S04]  /*37bf0*/  STL [R1+0xea8], R16 ;  /* 0x000ea81001007387 */ /* 0x000fe80000100800 */
[----:B------:R-:W-:Y:S04]  /*37c00*/  STL [R1+0xea4], R17 ;  /* 0x000ea41101007387 */ /* 0x000fe80000100800 */
[----:B------:R-:W-:Y:S04]  /*37c10*/  STL [R1+0xeb0], R20 ;  /* 0x000eb01401007387 */ /* 0x000fe80000100800 */
[----:B------:R-:W-:Y:S04]  /*37c20*/  STL [R1+0xeac], R21 ;  /* 0x000eac1501007387 */ /* 0x000fe80000100800 */
[----:B------:R-:W-:Y:S04]  /*37c30*/  STL [R1+0xeb8], R22 ;  /* 0x000eb81601007387 */ /* 0x000fe80000100800 */
[----:B------:R-:W-:Y:S01]  /*37c40*/  STL [R1+0xeb4], R23 ;  /* 0x000eb41701007387 */ /* 0x000fe20000100800 */
[----:B---3--:R-:W-:-:S03]  /*37c50*/  IMAD.MOV.U32 R0, RZ, RZ, R151 ;  /* 0x000000ffff007224 */ /* 0x008fc600078e0097 */
[----:B------:R1:W-:Y:S04]  /*37c60*/  STL [R1+0xec0], R150 ;  /* 0x000ec09601007387 */ /* 0x0003e80000100800 */
[----:B------:R-:W-:Y:S04]  /*37c70*/  STL [R1+0xec8], R204 ;  /* 0x000ec8cc01007387 */ /* 0x000fe80000100800 */
[----:B------:R2:W-:Y:S04]  /*37c80*/  STL [R1+0xebc], R0 ;  /* 0x000ebc0001007387 */ /* 0x0005e80000100800 */
[----:B------:R-:W-:Y:S04]  /*37c90*/  STL [R1+0xec4], R205 ;  /* 0x000ec4cd01007387 */ /* 0x000fe80000100800 */
[----:B------:R-:W-:Y:S04]  /*37ca0*/  STL [R1+0xed0], R174 ;  /* 0x000ed0ae01007387 */ /* 0x000fe80000100800 */
[----:B------:R-:W-:Y:S04]  /*37cb0*/  STL [R1+0xecc], R175 ;  /* 0x000eccaf01007387 */ /* 0x000fe80000100800 */
[----:B------:R-:W-:Y:S04]  /*37cc0*/  STL [R1+0xed8], R158 ;  /* 0x000ed89e01007387 */ /* 0x000fe80000100800 */
[----:B------:R-:W3:Y:S04]  /*37cd0*/  LDL.LU.64 R140, [R1+0xf40] ;  /* 0x000f4000018c7983 */ /* 0x000ee80000300a00 */
[----:B------:R-:W-:Y:S04]  /*37ce0*/  STL [R1+0xed4], R159 ;  /* 0x000ed49f01007387 */ /* 0x000fe80000100800 */
[----:B------:R-:W3:Y:S04]  /*37cf0*/  LDL.LU.64 R142, [R1+0xf48] ;  /* 0x000f4800018e7983 */ /* 0x000ee80000300a00 */
[----:B------:R-:W-:Y:S04]  /*37d00*/  STL [R1+0xee0], R152 ;  /* 0x000ee09801007387 */ /* 0x000fe80000100800 */
[----:B-1----:R-:W3:Y:S04]  /*37d10*/  LDL.LU.64 R150, [R1+0xf50] ;  /* 0x000f500001967983 */ /* 0x002ee80000300a00 */
[----:B------:R-:W-:Y:S04]  /*37d20*/  STL [R1+0xedc], R153 ;  /* 0x000edc9901007387 */ /* 0x000fe80000100800 */
[----:B------:R-:W-:Y:S04]  /*37d30*/  STL [R1+0xee8], R154 ;  /* 0x000ee89a01007387 */ /* 0x000fe80000100800 */
[----:B------:R-:W-:Y:S04]  /*37d40*/  STL [R1+0xee4], R155 ;  /* 0x000ee49b01007387 */ /* 0x000fe80000100800 */
[----:B------:R-:W-:Y:S04]  /*37d50*/  STL [R1+0xef0], R156 ;  /* 0x000ef09c01007387 */ /* 0x000fe80000100800 */
[----:B------:R-:W-:Y:S04]  /*37d60*/  STL [R1+0xeec], R157 ;  /* 0x000eec9d01007387 */ /* 0x000fe80000100800 */
[----:B------:R-:W-:Y:S04]  /*37d70*/  STL [R1+0xef8], R162 ;  /* 0x000ef8a201007387 */ /* 0x000fe80000100800 */
[----:B------:R-:W-:Y:S01]  /*37d80*/  STL [R1+0xef4], R163 ;  /* 0x000ef4a301007387 */ /* 0x000fe20000100800 */
[----:B--2---:R-:W-:-:S03]  /*37d90*/  MOV R0, R147 ;  /* 0x0000009300007202 */ /* 0x004fc60000000f00 */
[----:B------:R-:W-:Y:S04]  /*37da0*/  STL [R1+0xf00], R146 ;  /* 0x000f009201007387 */ /* 0x000fe80000100800 */
[----:B----4-:R-:W-:Y:S04]  /*37db0*/  STL [R1+0xf08], R148 ;  /* 0x000f089401007387 */ /* 0x010fe80000100800 */
[----:B------:R1:W-:Y:S04]  /*37dc0*/  STL [R1+0xefc], R0 ;  /* 0x000efc0001007387 */ /* 0x0003e80000100800 */
[----:B------:R-:W-:Y:S01]  /*37dd0*/  STL [R1+0xf10], R188 ;  /* 0x000f10bc01007387 */ /* 0x000fe20000100800 */
[----:B-1----:R-:W-:-:S05]  /*37de0*/  IMAD.MOV.U32 R0, RZ, RZ, R149 ;  /* 0x000000ffff007224 */ /* 0x002fca00078e0095 */
[----:B------:R3:W-:Y:S04]  /*37df0*/  STL [R1+0xf04], R0 ;  /* 0x000f040001007387 */ /* 0x0007e80000100800 */
[----:B------:R-:W-:Y:S04]  /*37e00*/  STL [R1+0xf0c], R189 ;  /* 0x000f0cbd01007387 */ /* 0x000fe80000100800 */
[----:B------:R-:W-:Y:S04]  /*37e10*/  STL [R1+0xf18], R170 ;  /* 0x000f18aa01007387 */ /* 0x000fe80000100800 */
[----:B------:R-:W-:Y:S04]  /*37e20*/  STL [R1+0xf14], R171 ;  /* 0x000f14ab01007387 */ /* 0x000fe80000100800 */
[----:B------:R-:W2:Y:S04]  /*37e30*/  LDL.LU.64 R144, [R1+0xf80] ;  /* 0x000f800001907983 */ /* 0x000ea80000300a00 */
[----:B------:R-:W-:Y:S04]  /*37e40*/  STL [R1+0xf20], R164 ;  /* 0x000f20a401007387 */ /* 0x000fe80000100800 */
[----:B------:R-:W4:Y:S04]  /*37e50*/  LDL.LU.64 R146, [R1+0xf88] ;  /* 0x000f880001927983 */ /* 0x000f280000300a00 */
[----:B------:R-:W-:Y:S04]  /*37e60*/  STL [R1+0xf1c], R165 ;  /* 0x000f1ca501007387 */ /* 0x000fe80000100800 */
[----:B------:R-:W4:Y:S04]  /*37e70*/  LDL.LU.64 R148, [R1+0xf90] ;  /* 0x000f900001947983 */ /* 0x000f280000300a00 */
[----:B------:R-:W-:Y:S04]  /*37e80*/  STL [R1+0xf28], R166 ;  /* 0x000f28a601007387 */ /* 0x000fe80000100800 */
[----:B------:R-:W-:Y:S04]  /*37e90*/  STL [R1+0xf24], R167 ;  /* 0x000f24a701007387 */ /* 0x000fe80000100800 */
[----:B------:R-:W-:Y:S04]  /*37ea0*/  STL [R1+0xf30], R168 ;  /* 0x000f30a801007387 */ /* 0x000fe80000100800 */
[----:B------:R-:W-:Y:S04]  /*37eb0*/  STL [R1+0xf2c], R169 ;  /* 0x000f2ca901007387 */ /* 0x000fe80000100800 */
[----:B------:R-:W-:Y:S04]  /*37ec0*/  STL [R1+0xf38], R172 ;  /* 0x000f38ac01007387 */ /* 0x000fe80000100800 */
[----:B------:R-:W-:Y:S01]  /*37ed0*/  STL [R1+0xf34], R173 ;  /* 0x000f34ad01007387 */ /* 0x000fe20000100800 */
[----:B---3--:R-:W-:-:S03]  /*37ee0*/  IMAD.MOV.U32 R0, RZ, RZ, R141 ;  /* 0x000000ffff007224 */ /* 0x008fc600078e008d */
[----:B------:R-:W-:Y:S04]  /*37ef0*/  STL [R1+0xf40], R140 ;  /* 0x000f408c01007387 */ /* 0x000fe80000100800 */
[----:B------:R-:W-:Y:S04]  /*37f00*/  STL [R1+0xf48], R142 ;  /* 0x000f488e01007387 */ /* 0x000fe80000100800 */
[----:B------:R1:W-:Y:S04]  /*37f10*/  STL [R1+0xf3c], R0 ;  /* 0x000f3c0001007387 */ /* 0x0003e80000100800 */
[----:B------:R-:W-:Y:S01]  /*37f20*/  STL [R1+0xf50], R150 ;  /* 0x000f509601007387 */ /* 0x000fe20000100800 */
[----:B-1----:R-:W-:-:S05]  /*37f30*/  IMAD.MOV.U32 R0, RZ, RZ, R143 ;  /* 0x000000ffff007224 */ /* 0x002fca00078e008f */
[----:B------:R1:W-:Y:S04]  /*37f40*/  STL [R1+0xf44], R0 ;  /* 0x000f440001007387 */ /* 0x0003e80000100800 */
[----:B------:R-:W-:Y:S01]  /*37f50*/  STL [R1+0xf58], R186 ;  /* 0x000f58ba01007387 */ /* 0x000fe20000100800 */
[----:B-1----:R-:W-:-:S05]  /*37f60*/  MOV R0, R151 ;  /* 0x0000009700007202 */ /* 0x002fca0000000f00 */
[----:B------:R2:W-:Y:S04]  /*37f70*/  STL [R1+0xf4c], R0 ;  /* 0x000f4c0001007387 */ /* 0x0005e80000100800 */
[----:B------:R-:W-:Y:S04]  /*37f80*/  STL [R1+0xf54], R187 ;  /* 0x000f54bb01007387 */ /* 0x000fe80000100800 */
[----:B------:R-:W-:Y:S04]  /*37f90*/  STL [R1+0xf60], R178 ;  /* 0x000f60b201007387 */ /* 0x000fe80000100800 */
[----:B------:R-:W3:Y:S04]  /*37fa0*/  LDL.LU.64 R136, [R1+0xfc0] ;  /* 0x000fc00001887983 */ /* 0x000ee80000300a00 */
        /* <DEDUP_REMOVED lines=9> */
[----:B------:R-:W-:Y:S01]  /*38040*/  STL [R1+0xf74], R185 ;  /* 0x000f74b901007387 */ /* 0x000fe20000100800 */
[----:B--2---:R-:W-:-:S03]  /*38050*/  IMAD.MOV.U32 R0, RZ, RZ, R145 ;  /* 0x000000ffff007224 */ /* 0x004fc600078e0091 */
[----:B------:R-:W-:Y:S04]  /*38060*/  STL [R1+0xf80], R144 ;  /* 0x000f809001007387 */ /* 0x000fe80000100800 */
[----:B----4-:R-:W-:Y:S04]  /*38070*/  STL [R1+0xf88], R146 ;  /* 0x000f889201007387 */ /* 0x010fe80000100800 */
[----:B------:R1:W-:Y:S04]  /*38080*/  STL [R1+0xf7c], R0 ;  /* 0x000f7c0001007387 */ /* 0x0003e80000100800 */
[----:B------:R-:W-:Y:S01]  /*38090*/  STL [R1+0xf90], R148 ;  /* 0x000f909401007387 */ /* 0x000fe20000100800 */
[----:B-1----:R-:W-:-:S05]  /*380a0*/  IMAD.MOV.U32 R0, RZ, RZ, R147 ;  /* 0x000000ffff007224 */ /* 0x002fca00078e0093 */
        /* <DEDUP_REMOVED lines=9> */
[----:B------:R-:W-:Y:S04]  /*38140*/  STL [R1+0xfa4], R193 ;  /* 0x000fa4c101007387 */ /* 0x000fe80000100800 */
[----:B------:R-:W4:Y:S04]  /*38150*/  LDL.LU.64 R144, [R1+0x1000] ;  /* 0x0010000001907983 */ /* 0x000f280000300a00 */
[----:B------:R-:W-:Y:S04]  /*38160*/  STL [R1+0xfb0], R194 ;  /* 0x000fb0c201007387 */ /* 0x000fe80000100800 */
[----:B------:R-:W-:Y:S04]  /*38170*/  STL [R1+0xfac], R195 ;  /* 0x000facc301007387 */ /* 0x000fe80000100800 */
[----:B------:R-:W4:Y:S04]  /*38180*/  LDL.LU.64 R146, [R1+0x1008] ;  /* 0x0010080001927983 */ /* 0x000f280000300a00 */
[----:B------:R-:W-:Y:S04]  /*38190*/  STL [R1+0xfb8], R196 ;  /* 0x000fb8c401007387 */ /* 0x000fe80000100800 */
[----:B------:R-:W-:Y:S04]  /*381a0*/  STL [R1+0xfb4], R197 ;  /* 0x000fb4c501007387 */ /* 0x000fe80000100800 */
[----:B------:R-:W4:Y:S04]  /*381b0*/  LDL.LU.64 R148, [R1+0x1010] ;  /* 0x0010100001947983 */ /* 0x000f280000300a00 */
[----:B---3--:R-:W-:Y:S01]  /*381c0*/  STL [R1+0xfc0], R136 ;  /* 0x000fc08801007387 */ /* 0x008fe20000100800 */
[----:B-1----:R-:W-:-:S03]  /*381d0*/  MOV R0, R137 ;  /* 0x0000008900007202 */ /* 0x002fc60000000f00 */
[----:B------:R-:W3:Y:S04]  /*381e0*/  LDL.LU.64 R134, [R1+0x1018] ;  /* 0x0010180001867983 */ /* 0x000ee80000300a00 */
[----:B------:R1:W-:Y:S04]  /*381f0*/  STL [R1+0xfbc], R0 ;  /* 0x000fbc0001007387 */ /* 0x0003e80000100800 */
[----:B------:R1:W-:Y:S02]  /*38200*/  STL [R1+0xfc8], R150 ;  /* 0x000fc89601007387 */ /* 0x0003e40000100800 */
[----:B-1----:R-:W-:-:S02]  /*38210*/  IMAD.MOV.U32 R0, RZ, RZ, R151 ;  /* 0x000000ffff007224 */ /* 0x002fc400078e0097 */
[----:B------:R-:W3:Y:S04]  /*38220*/  LDL.LU.64 R150, [R1+0x1020] ;  /* 0x0010200001967983 */ /* 0x000ee80000300a00 */
[----:B------:R1:W-:Y:S04]  /*38230*/  STL [R1+0xfc4], R0 ;  /* 0x000fc40001007387 */ /* 0x0003e80000100800 */
[----:B------:R1:W-:Y:S04]  /*38240*/  STL [R1+0xfd0], R138 ;  /* 0x000fd08a01007387 */ /* 0x0003e80000100800 */
[----:B------:R-:W3:Y:S01]  /*38250*/  LDL.LU.64 R136, [R1+0x1028] ;  /* 0x0010280001887983 */ /* 0x000ee20000300a00 */
[----:B-1----:R-:W-:-:S05]  /*38260*/  IMAD.MOV.U32 R0, RZ, RZ, R139 ;  /* 0x000000ffff007224 */ /* 0x002fca00078e008b */
[----:B------:R1:W-:Y:S04]  /*38270*/  STL [R1+0xfcc], R0 ;  /* 0x000fcc0001007387 */ /* 0x0003e80000100800 */
[----:B------:R1:W-:Y:S04]  /*38280*/  STL [R1+0xfd8], R140 ;  /* 0x000fd88c01007387 */ /* 0x0003e80000100800 */
[----:B------:R-:W3:Y:S01]  /*38290*/  LDL.LU.64 R138, [R1+0x1030] ;  /* 0x00103000018a7983 */ /* 0x000ee20000300a00 */
[----:B-1----:R-:W-:-:S05]  /*382a0*/  IMAD.MOV.U32 R0, RZ, RZ, R141 ;  /* 0x000000ffff007224 */ /* 0x002fca00078e008d */
        /* <DEDUP_REMOVED lines=10> */
[----:B--2---:R2:W-:Y:S01]  /*38350*/  STL [R1+0xff8], R142 ;  /* 0x000ff88e01007387 */ /* 0x0045e20000100800 */
[----:B-1----:R-:W-:-:S03]  /*38360*/  MOV R0, R143 ;  /* 0x0000008f00007202 */ /* 0x002fc60000000f00 */
[----:B--2---:R-:W2:Y:S04]  /*38370*/  LDL.LU.64 R142, [R1+0x1050] ;  /* 0x00105000018e7983 */ /* 0x004ea80000300a00 */
        /* <DEDUP_REMOVED lines=13> */
[----:B---3--:R3:W-:Y:S01]  /*38450*/  STL [R1+0x1018], R134 ;  /* 0x0010188601007387 */ /* 0x0087e20000100800 */
[----:B-1----:R-:W-:-:S03]  /*38460*/  MOV R0, R135 ;  /* 0x0000008700007202 */ /* 0x002fc60000000f00 */
[----:B---3--:R-:W3:Y:S04]  /*38470*/  LDL.LU.64 R134, [R1+0x1070] ;  /* 0x0010700001867983 */ /* 0x008ee80000300a00 */
[----:B------:R1:W-:Y:S04]  /*38480*/  STL [R1+0x1014], R0 ;  /* 0x0010140001007387 */ /* 0x0003e80000100800 */
[----:B------:R1:W-:Y:S02]  /*38490*/  STL [R1+0x1020], R150 ;  /* 0x0010209601007387 */ /* 0x0003e40000100800 */
[----:B-1----:R-:W-:-:S02]  /*384a0*/  IMAD.MOV.U32 R0, RZ, RZ, R151 ;  /* 0x000000ffff007224 */ /* 0x002fc400078e0097 */
[----:B------:R-:W3:Y:S04]  /*384b0*/  LDL.LU.64 R150, [R1+0x1078] ;  /* 0x0010780001967983 */ /* 0x000ee80000300a00 */
        /* <DEDUP_REMOVED lines=10> */
[----:B-1----:R-:W-:-:S02]  /*38560*/  MOV R0, R141 ;  /* 0x0000008d00007202 */ /* 0x002fc40000000f00 */
        /* <DEDUP_REMOVED lines=10> */
[----:B--2---:R2:W-:Y:S01]  /*38610*/  STL [R1+0x1050], R142 ;  /* 0x0010508e01007387 */ /* 0x0045e20000100800 */
[----:B-1----:R-:W-:-:S03]  /*38620*/  IMAD.MOV.U32 R0, RZ, RZ, R143 ;  /* 0x000000ffff007224 */ /* 0x002fc600078e008f */
[----:B--2---:R-:W2:Y:S04]  /*38630*/  LDL.LU.64 R142, [R1+0x10a8] ;  /* 0x0010a800018e7983 */ /* 0x004ea80000300a00 */
        /* <DEDUP_REMOVED lines=14> */
[----:B-1----:R-:W-:-:S03]  /*38720*/  IMAD.MOV.U32 R0, RZ, RZ, R135 ;  /* 0x000000ffff007224 */ /* 0x002fc600078e0087 */
[----:B---3--:R-:W3:Y:S04]  /*38730*/  LDL.LU.64 R134, [R1+0x10c8] ;  /* 0x0010c80001867983 */ /* 0x008ee80000300a00 */
        /* <DEDUP_REMOVED lines=1385> */
[----:B------:R-:W-:Y:S04]  /*3ddd0*/  STL [R1+0x1b48], R132 ;  /* 0x001b488401007387 */ /* 0x000fe80000100800 */
[----:B------:R-:W3:Y:S01]  /*3dde0*/  LDL.LU.64 R128, [R1+0x1ba0] ;  /* 0x001ba00001807983 */ /* 0x000ee20000300a00 */
[----:B-1----:R-:W-:-:S05]  /*3ddf0*/  IMAD.MOV.U32 R0, RZ, RZ, R133 ;  /* 0x000000ffff007224 */ /* 0x002fca00078e0085 */
        /* <DEDUP_REMOVED lines=16> */
[----:B------:R3:W-:Y:S02]  /*3df00*/  STL [R1+0x1b64], R0 ;  /* 0x001b640001007387 */ /* 0x0007e40000100800 */
[----:B---3--:R-:W-:Y:S02]  /*3df10*/  IMAD.MOV.U32 R0, RZ, RZ, R135 ;  /* 0x000000ffff007224 */ /* 0x008fe400078e0087 */
[----:B------:R-:W-:Y:S04]  /*3df20*/  STL [R1+0x1b70], R134 ;  /* 0x001b708601007387 */ /* 0x000fe80000100800 */
[----:B------:R-:W3:Y:S04]  /*3df30*/  LDL.LU.64 R132, [R1+0x1bc8] ;  /* 0x001bc80001847983 */ /* 0x000ee80000300a00 */
[----:B------:R1:W-:Y:S02]  /*3df40*/  STL [R1+0x1b6c], R0 ;  /* 0x001b6c0001007387 */ /* 0x0003e40000100800 */
[----:B-1----:R-:W-:-:S02]  /*3df50*/  MOV R0, R151 ;  /* 0x0000009700007202 */ /* 0x002fc40000000f00 */
[----:B------:R-:W-:Y:S04]  /*3df60*/  STL [R1+0x1b78], R150 ;  /* 0x001b789601007387 */ /* 0x000fe80000100800 */
[----:B------:R-:W3:Y:S04]  /*3df70*/  LDL.LU.64 R134, [R1+0x1bd0] ;  /* 0x001bd00001867983 */ /* 0x000ee80000300a00 */
[----:B------:R1:W-:Y:S04]  /*3df80*/  STL [R1+0x1b74], R0 ;  /* 0x001b740001007387 */ /* 0x0003e80000100800 */
[----:B------:R1:W-:Y:S02]  /*3df90*/  STL [R1+0x1b80], R136 ;  /* 0x001b808801007387 */ /* 0x0003e40000100800 */
[----:B-1----:R-:W-:-:S02]  /*3dfa0*/  IMAD.MOV.U32 R0, RZ, RZ, R137 ;  /* 0x000000ffff007224 */ /* 0x002fc400078e0089 */
[----:B------:R-:W3:Y:S04]  /*3dfb0*/  LDL.LU.64 R150, [R1+0x1bd8] ;  /* 0x001bd80001967983 */ /* 0x000ee80000300a00 */
[----:B------:R-:W-:Y:S04]  /*3dfc0*/  STL [R1+0x1b88], R138 ;  /* 0x001b888a01007387 */ /* 0x000fe80000100800 */
[----:B------:R1:W-:Y:S04]  /*3dfd0*/  STL [R1+0x1b7c], R0 ;  /* 0x001b7c0001007387 */ /* 0x0003e80000100800 */
[----:B------:R-:W3:Y:S01]  /*3dfe0*/  LDL.LU.64 R136, [R1+0x1be0] ;  /* 0x001be00001887983 */ /* 0x000ee20000300a00 */
[----:B-1----:R-:W-:-:S03]  /*3dff0*/  IMAD.MOV.U32 R0, RZ, RZ, R139 ;  /* 0x000000ffff007224 */ /* 0x002fc600078e008b */
[----:B------:R-:W-:Y:S04]  /*3e000*/  STL [R1+0x1b90], R140 ;  /* 0x001b908c01007387 */ /* 0x000fe80000100800 */
[----:B------:R1:W-:Y:S04]  /*3e010*/  STL [R1+0x1b84], R0 ;  /* 0x001b840001007387 */ /* 0x0003e80000100800 */
[----:B------:R-:W3:Y:S01]  /*3e020*/  LDL.LU.64 R138, [R1+0x1be8] ;  /* 0x001be800018a7983 */ /* 0x000ee20000300a00 */
[----:B-1----:R-:W-:-:S03]  /*3e030*/  IMAD.MOV.U32 R0, RZ, RZ, R141 ;  /* 0x000000ffff007224 */ /* 0x002fc600078e008d */
[----:B------:R-:W-:Y:S04]  /*3e040*/  STL [R1+0x1b98], R130 ;  /* 0x001b988201007387 */ /* 0x000fe80000100800 */
[----:B------:R1:W-:Y:S04]  /*3e050*/  STL [R1+0x1b8c], R0 ;  /* 0x001b8c0001007387 */ /* 0x0003e80000100800 */
[----:B------:R-:W3:Y:S01]  /*3e060*/  LDL.LU.64 R140, [R1+0x1bf0] ;  /* 0x001bf000018c7983 */ /* 0x000ee20000300a00 */
[----:B-1----:R-:W-:-:S03]  /*3e070*/  MOV R0, R131 ;  /* 0x0000008300007202 */ /* 0x002fc60000000f00 */
[----:B------:R-:W-:Y:S04]  /*3e080*/  STL [R1+0x1ba0], R128 ;  /* 0x001ba08001007387 */ /* 0x000fe80000100800 */
[----:B------:R1:W-:Y:S04]  /*3e090*/  STL [R1+0x1b94], R0 ;  /* 0x001b940001007387 */ /* 0x0003e80000100800 */
[----:B------:R-:W3:Y:S01]  /*3e0a0*/  LDL.LU.64 R130, [R1+0x1bf8] ;  /* 0x001bf80001827983 */ /* 0x000ee20000300a00 */
[----:B-1----:R-:W-:-:S03]  /*3e0b0*/  IMAD.MOV.U32 R0, RZ, RZ, R129 ;  /* 0x000000ffff007224 */ /* 0x002fc600078e0081 */
[----:B--2---:R-:W-:Y:S04]  /*3e0c0*/  STL [R1+0x1ba8], R142 ;  /* 0x001ba88e01007387 */ /* 0x004fe80000100800 */
[----:B------:R1:W-:Y:S02]  /*3e0d0*/  STL [R1+0x1b9c], R0 ;  /* 0x001b9c0001007387 */ /* 0x0003e40000100800 */
[----:B-1----:R-:W-:Y:S02]  /*3e0e0*/  IMAD.MOV.U32 R0, RZ, RZ, R143 ;  /* 0x000000ffff007224 */ /* 0x002fe400078e008f */
[----:B------:R-:W2:Y:S04]  /*3e0f0*/  LDL.LU.64 R142, [R1+0x1c00] ;  /* 0x001c0000018e7983 */ /* 0x000ea80000300a00 */
        /* <DEDUP_REMOVED lines=37> */
[----:B------:R-:W3:Y:S04]  /*3e350*/  LDL.LU.64 R140, [R1+0x1c48] ;  /* 0x001c4800018c7983 */ /* 0x000ee80000300a00 */
[----:B------:R-:W3:Y:S01]  /*3e360*/  LDL.LU.64 R128, [R1+0x1c50] ;  /* 0x001c500001807983 */ /* 0x000ee20000300a00 */
[----:B-1----:R-:W-:-:S05]  /*3e370*/  MOV R0, R131 ;  /* 0x0000008300007202 */ /* 0x002fca0000000f00 */
        /* <DEDUP_REMOVED lines=9> */
[----:B------:R1:W-:Y:S04]  /*3e410*/  STL [R1+0x1c10], R146 ;  /* 0x001c109201007387 */ /* 0x0003e80000100800 */
[----:B------:R-:W4:Y:S01]  /*3e420*/  LDL.LU.64 R130, [R1+0x1c68] ;  /* 0x001c680001827983 */ /* 0x000f220000300a00 */
[----:B-1----:R-:W-:-:S03]  /*3e430*/  IMAD.MOV.U32 R0, RZ, RZ, R147 ;  /* 0x000000ffff007224 */ /* 0x002fc600078e0093 */
[----:B------:R-:W-:Y:S04]  /*3e440*/  STL [R1+0x1c18], R148 ;  /* 0x001c189401007387 */ /* 0x000fe80000100800 */
[----:B------:R1:W-:Y:S04]  /*3e450*/  STL [R1+0x1c0c], R0 ;  /* 0x001c0c0001007387 */ /* 0x0003e80000100800 */
[----:B------:R-:W4:Y:S01]  /*3e460*/  LDL.LU.64 R146, [R1+0x1c70] ;  /* 0x001c700001927983 */ /* 0x000f220000300a00 */
[----:B-1----:R-:W-:-:S03]  /*3e470*/  MOV R0, R149 ;  /* 0x0000009500007202 */ /* 0x002fc60000000f00 */
[----:B---3--:R-:W-:Y:S04]  /*3e480*/  STL [R1+0x1c20], R132 ;  /* 0x001c208401007387 */ /* 0x008fe80000100800 */
[----:B------:R1:W-:Y:S04]  /*3e490*/  STL [R1+0x1c14], R0 ;  /* 0x001c140001007387 */ /* 0x0003e80000100800 */
[----:B------:R-:W3:Y:S01]  /*3e4a0*/  LDL.LU.64 R148, [R1+0x1c78] ;  /* 0x001c780001947983 */ /* 0x000ee20000300a00 */
[----:B-1----:R-:W-:-:S03]  /*3e4b0*/  IMAD.MOV.U32 R0, RZ, RZ, R133 ;  /* 0x000000ffff007224 */ /* 0x002fc600078e0085 */
        /* <DEDUP_REMOVED lines=20> */
[----:B------:R-:W-:Y:S04]  /*3e600*/  STL [R1+0x1c50], R128 ;  /* 0x001c508001007387 */ /* 0x000fe80000100800 */
[----:B------:R1:W-:Y:S04]  /*3e610*/  STL [R1+0x1c44], R0 ;  /* 0x001c440001007387 */ /* 0x0003e80000100800 */
[----:B------:R-:W3:Y:S01]  /*3e620*/  LDL.LU.64 R140, [R1+0x1ca8] ;  /* 0x001ca800018c7983 */ /* 0x000ee20000300a00 */
[----:B-1----:R-:W-:-:S03]  /*3e630*/  IMAD.MOV.U32 R0, RZ, RZ, R129 ;  /* 0x000000ffff007224 */ /* 0x002fc600078e0081 */
[----:B--2---:R-:W-:Y:S04]  /*3e640*/  STL [R1+0x1c58], R142 ;  /* 0x001c588e01007387 */ /* 0x004fe80000100800 */
[----:B------:R1:W-:Y:S02]  /*3e650*/  STL [R1+0x1c4c], R0 ;  /* 0x001c4c0001007387 */ /* 0x0003e40000100800 */
[----:B-1----:R-:W-:Y:S02]  /*3e660*/  MOV R0, R143 ;  /* 0x0000008f00007202 */ /* 0x002fe40000000f00 */
[----:B------:R-:W2:Y:S04]  /*3e670*/  LDL.LU.64 R142, [R1+0x1cb0] ;  /* 0x001cb000018e7983 */ /* 0x000ea80000300a00 */
[----:B------:R1:W-:Y:S04]  /*3e680*/  STL [R1+0x1c54], R0 ;  /* 0x001c540001007387 */ /* 0x0003e80000100800 */
[----:B----4-:R4:W-:Y:S01]  /*3e690*/  STL [R1+0x1c60], R144 ;  /* 0x001c609001007387 */ /* 0x0109e20000100800 */
[----:B-1----:R-:W-:-:S03]  /*3e6a0*/  IMAD.MOV.U32 R0, RZ, RZ, R145 ;  /* 0x000000ffff007224 */ /* 0x002fc600078e0091 */
[----:B------:R-:W-:Y:S04]  /*3e6b0*/  STL [R1+0x1c68], R130 ;  /* 0x001c688201007387 */ /* 0x000fe80000100800 */
[----:B------:R1:W-:Y:S04]  /*3e6c0*/  STL [R1+0x1c5c], R0 ;  /* 0x001c5c0001007387 */ /* 0x0003e80000100800 */
[----:B----4-:R-:W4:Y:S01]  /*3e6d0*/  LDL.LU.64 R144, [R1+0x1cb8] ;  /* 0x001cb80001907983 */ /* 0x010f220000300a00 */
[----:B-1----:R-:W-:-:S03]  /*3e6e0*/  IMAD.MOV.U32 R0, RZ, RZ, R131 ;  /* 0x000000ffff007224 */ /* 0x002fc600078e0083 */
[----:B------:R-:W-:Y:S04]  /*3e6f0*/  STL [R1+0x1c70], R146 ;  /* 0x001c709201007387 */ /* 0x000fe80000100800 */
[----:B------:R1:W-:Y:S02]  /*3e700*/  STL [R1+0x1c64], R0 ;  /* 0x001c640001007387 */ /* 0x0003e40000100800 */
[----:B-1----:R-:W-:Y:S02]  /*3e710*/  IMAD.MOV.U32 R0, RZ, RZ, R147 ;  /* 0x000000ffff007224 */ /* 0x002fe400078e0093 */
[----:B------:R-:W4:Y:S04]  /*3e720*/  LDL.LU.64 R146, [R1+0x1cc0] ;  /* 0x001cc00001927983 */ /* 0x000f280000300a00 */
[----:B------:R1:W-:Y:S04]  /*3e730*/  STL [R1+0x1c6c], R0 ;  /* 0x001c6c0001007387 */ /* 0x0003e80000100800 */
[----:B---3--:R3:W-:Y:S01]  /*3e740*/  STL [R1+0x1c78], R148 ;  /* 0x001c789401007387 */ /* 0x0087e20000100800 */
        /* <DEDUP_REMOVED lines=8> */
[----:B-1----:R-:W-:-:S05]  /*3e7d0*/  IMAD.MOV.U32 R0, RZ, RZ, R135 ;  /* 0x000000ffff007224 */ /* 0x002fca00078e0087 */
[----:B------:R1:W-:Y:S04]  /*3e7e0*/  STL [R1+0x1c84], R0 ;  /* 0x001c840001007387 */ /* 0x0003e80000100800 */
[----:B------:R1:W-:Y:S02]  /*3e7f0*/  STL [R1+0x1c90], R150 ;  /* 0x001c909601007387 */ /* 0x0003e40000100800 */
[----:B-1----:R-:W-:Y:S02]  /*3e800*/  IMAD.MOV.U32 R0, RZ, RZ, R151 ;  /* 0x000000ffff007224 */ /* 0x002fe400078e0097 */
[----:B------:R-:W3:Y:S04]  /*3e810*/  LDL.LU.64 R150, [R1+0x1cd8] ;  /* 0x001cd80001967983 */ /* 0x000ee80000300a00 */
[----:B------:R1:W-:Y:S04]  /*3e820*/  STL [R1+0x1c8c], R0 ;  /* 0x001c8c0001007387 */ /* 0x0003e80000100800 */
[----:B------:R-:W-:Y:S04]  /*3e830*/  STL [R1+0x1c98], R136 ;  /* 0x001c988801007387 */ /* 0x000fe80000100800 */
[----:B------:R-:W3:Y:S01]  /*3e840*/  LDL.LU.64 R122, [R1+0x1ce0] ;  /* 0x001ce000017a7983 */ /* 0x000ee20000300a00 */
[----:B-1----:R-:W-:-:S05]  /*3e850*/  MOV R0, R137 ;  /* 0x0000008900007202 */ /* 0x002fca0000000f00 */
[----:B------:R1:W-:Y:S04]  /*3e860*/  STL [R1+0x1c94], R0 ;  /* 0x001c940001007387 */ /* 0x0003e80000100800 */
[----:B------:R-:W-:Y:S04]  /*3e870*/  STL [R1+0x1ca0], R138 ;  /* 0x001ca08a01007387 */ /* 0x000fe80000100800 */
[----:B------:R-:W3:Y:S01]  /*3e880*/  LDL.LU.64 R124, [R1+0x1ce8] ;  /* 0x001ce800017c7983 */ /* 0x000ee20000300a00 */
[----:B-1----:R-:W-:-:S03]  /*3e890*/  IMAD.MOV.U32 R0, RZ, RZ, R139 ;  /* 0x000000ffff007224 */ /* 0x002fc600078e008b */
[----:B------:R-:W3:Y:S04]  /*3e8a0*/  LDL.LU.64 R126, [R1+0x1cf0] ;  /* 0x001cf000017e7983 */ /* 0x000ee80000300a00 */
[----:B------:R1:W-:Y:S04]  /*3e8b0*/  STL [R1+0x1c9c], R0 ;  /* 0x001c9c0001007387 */ /* 0x0003e80000100800 */
[----:B------:R-:W-:Y:S04]  /*3e8c0*/  STL [R1+0x1ca8], R140 ;  /* 0x001ca88c01007387 */ /* 0x000fe80000100800 */
[----:B------:R-:W3:Y:S01]  /*3e8d0*/  LDL.LU.64 R128, [R1+0x1cf8] ;  /* 0x001cf80001807983 */ /* 0x000ee20000300a00 */
[----:B-1----:R-:W-:-:S03]  /*3e8e0*/  IMAD.MOV.U32 R0, RZ, RZ, R141 ;  /* 0x000000ffff007224 */ /* 0x002fc600078e008d */
[----:B------:R-:W3:Y:S04]  /*3e8f0*/  LDL.LU.64 R130, [R1+0x1d00] ;  /* 0x001d000001827983 */ /* 0x000ee80000300a00 */
[----:B------:R1:W-:Y:S04]  /*3e900*/  STL [R1+0x1ca4], R0 ;  /* 0x001ca40001007387 */ /* 0x0003e80000100800 */
[----:B--2---:R-:W-:Y:S04]  /*3e910*/  STL [R1+0x1cb0], R142 ;  /* 0x001cb08e01007387 */ /* 0x004fe80000100800 */
[----:B------:R-:W2:Y:S01]  /*3e920*/  LDL.LU.64 R132, [R1+0x1d08] ;  /* 0x001d080001847983 */ /* 0x000ea20000300a00 */
[----:B-1----:R-:W-:-:S03]  /*3e930*/  IMAD.MOV.U32 R0, RZ, RZ, R143 ;  /* 0x000000ffff007224 */ /* 0x002fc600078e008f */
[----:B------:R-:W2:Y:S04]  /*3e940*/  LDL.LU.64 R134, [R1+0x1d10] ;  /* 0x001d100001867983 */ /* 0x000ea80000300a00 */
[----:B------:R1:W-:Y:S04]  /*3e950*/  STL [R1+0x1cac], R0 ;  /* 0x001cac0001007387 */ /* 0x0003e80000100800 */
[----:B----4-:R-:W-:Y:S04]  /*3e960*/  STL [R1+0x1cb8], R144 ;  /* 0x001cb89001007387 */ /* 0x010fe80000100800 */
[----:B------:R-:W4:Y:S01]  /*3e970*/  LDL.LU.64 R136, [R1+0x1d18] ;  /* 0x001d180001887983 */ /* 0x000f220000300a00 */
[----:B-1----:R-:W-:-:S03]  /*3e980*/  MOV R0, R145 ;  /* 0x0000009100007202 */ /* 0x002fc60000000f00 */
[----:B------:R-:W4:Y:S04]  /*3e990*/  LDL.LU.64 R138, [R1+0x1d20] ;  /* 0x001d2000018a7983 */ /* 0x000f280000300a00 */
[----:B------:R1:W-:Y:S04]  /*3e9a0*/  STL [R1+0x1cb4], R0 ;  /* 0x001cb40001007387 */ /* 0x0003e80000100800 */
[----:B------:R-:W-:Y:S04]  /*3e9b0*/  STL [R1+0x1cc0], R146 ;  /* 0x001cc09201007387 */ /* 0x000fe80000100800 */
[----:B------:R-:W4:Y:S01]  /*3e9c0*/  LDL.LU.64 R140, [R1+0x1d28] ;  /* 0x001d2800018c7983 */ /* 0x000f220000300a00 */
[----:B-1----:R-:W-:-:S03]  /*3e9d0*/  IMAD.MOV.U32 R0, RZ, RZ, R147 ;  /* 0x000000ffff007224 */ /* 0x002fc600078e0093 */
[----:B------:R-:W4:Y:S04]  /*3e9e0*/  LDL.LU.64 R142, [R1+0x1d30] ;  /* 0x001d3000018e7983 */ /* 0x000f280000300a00 */
[----:B------:R1:W-:Y:S04]  /*3e9f0*/  STL [R1+0x1cbc], R0 ;  /* 0x001cbc0001007387 */ /* 0x0003e80000100800 */
[----:B---3--:R-:W-:Y:S01]  /*3ea00*/  STL [R1+0x1cc8], R148 ;  /* 0x001cc89401007387 */ /* 0x008fe20000100800 */
[----:B-1----:R-:W-:-:S03]  /*3ea10*/  IMAD.MOV.U32 R0, RZ, RZ, R149 ;  /* 0x000000ffff007224 */ /* 0x002fc600078e0095 */
[----:B------:R-:W3:Y:S04]  /*3ea20*/  LDL.LU.64 R144, [R1+0x1d38] ;  /* 0x001d380001907983 */ /* 0x000ee80000300a00 */
[----:B------:R-:W3:Y:S04]  /*3ea30*/  LDL.LU.64 R146, [R1+0x1d40] ;  /* 0x001d400001927983 */ /* 0x000ee80000300a00 */
[----:B------:R1:W-:Y:S04]  /*3ea40*/  STL [R1+0x1cc4], R0 ;  /* 0x001cc40001007387 */ /* 0x0003e80000100800 */
[----:B------:R-:W-:Y:S01]  /*3ea50*/  STL [R1+0x1cd0], R120 ;  /* 0x001cd07801007387 */ /* 0x000fe20000100800 */
[----:B-1----:R-:W-:-:S03]  /*3ea60*/  IMAD.MOV.U32 R0, RZ, RZ, R121 ;  /* 0x000000ffff007224 */ /* 0x002fc600078e0079 */
[----:B------:R-:W3:Y:S04]  /*3ea70*/  LDL.LU.64 R148, [R1+0x1d48] ;  /* 0x001d480001947983 */ /* 0x000ee80000300a00 */
[----:B------:R-:W-:Y:S04]  /*3ea80*/  STL [R1+0x1cd8], R150 ;  /* 0x001cd89601007387 */ /* 0x000fe80000100800 */
[----:B------:R1:W-:Y:S02]  /*3ea90*/  STL [R1+0x1ccc], R0 ;  /* 0x001ccc0001007387 */ /* 0x0003e40000100800 */
[----:B-1----:R-:W-:-:S02]  /*3eaa0*/  MOV R0, R151 ;  /* 0x0000009700007202 */ /* 0x002fc40000000f00 */
[----:B------:R-:W3:Y:S04]  /*3eab0*/  LDL.64 R150, [R1+0x2558] ;  /* 0x0025580001967983 */ /* 0x000ee80000100a00 */
[----:B------:R1:W-:Y:S04]  /*3eac0*/  STL [R1+0x1cd4], R0 ;  /* 0x001cd40001007387 */ /* 0x0003e80000100800 */
[----:B------:R-:W-:Y:S01]  /*3ead0*/  STL [R1+0x1ce0], R122 ;  /* 0x001ce07a01007387 */ /* 0x000fe20000100800 */
[----:B-1----:R-:W-:-:S03]  /*3eae0*/  IMAD.MOV.U32 R0, RZ, RZ, R123 ;  /* 0x000000ffff007224 */ /* 0x002fc600078e007b */
[----:B------:R-:W-:Y:S04]  /*3eaf0*/  STL [R1+0x1ce8], R124 ;  /* 0x001ce87c01007387 */ /* 0x000fe80000100800 */
        /* <DEDUP_REMOVED lines=9> */
[----:B------:R1:W-:Y:S02]  /*3eb90*/  STL [R1+0x1cf4], R0 ;  /* 0x001cf40001007387 */ /* 0x0003e40000100800 */
[----:B-1----:R-:W-:Y:S02]  /*3eba0*/  IMAD.MOV.U32 R0, RZ, RZ, R131 ;  /* 0x000000ffff007224 */ /* 0x002fe400078e0083 */
[----:B--2---:R-:W-:Y:S04]  /*3ebb0*/  STL [R1+0x1d08], R132 ;  /* 0x001d088401007387 */ /* 0x004fe80000100800 */
[----:B------:R1:W-:Y:S04]  /*3ebc0*/  STL [R1+0x1cfc], R0 ;  /* 0x001cfc0001007387 */ /* 0x0003e80000100800 */
[----:B------:R-:W-:Y:S01]  /*3ebd0*/  STL [R1+0x1d10], R134 ;  /* 0x001d108601007387 */ /* 0x000fe20000100800 */
[----:B-1----:R-:W-:-:S05]  /*3ebe0*/  IMAD.MOV.U32 R0, RZ, RZ, R133 ;  /* 0x000000ffff007224 */ /* 0x002fca00078e0085 */
[----:B------:R1:W-:Y:S04]  /*3ebf0*/  STL [R1+0x1d04], R0 ;  /* 0x001d040001007387 */ /* 0x0003e80000100800 */
[----:B----4-:R-:W-:Y:S01]  /*3ec00*/  STL [R1+0x1d18], R136 ;  /* 0x001d188801007387 */ /* 0x010fe20000100800 */
[----:B-1----:R-:W-:-:S05]  /*3ec10*/  IMAD.MOV.U32 R0, RZ, RZ, R135 ;  /* 0x000000ffff007224 */ /* 0x002fca00078e0087 */
[----:B------:R1:W-:Y:S04]  /*3ec20*/  STL [R1+0x1d0c], R0 ;  /* 0x001d0c0001007387 */ /* 0x0003e80000100800 */
[----:B------:R-:W-:Y:S01]  /*3ec30*/  STL [R1+0x1d20], R138 ;  /* 0x001d208a01007387 */ /* 0x000fe20000100800 */
[----:B-1----:R-:W-:-:S05]  /*3ec40*/  MOV R0, R137 ;  /* 0x0000008900007202 */ /* 0x002fca0000000f00 */
[----:B------:R1:W-:Y:S02]  /*3ec50*/  STL [R1+0x1d14], R0 ;  /* 0x001d140001007387 */ /* 0x0003e40000100800 */
[----:B-1----:R-:W-:Y:S02]  /*3ec60*/  IMAD.MOV.U32 R0, RZ, RZ, R139 ;  /* 0x000000ffff007224 */ /* 0x002fe400078e008b */
[----:B------:R-:W-:Y:S04]  /*3ec70*/  STL [R1+0x1d28], R140 ;  /* 0x001d288c01007387 */ /* 0x000fe80000100800 */
[----:B------:R1:W-:Y:S04]  /*3ec80*/  STL [R1+0x1d1c], R0 ;  /* 0x001d1c0001007387 */ /* 0x0003e80000100800 */
[----:B------:R-:W-:Y:S01]  /*3ec90*/  STL [R1+0x1d30], R142 ;  /* 0x001d308e01007387 */ /* 0x000fe20000100800 */
[----:B-1----:R-:W-:-:S05]  /*3eca0*/  IMAD.MOV.U32 R0, RZ, RZ, R141 ;  /* 0x000000ffff007224 */ /* 0x002fca00078e008d */
[----:B------:R1:W-:Y:S04]  /*3ecb0*/  STL [R1+0x1d24], R0 ;  /* 0x001d240001007387 */ /* 0x0003e80000100800 */
[----:B---3--:R-:W-:Y:S01]  /*3ecc0*/  STL [R1+0x1d38], R144 ;  /* 0x001d389001007387 */ /* 0x008fe20000100800 */
[----:B-1----:R-:W-:-:S05]  /*3ecd0*/  IMAD.MOV.U32 R0, RZ, RZ, R143 ;  /* 0x000000ffff007224 */ /* 0x002fca00078e008f */
[----:B------:R1:W-:Y:S04]  /*3ece0*/  STL [R1+0x1d2c], R0 ;  /* 0x001d2c0001007387 */ /* 0x0003e80000100800 */
[----:B------:R-:W-:Y:S01]  /*3ecf0*/  STL [R1+0x1d40], R146 ;  /* 0x001d409201007387 */ /* 0x000fe20000100800 */
[----:B-1----:R-:W-:Y:S01]  /*3ed00*/  MOV R0, R145 ;  /* 0x0000009100007202 */ /* 0x002fe20000000f00 */
[----:B------:R-:W-:-:S04]  /*3ed10*/  IMAD.MOV.U32 R2, RZ, RZ, R149 ;  /* 0x000000ffff027224 */ /* 0x000fc800078e0095 */
[----:B------:R1:W-:Y:S04]  /*3ed20*/  STL [R1+0x1d34], R0 ;  /* 0x001d340001007387 */ /* 0x0003e80000100800 */
[----:B------:R-:W-:Y:S01]  /*3ed30*/  STL [R1+0x1d48], R148 ;  /* 0x001d489401007387 */ /* 0x000fe20000100800 */
[----:B-1----:R-:W-:-:S05]  /*3ed40*/  IMAD.MOV.U32 R0, RZ, RZ, R147 ;  /* 0x000000ffff007224 */ /* 0x002fca00078e0093 */
[----:B------:R1:W-:Y:S04]  /*3ed50*/  STL [R1+0x1d3c], R0 ;  /* 0x001d3c0001007387 */ /* 0x0003e80000100800 */
[----:B------:R2:W-:Y:S01]  /*3ed60*/  STL [R1+0x1d44], R2 ;  /* 0x001d440201007387 */ /* 0x0005e20000100800 */
[----:B------:R-:W-:Y:S01]  /*3ed70*/  SHF.R.S32.HI R24, RZ, 0x1f, R208 ;  /* 0x0000001fff187819 */ /* 0x000fe200000114d0 */
[----:B-1----:R-:W1:Y:S01]  /*3ed80*/  LDC R0, c[0x0][0x23c] ;  /* 0x00008f00ff007b82 */ /* 0x002e620000000800 */
[----:B--2---:R-:W-:Y:S01]  /*3ed90*/  IMAD.MOV.U32 R2, RZ, RZ, R151 ;  /* 0x000000ffff027224 */ /* 0x004fe200078e0097 */
[----:B------:R-:W-:Y:S04]  /*3eda0*/  STL [R1+0x1d50], R150 ;  /* 0x001d509601007387 */ /* 0x000fe80000100800 */
[----:B------:R2:W-:Y:S04]  /*3edb0*/  STL [R1+0x1d4c], R2 ;  /* 0x001d4c0201007387 */ /* 0x0005e80000100800 */
        /* <DEDUP_REMOVED lines=876> */
[----:B------:R3:W-:Y:S01]  /*42480*/  STL [R1+0x1b0], RZ ;  /* 0x0001b0ff01007387 */ /* 0x0007e20000100800 */
[----:B------:R-:W-:-:S02]  /*42490*/  LEA.HI R24, R24, R208, RZ, 0x7 ;  /* 0x000000d018187211 */ /* 0x000fc400078f38ff */
[----:B------:R-:W4:Y:S01]  /*424a0*/  LDC R208, c[0x0][0x238] ;  /* 0x00008e00ffd07b82 */ /* 0x000f220000000800 */
        /* <DEDUP_REMOVED lines=19> */
[----:B----4-:R-:W-:Y:S01]  /*425e0*/  IMAD.SHL.U32 R8, R208, 0x80, RZ ;  /* 0x00000080d0087824 */ /* 0x010fe200078e00ff */
[----:B-1----:R-:W-:-:S02]  /*425f0*/  SHF.L.U32 R4, R0, 0x7, RZ ;  /* 0x0000000700047819 */ /* 0x002fc400000006ff */
[----:B------:R-:W-:Y:S02]  /*42600*/  SHF.R.S32.HI R3, RZ, 0x7, R24 ;  /* 0x00000007ff037819 */ /* 0x000fe40000011418 */
[----:B--2---:R-:W-:Y:S02]  /*42610*/  SHF.R.S32.HI R2, RZ, 0x1f, R8 ;  /* 0x0000001fff027819 */ /* 0x004fe40000011408 */
[----:B------:R-:W-:Y:S01]  /*42620*/  SHF.R.S32.HI R0, RZ, 0x1f, R4 ;  /* 0x0000001fff007819 */ /* 0x000fe20000011404 */
[----:B------:R-:W-:Y:S01]  /*42630*/  IMAD.MOV.U32 R208, RZ, RZ, -0x1 ;  /* 0xffffffffffd07424 */ /* 0x000fe200078e00ff */
[----:B------:R-:W-:Y:S01]  /*42640*/  SHF.L.U64.HI R2, R8, 0x2, R2 ;  /* 0x0000000208027819 */ /* 0x000fe20000010202 */
[----:B------:R-:W-:Y:S01]  /*42650*/  IMAD.MOV.U32 R207, RZ, RZ, RZ ;  /* 0x000000ffffcf7224 */ /* 0x000fe200078e00ff */
[----:B------:R-:W-:Y:S01]  /*42660*/  SHF.L.U64.HI R0, R4, 0x2, R0 ;  /* 0x0000000204007819 */ /* 0x000fe20000010200 */
[----:B------:R-:W-:Y:S01]  /*42670*/  IMAD.SHL.U32 R8, R8, 0x4, RZ ;  /* 0x0000000408087824 */ /* 0x000fe200078e00ff */
[----:B------:R-:W-:Y:S01]  /*42680*/  MOV R202, RZ ;  /* 0x000000ff00ca7202 */ /* 0x000fe20000000f00 */
[----:B------:R-:W-:Y:S01]  /*42690*/  IMAD.SHL.U32 R4, R4, 0x4, RZ ;  /* 0x0000000404047824 */ /* 0x000fe200078e00ff */
        /* <DEDUP_REMOVED lines=64> */
[----:B---3--:R-:W-:-:S07]  /*42aa0*/  VIADD R3, R3, 0xffffffff ;  /* 0xffffffff03037836 */ /* 0x008fce0000000000 */
.L_x_1:
[----:B------:R-:W-:Y:S01]  /*42ab0*/  STL.64 [R1+0x27a0], R150 ;  /* 0x0027a09601007387 */ /* 0x000fe20000100a00 */
[----:B------:R-:W1:Y:S01]  /*42ac0*/  S2R R15, SR_CgaCtaId ;  /* 0x00000000000f7919 */ /* 0x000e620000008800 */
[----:B------:R-:W-:Y:S01]  /*42ad0*/  IADD3 R3, R208, 0x1, RZ ;  /* 0x00000001d0037810 */ /* 0x000fe20007ffe0ff */
[----:B------:R-:W-:-:S04]  /*42ae0*/  DEPBAR.LE SB0, 0x0 ;  /* 0x000080000000791a */ /* 0x000fc80000000000 */
[----:B------:R-:W-:Y:S04]  /*42af0*/  STL.64 [R1+0x2798], R148 ;  /* 0x0027989401007387 */ /* 0x000fe80000100a00 */
        /* <DEDUP_REMOVED lines=61> */
[----:B------:R2:W-:Y:S04]  /*42ed0*/  STL.64 [R1+0x25a8], R24 ;  /* 0x0025a81801007387 */ /* 0x0005e80000100a00 */
[----:B--2---:R-:W2:Y:S04]  /*42ee0*/  LDL.LU.64 R24, [R1+0xc00] ;  /* 0x000c000001187983 */ /* 0x004ea80000300a00 */
[----:B------:R-:W2:Y:S04]  /*42ef0*/  LDL.LU.64 R26, [R1+0xc08] ;  /* 0x000c0800011a7983 */ /* 0x000ea80000300a00 */
        /* <DEDUP_REMOVED lines=61> */
[----:B------:R-:W2:Y:S01]  /*432d0*/  LDL.LU.64 R150, [R1+0xdf8] ;  /* 0x000df80001967983 */ /* 0x000ea20000300a00 */
[----:B------:R-:W-:Y:S01]  /*432e0*/  MOV R14, 0x400 ;  /* 0x00000400000e7802 */ /* 0x000fe20000000f00 */
[----:B------:R-:W-:Y:S01]  /*432f0*/  UMOV UR11, 0x40000040 ;  /* 0x40000040000b7882 */ /* 0x000fe20000000000 */
[----:B------:R-:W-:Y:S01]  /*43300*/  BAR.SYNC.DEFER_BLOCKING 0x0 ;  /* 0x0000000000007b1d */ /* 0x000fe20000010000 */
[----:B------:R-:W-:-:S02]  /*43310*/  ISETP.GT.AND P0, PT, R3, 0x1, PT ;  /* 0x000000010300780c */ /* 0x000fc40003f04270 */
[----:B-1----:R-:W-:Y:S01]  /*43320*/  LEA R14, R15, R14, 0x18 ;  /* 0x0000000e0f0e7211 */ /* 0x002fe200078ec0ff */
[----:B------:R-:W-:Y:S01]  /*43330*/  IMAD.U32 R15, RZ, RZ, UR11 ;  /* 0x0000000bff0f7e24 */ /* 0x000fe2000f8e00ff */
[----:B------:R-:W-:Y:S01]  /*43340*/  SEL R208, R3, RZ, !P0 ;  /* 0x000000ff03d07207 */ /* 0x000fe20004000000 */
[----:B------:R-:W-:Y:S01]  /*43350*/  UMOV UR9, 0x40000040 ;  /* 0x4000004000097882 */ /* 0x000fe20000000000 */
[----:B------:R-:W-:Y:S01]  /*43360*/  UMOV UR17, UR11 ;  /* 0x0000000b00117c82 */ /* 0x000fe20008000000 */
[----:B------:R-:W-:Y:S01]  /*43370*/  UMOV UR21, UR9 ;  /* 0x0000000900157c82 */ /* 0x000fe20008000000 */
[----:B------:R-:W-:Y:S01]  /*43380*/  MOV R206, UR61 ;  /* 0x0000003d00ce7c02 */ /* 0x000fe20008000f00 */
[----:B------:R-:W-:Y:S01]  /*43390*/  IMAD R3, R208, 0x20000, R14 ;  /* 0x00020000d0037824 */ /* 0x000fe200078e020e */
[----:B------:R-:W-:-:S03]  /*433a0*/  MOV R205, UR60 ;  /* 0x0000003c00cd7c02 */ /* 0x000fc60008000f00 */
[----:B------:R-:W-:Y:S02]  /*433b0*/  VIADD R5, R3, 0x80000 ;  /* 0x0008000003057836 */ /* 0x000fe40000000000 */
[----:B------:R-:W-:-:S03]  /*433c0*/  IMAD R3, R208, 0x40000, R14 ;  /* 0x00040000d0037824 */ /* 0x000fc600078e020e */
[----:B------:R-:W-:Y:S02]  /*433d0*/  SHF.R.U32.HI R5, RZ, 0x4, R5 ;  /* 0x00000004ff057819 */ /* 0x000fe40000011605 */
[----:B------:R-:W-:Y:S02]  /*433e0*/  SHF.R.U32.HI R3, RZ, 0x4, R3 ;  /* 0x00000004ff037819 */ /* 0x000fe40000011603 */
[----:B------:R-:W-:Y:S02]  /*433f0*/  SGXT.U32 R5, R5, 0xe ;  /* 0x0000000e0505781a */ /* 0x000fe40000000000 */
[----:B------:R-:W-:Y:S02]  /*43400*/  SGXT.U32 R3, R3, 0xe ;  /* 0x0000000e0303781a */ /* 0x000fe40000000000 */
[----:B------:R-:W-:Y:S02]  /*43410*/  R2UR UR4, R5 ;  /* 0x00000000050472ca */ /* 0x000fe400000e0000 */
[----:B------:R-:W-:-:S02]  /*43420*/  R2UR UR5, R3 ;  /* 0x00000000030572ca */ /* 0x000fc400000e0000 */
[----:B------:R-:W-:Y:S02]  /*43430*/  IADD3 R3, P1, R3, 0x2, RZ ;  /* 0x0000000203037810 */ /* 0x000fe40007f3e0ff */
[----:B------:R-:W-:Y:S02]  /*43440*/  IADD3 R5, P0, R5, 0x2, RZ ;  /* 0x0000000205057810 */ /* 0x000fe40007f1e0ff */
[----:B------:R-:W-:Y:S01]  /*43450*/  R2UR UR6, R3 ;  /* 0x00000000030672ca */ /* 0x000fe200000e0000 */
[----:B------:R-:W-:-:S04]  /*43460*/  IMAD.MOV.U32 R3, RZ, RZ, RZ ;  /* 0x000000ffff037224 */ /* 0x000fc800078e00ff */
[----:B------:R-:W-:Y:S01]  /*43470*/  UMOV UR8, UR4 ;  /* 0x0000000400087c82 */ /* 0x000fe20008000000 */
[----:B------:R-:W-:Y:S01]  /*43480*/  R2UR UR4, R5 ;  /* 0x00000000050472ca */ /* 0x000fe200000e0000 */
[----:B------:R-:W-:Y:S01]  /*43490*/  UMOV UR10, UR5 ;  /* 0x00000005000a7c82 */ /* 0x000fe20008000000 */
[----:B------:R-:W-:Y:S01]  /*434a0*/  IMAD.MOV.U32 R5, RZ, RZ, RZ ;  /* 0x000000ffff057224 */ /* 0x000fe200078e00ff */
[----:B------:R-:W-:Y:S01]  /*434b0*/  IADD3.X R3, R3, 0x40000040, RZ, P1, !PT ;  /* 0x4000004003037810 */ /* 0x000fe20000ffe4ff */
[----:B------:R-:W-:Y:S01]  /*434c0*/  UMOV UR20, UR8 ;  /* 0x0000000800147c82 */ /* 0x000fe20008000000 */
[----:B------:R-:W-:Y:S01]  /*434d0*/  MOV R14, UR10 ;  /* 0x0000000a000e7c02 */ /* 0x000fe20008000f00 */
[----:B------:R-:W-:Y:S01]  /*434e0*/  UMOV UR16, UR10 ;  /* 0x0000000a00107c82 */ /* 0x000fe20008000000 */
[----:B------:R-:W-:Y:S02]  /*434f0*/  IADD3.X R5, R5, 0x40000040, RZ, P0, !PT ;  /* 0x4000004005057810 */ /* 0x000fe400007fe4ff */
[----:B------:R-:W-:-:S02]  /*43500*/  R2UR UR7, R3 ;  /* 0x00000000030772ca */ /* 0x000fc400000e0000 */
[----:B------:R-:W-:-:S11]  /*43510*/  R2UR UR5, R5 ;  /* 0x00000000050572ca */ /* 0x000fd600000e0000 */
[----:B------:R-:W-:Y:S02]  /*43520*/  UIADD3.64 UR14, UR6, 0x4, URZ ;  /* 0x00000004060e7897 */ /* 0x000fe4000fffe03f */
[----:B------:R-:W-:Y:S02]  /*43530*/  UIADD3.64 UR12, UR4, 0x4, URZ ;  /* 0x00000004040c7897 */ /* 0x000fe4000fffe03f */
[----:B------:R-:W-:Y:S02]  /*43540*/  UIADD3.64 UR26, UR6, 0x800, URZ ;  /* 0x00000800061a7897 */ /* 0x000fe4000fffe03f */
[----:B------:R-:W-:Y:S01]  /*43550*/  IMAD.U32 R196, RZ, RZ, UR14 ;  /* 0x0000000effc47e24 */ /* 0x000fe2000f8e00ff */
[----:B------:R-:W-:Y:S01]  /*43560*/  UIADD3.64 UR24, UR4, 0x800, URZ ;  /* 0x0000080004187897 */ /* 0x000fe2000fffe03f */
[----:B------:R-:W-:Y:S01]  /*43570*/  IMAD.U32 R197, RZ, RZ, UR15 ;  /* 0x0000000fffc57e24 */ /* 0x000fe2000f8e00ff */
[----:B------:R-:W-:Y:S01]  /*43580*/  UMOV UR58, UR12 ;  /* 0x0000000c003a7c82 */ /* 0x000fe20008000000 */
[----:B------:R-:W-:Y:S01]  /*43590*/  UMOV UR59, UR13 ;  /* 0x0000000d003b7c82 */ /* 0x000fe20008000000 */
[----:B------:R-:W-:-:S02]  /*435a0*/  IMAD.U32 R192, RZ, RZ, UR26 ;  /* 0x0000001affc07e24 */ /* 0x000fc4000f8e00ff */
[----:B------:R-:W-:Y:S01]  /*435b0*/  IMAD.U32 R193, RZ, RZ, UR27 ;  /* 0x0000001bffc17e24 */ /* 0x000fe2000f8e00ff */
[----:B--2---:R-:W-:-:S06]  /*435c0*/  WARPGROUP.ARRIVE ;  /* 0x00000000000079c5 */ /* 0x004fcc0000000000 */
[----:B------:R-:W-:Y:S01]  /*435d0*/  HGMMA.64x256x8.F32.TF32 R24, gdesc[UR8], R24, gsb0 ;  /* 0x07e00000081879f0 */ /* 0x000fe20008002818 */
[----:B------:R-:W-:Y:S02]  /*435e0*/  UIADD3.64 UR10, UR6, 0x2, URZ ;  /* 0x00000002060a7897 */ /* 0x000fe4000fffe03f */
[----:B------:R-:W-:-:S04]  /*435f0*/  UIADD3.64 UR8, UR4, 0x2, URZ ;  /* 0x0000000204087897 */ /* 0x000fc8000fffe03f */
[----:B------:R-:W-:Y:S01]  /*43600*/  MOV R198, UR10 ;  /* 0x0000000a00c67c02 */ /* 0x000fe20008000f00 */
[----:B------:R-:W-:Y:S02]  /*43610*/  IMAD.U32 R199, RZ, RZ, UR11 ;  /* 0x0000000bffc77e24 */ /* 0x000fe4000f8e00ff */
[----:B------:R-:W-:Y:S01]  /*43620*/  UMOV UR60, UR8 ;  /* 0x00000008003c7c82 */ /* 0x000fe20008000000 */
[----:B------:R-:W-:Y:S01]  /*43630*/  UMOV UR61, UR9 ;  /* 0x00000009003d7c82 */ /* 0x000fe20008000000 */
[----:B------:R-:W-:Y:S02]  /*43640*/  WARPGROUP.DEPBAR.LE gsb0, 0x0 ;  /* 0x00008000000079c5 */ /* 0x000fe40000010000 */
[----:B------:R-:W-:-:S14]  /*43650*/  WARPGROUP.ARRIVE ;  /* 0x00000000000079c5 */ /* 0x000fdc0000000000 */
[----:B------:R-:W-:Y:S03]  /*43660*/  HGMMA.64x256x8.F32.TF32 R24, gdesc[UR4], R24, gsb0 ;  /* 0x07e00000041879f0 */ /* 0x000fe60008002818 */
[----:B------:R-:W-:Y:S02]  /*43670*/  WARPGROUP.DEPBAR.LE gsb0, 0x0 ;  /* 0x00008000000079c5 */ /* 0x000fe40000010000 */
[----:B------:R-:W-:-:S15]  /*43680*/  WARPGROUP.ARRIVE ;  /* 0x00000000000079c5 */ /* 0x000fde0000000000 */
[----:B------:R-:W-:-:S08]  /*43690*/  NOP ;  /* 0x0000000000007918 */ /* 0x000fd00000000000 */
[----:B------:R-:W-:Y:S01]  /*436a0*/  HGMMA.64x256x8.F32.TF32 R24, gdesc[UR8], R24, gsb0 ;  /* 0x07e00000081879f0 */ /* 0x000fe20008002818 */
[----:B------:R-:W-:Y:S01]  /*436b0*/  UMOV UR8, UR10 ;  /* 0x0000000a00087c82 */ /* 0x000fe20008000000 */
[----:B------:R-:W-:Y:S01]  /*436c0*/  UMOV UR9, UR11 ;  /* 0x0000000b00097c82 */ /* 0x000fe20008000000 */
[----:B------:R-:W-:Y:S01]  /*436d0*/  UMOV UR10, UR14 ;  /* 0x0000000e000a7c82 */ /* 0x000fe20008000000 */
[----:B------:R-:W-:Y:S01]  /*436e0*/  UMOV UR11, UR15 ;  /* 0x0000000f000b7c82 */ /* 0x000fe20008000000 */
[----:B------:R-:W-:Y:S02]  /*436f0*/  MOV R152, UR10 ;  /* 0x0000000a00987c02 */ /* 0x000fe40008000f00 */
[----:B------:R-:W-:Y:S02]  /*43700*/  MOV R153, UR11 ;  /* 0x0000000b00997c02 */ /* 0x000fe40008000f00 */
[----:B------:R-:W-:Y:S01]  /*43710*/  MOV R23, UR9 ;  /* 0x0000000900177c02 */ /* 0x000fe20008000f00 */
[----:B------:R-:W-:Y:S01]  /*43720*/  UMOV UR9, UR25 ;  /* 0x0000001900097c82 */ /* 0x000fe20008000000 */
[----:B------:R-:W-:Y:S01]  /*43730*/  MOV R22, UR8 ;  /* 0x0000000800167c02 */ /* 0x000fe20008000f00 */
[----:B------:R-:W-:Y:S01]  /*43740*/  UMOV UR8, UR24 ;  /* 0x0000001800087c82 */ /* 0x000fe20008000000 */
[----:B------:R-:W-:-:S02]  /*43750*/  MOV R21, UR9 ;  /* 0x0000000900157c02 */ /* 0x000fc40008000f00 */
[----:B------:R-:W-:Y:S01]  /*43760*/  MOV R20, UR8 ;  /* 0x0000000800147c02 */ /* 0x000fe20008000f00 */
[----:B------:R-:W-:-:S07]  /*43770*/  UIADD3.64 UR8, UR4, 0x804, URZ ;  /* 0x0000080404087897 */ /* 0x000fce000fffe03f */
[----:B------:R-:W-:Y:S01]  /*43780*/  UMOV UR52, UR8 ;  /* 0x0000000800347c82 */ /* 0x000fe20008000000 */
[----:B------:R-:W-:Y:S01]  /*43790*/  UMOV UR53, UR9 ;  /* 0x0000000900357c82 */ /* 0x000fe20008000000 */
[----:B------:R-:W-:Y:S02]  /*437a0*/  WARPGROUP.DEPBAR.LE gsb0, 0x0 ;  /* 0x00008000000079c5 */ /* 0x000fe40000010000 */
[----:B------:R-:W-:-:S06]  /*437b0*/  WARPGROUP.ARRIVE ;  /* 0x00000000000079c5 */ /* 0x000fcc0000000000 */
[----:B------:R-:W-:Y:S01]  /*437c0*/  HGMMA.64x256x8.F32.TF32 R24, gdesc[UR12], R24, gsb0 ;  /* 0x07e000000c1879f0 */ /* 0x000fe20008002818 */
[----:B------:R-:W-:Y:S02]  /*437d0*/  UIADD3.64 UR14, UR6, 0x7fe, URZ ;  /* 0x000007fe060e7897 */ /* 0x000fe4000fffe03f */
[----:B------:R-:W-:-:S04]  /*437e0*/  UIADD3.64 UR12, UR4, 0x7fe, URZ ;  /* 0x000007fe040c7897 */ /* 0x000fc8000fffe03f */
[----:B------:R-:W-:Y:S01]  /*437f0*/  MOV R194, UR14 ;  /* 0x0000000e00c27c02 */ /* 0x000fe20008000f00 */
[----:B------:R-:W-:Y:S02]  /*43800*/  IMAD.U32 R195, RZ, RZ, UR15 ;  /* 0x0000000fffc37e24 */ /* 0x000fe4000f8e00ff */
[----:B------:R-:W-:Y:S01]  /*43810*/  UMOV UR10, UR12 ;  /* 0x0000000c000a7c82 */ /* 0x000fe20008000000 */
[----:B------:R-:W-:Y:S01]  /*43820*/  UMOV UR11, UR13 ;  /* 0x0000000d000b7c82 */ /* 0x000fe20008000000 */
[----:B------:R-:W-:Y:S02]  /*43830*/  MOV R3, UR10 ;  /* 0x0000000a00037c02 */ /* 0x000fe40008000f00 */
[----:B------:R-:W-:Y:S01]  /*43840*/  MOV R5, UR11 ;  /* 0x0000000b00057c02 */ /* 0x000fe20008000f00 */
[----:B------:R-:W-:-:S06]  /*43850*/  UIADD3.64 UR10, UR6, 0x804, URZ ;  /* 0x00000804060a7897 */ /* 0x000fcc000fffe03f */
[----:B------:R-:W-:Y:S01]  /*43860*/  IMAD.U32 R188, RZ, RZ, UR10 ;  /* 0x0000000affbc7e24 */ /* 0x000fe2000f8e00ff */
[----:B------:R-:W-:Y:S01]  /*43870*/  UMOV UR22, UR10 ;  /* 0x0000000a00167c82 */ /* 0x000fe20008000000 */
[----:B------:R-:W-:Y:S01]  /*43880*/  IMAD.U32 R189, RZ, RZ, UR11 ;  /* 0x0000000bffbd7e24 */ /* 0x000fe2000f8e00ff */
[----:B------:R-:W-:Y:S01]  /*43890*/  UMOV UR23, UR11 ;  /* 0x0000000b00177c82 */ /* 0x000fe20008000000 */
[----:B------:R-:W-:Y:S02]  /*438a0*/  WARPGROUP.DEPBAR.LE gsb0, 0x0 ;  /* 0x00008000000079c5 */ /* 0x000fe40000010000 */
[----:B------:R-:W-:-:S06]  /*438b0*/  WARPGROUP.ARRIVE ;  /* 0x00000000000079c5 */ /* 0x000fcc0000000000 */
[----:B------:R-:W-:Y:S01]  /*438c0*/  HGMMA.64x256x8.F32.TF32 R24, gdesc[UR12], R24, gsb0 ;  /* 0x07e000000c1879f0 */ /* 0x000fe20008002818 */
[----:B------:R-:W-:Y:S01]  /*438d0*/  UMOV UR12, UR14 ;  /* 0x0000000e000c7c82 */ /* 0x000fe20008000000 */
[----:B------:R-:W-:Y:S01]  /*438e0*/  UMOV UR13, UR15 ;  /* 0x0000000f000d7c82 */ /* 0x000fe20008000000 */
[----:B------:R-:W-:Y:S01]  /*438f0*/  UMOV UR14, UR26 ;  /* 0x0000001a000e7c82 */ /* 0x000fe20008000000 */
[----:B------:R-:W-:Y:S01]  /*43900*/  UMOV UR15, UR27 ;  /* 0x0000001b000f7c82 */ /* 0x000fe20008000000 */
[----:B------:R-:W-:Y:S01]  /*43910*/  MOV R18, UR14 ;  /* 0x0000000e00127c02 */ /* 0x000fe20008000f00 */
[----:B------:R-:W-:Y:S01]  /*43920*/  UMOV UR14, UR20 ;  /* 0x00000014000e7c82 */ /* 0x000fe20008000000 */
[----:B------:R-:W-:Y:S01]  /*43930*/  MOV R19, UR15 ;  /* 0x0000000f00137c02 */ /* 0x000fe20008000f00 */
[----:B------:R-:W-:Y:S01]  /*43940*/  UMOV UR15, UR21 ;  /* 0x00000015000f7c82 */ /* 0x000fe20008000000 */
[----:B------:R-:W-:Y:S01]  /*43950*/  MOV R17, UR13 ;  /* 0x0000000d00117c02 */ /* 0x000fe20008000f00 */
[----:B------:R-:W-:-:S02]  /*43960*/  WARPGROUP.DEPBAR.LE gsb0, 0x0 ;  /* 0x00008000000079c5 */ /* 0x000fc40000010000 */
[----:B------:R-:W-:Y:S01]  /*43970*/  WARPGROUP.ARRIVE ;  /* 0x00000000000079c5 */ /* 0x000fe20000000000 */
[----:B------:R-:W-:-:S15]  /*43980*/  MOV R16, UR12 ;  /* 0x0000000c00107c02 */ /* 0x000fde0008000f00 */
[----:B------:R-:W-:Y:S01]  /*43990*/  HGMMA.64x256x8.F32.TF32 R24, gdesc[UR24], R24, gsb0 ;  /* 0x07e00000181879f0 */ /* 0x000fe20008002818 */
[----:B------:R-:W-:Y:S02]  /*439a0*/  UIADD3.64 UR26, UR6, 0x802, URZ ;  /* 0x00000802061a7897 */ /* 0x000fe4000fffe03f */
[----:B------:R-:W-:-:S04]  /*439b0*/  UIADD3.64 UR24, UR4, 0x802, URZ ;  /* 0x0000080204187897 */ /* 0x000fc8000fffe03f */
[----:B------:R-:W-:Y:S01]  /*439c0*/  MOV R190, UR26 ;  /* 0x0000001a00be7c02 */ /* 0x000fe20008000f00 */
[----:B------:R-:W-:Y:S01]  /*439d0*/  IMAD.U32 R191, RZ, RZ, UR27 ;  /* 0x0000001bffbf7e24 */ /* 0x000fe2000f8e00ff */
[----:B------:R-:W-:Y:S01]  /*439e0*/  UMOV UR18, UR26 ;  /* 0x0000001a00127c82 */ /* 0x000fe20008000000 */
[----:B------:R-:W-:Y:S01]  /*439f0*/  UMOV UR19, UR27 ;  /* 0x0000001b00137c82 */ /* 0x000fe20008000000 */
[----:B------:R-:W-:Y:S01]  /*43a00*/  UMOV UR56, UR24 ;  /* 0x0000001800387c82 */ /* 0x000fe20008000000 */
[----:B------:R-:W-:Y:S01]  /*43a10*/  UMOV UR57, UR25 ;  /* 0x0000001900397c82 */ /* 0x000fe20008000000 */
[----:B------:R-:W-:Y:S02]  /*43a20*/  WARPGROUP.DEPBAR.LE gsb0, 0x0 ;  /* 0x00008000000079c5 */ /* 0x000fe40000010000 */
[----:B------:R-:W-:-:S13]  /*43a30*/  WARPGROUP.ARRIVE ;  /* 0x00000000000079c5 */ /* 0x000fda0000000000 */
[----:B------:R-:W-:Y:S03]  /*43a40*/  HGMMA.64x256x8.F32.TF32 R24, gdesc[UR24], R24, gsb0 ;  /* 0x07e00000181879f0 */ /* 0x000fe60008002818 */
[----:B------:R-:W-:Y:S02]  /*43a50*/  WARPGROUP.DEPBAR.LE gsb0, 0x0 ;  /* 0x00008000000079c5 */ /* 0x000fe40000010000 */
[----:B------:R-:W-:-:S15]  /*43a60*/  WARPGROUP.ARRIVE ;  /* 0x00000000000079c5 */ /* 0x000fde0000000000 */
[----:B------:R-:W-:-:S08]  /*43a70*/  NOP ;  /* 0x0000000000007918 */ /* 0x000fd00000000000 */
        /* <DEDUP_REMOVED lines=11> */
[----:B------:R-:W-:Y:S01]  /*43b30*/  HGMMA.64x256x8.F32.TF32 R24, gdesc[UR8], R24, gsb0 ;  /* 0x07e00000081879f0 */ /* 0x000fe20008002818 */
[----:B------:R-:W-:Y:S02]  /*43b40*/  UIADD3.64 UR10, UR6, 0x1000, URZ ;  /* 0x00001000060a7897 */ /* 0x000fe4000fffe03f */
[----:B------:R-:W-:-:S04]  /*43b50*/  UIADD3.64 UR8, UR4, 0x1000, URZ ;  /* 0x0000100004087897 */ /* 0x000fc8000fffe03f */
[----:B------:R-:W-:Y:S01]  /*43b60*/  IMAD.U32 R184, RZ, RZ, UR10 ;  /* 0x0000000affb87e24 */ /* 0x000fe2000f8e00ff */
[----:B------:R-:W-:Y:S01]  /*43b70*/  UMOV UR30, UR10 ;  /* 0x0000000a001e7c82 */ /* 0x000fe20008000000 */
[----:B------:R-:W-:Y:S01]  /*43b80*/  IMAD.U32 R185, RZ, RZ, UR11 ;  /* 0x0000000bffb97e24 */ /* 0x000fe2000f8e00ff */
        /* <DEDUP_REMOVED lines=62> */
[----:B------:R-:W-:Y:S01]  /*43f70*/  UIADD3.64 UR8, UR4, 0x1804, URZ ;  /* 0x0000180404087897 */ /* 0x000fe2000fffe03f */
[----:B------:R-:W-:Y:S01]  /*43f80*/  UMOV UR12, UR14 ;  /* 0x0000000e000c7c82 */ /* 0x000fe20008000000 */
[----:B------:R-:W-:Y:S01]  /*43f90*/  UMOV UR13, UR15 ;  /* 0x0000000f000d7c82 */ /* 0x000fe20008000000 */
[----:B------:R-:W-:Y:S02]  /*43fa0*/  WARPGROUP.DEPBAR.LE gsb0, 0x0 ;  /* 0x00008000000079c5 */ /* 0x000fe40000010000 */
[----:B------:R-:W-:Y:S01]  /*43fb0*/  WARPGROUP.ARRIVE ;  /* 0x00000000000079c5 */ /* 0x000fe20000000000 */
[----:B------:R-:W-:Y:S01]  /*43fc0*/  IMAD.U32 R172, RZ, RZ, UR10 ;  /* 0x0000000affac7e24 */ /* 0x000fe2000f8e00ff */
[----:B------:R-:W-:Y:S01]  /*43fd0*/  UMOV UR54, UR10 ;  /* 0x0000000a00367c82 */ /* 0x000fe20008000000 */
[----:B------:R-:W-:-:S15]  /*43fe0*/  IMAD.U32 R173, RZ, RZ, UR11 ;  /* 0x0000000bffad7e24 */ /* 0x000fde000f8e00ff */
[----:B------:R-:W-:-:S02]  /*43ff0*/  NOP ;  /* 0x0000000000007918 */ /* 0x000fc40000000000 */
[----:B------:R-:W-:Y:S03]  /*44000*/  HGMMA.64x256x8.F32.TF32 R24, gdesc[UR8], R24, gsb0 ;  /* 0x07e00000081879f0 */ /* 0x000fe60008002818 */
[----:B------:R-:W-:Y:S02]  /*44010*/  WARPGROUP.DEPBAR.LE gsb0, 0x0 ;  /* 0x00008000000079c5 */ /* 0x000fe40000010000 */
[----:B------:R1:W-:Y:S04]  /*44020*/  STL.64 [R1+0xc00], R24 ;  /* 0x000c001801007387 */ /* 0x0003e80000100a00 */
        /* <DEDUP_REMOVED lines=63> */
[----:B-1----:R-:W5:Y:S04]  /*44420*/  LDL.LU.64 R24, [R1+0x800] ;  /* 0x0008000001187983 */ /* 0x002f680000300a00 */
[----:B--2---:R-:W2:Y:S04]  /*44430*/  LDL.LU.64 R26, [R1+0x808] ;  /* 0x00080800011a7983 */ /* 0x004ea80000300a00 */
[----:B---3--:R-:W3:Y:S04]  /*44440*/  LDL.LU.64 R28, [R1+0x810] ;  /* 0x00081000011c7983 */ /* 0x008ee80000300a00 */
[----:B----4-:R-:W4:Y:S04]  /*44450*/  LDL.LU.64 R30, [R1+0x818] ;  /* 0x00081800011e7983 */ /* 0x010f280000300a00 */
[----:B-----5:R-:W5:Y:S04]  /*44460*/  LDL.LU.64 R32, [R1+0x820] ;  /* 0x0008200001207983 */ /* 0x020f680000300a00 */
[----:B------:R-:W2:Y:S04]  /*44470*/  LDL.LU.64 R34, [R1+0x828] ;  /* 0x0008280001227983 */ /* 0x000ea80000300a00 */
[----:B------:R-:W3:Y:S04]  /*44480*/  LDL.LU.64 R36, [R1+0x830] ;  /* 0x0008300001247983 */ /* 0x000ee80000300a00 */
[----:B------:R-:W4:Y:S04]  /*44490*/  LDL.LU.64 R38, [R1+0x838] ;  /* 0x0008380001267983 */ /* 0x000f280000300a00 */
[----:B------:R-:W5:Y:S04]  /*444a0*/  LDL.LU.64 R40, [R1+0x840] ;  /* 0x0008400001287983 */ /* 0x000f680000300a00 */
        /* <DEDUP_REMOVED lines=55> */
[----:B----4-:R-:W-:Y:S04]  /*44820*/  STL.64 [R1+0x2da0], R150 ;  /* 0x002da09601007387 */ /* 0x010fe80000100a00 */
[----:B---3--:R-:W-:Y:S04]  /*44830*/  STL.64 [R1+0x2d98], R148 ;  /* 0x002d989401007387 */ /* 0x008fe80000100a00 */
[----:B--2---:R-:W-:Y:S04]  /*44840*/  STL.64 [R1+0x2d90], R146 ;  /* 0x002d909201007387 */ /* 0x004fe80000100a00 */
[----:B-----5:R-:W-:Y:S04]  /*44850*/  STL.64 [R1+0x2d88], R144 ;  /* 0x002d889001007387 */ /* 0x020fe80000100a00 */
        /* <DEDUP_REMOVED lines=60> */
[----:B-1----:R-:W2:Y:S04]  /*44c20*/  LDL.LU.64 R24, [R1+0xa00] ;  /* 0x000a000001187983 */ /* 0x002ea80000300a00 */
        /* <DEDUP_REMOVED lines=63> */
[----:B------:R-:W-:Y:S01]  /*45020*/  UIADD3.64 UR14, UR6, 0x1ffe, URZ ;  /* 0x00001ffe060e7897 */ /* 0x000fe2000fffe03f */
[----:B------:R-:W-:Y:S01]  /*45030*/  R2UR UR10, R3 ;  /* 0x00000000030a72ca */ /* 0x000fe200000e0000 */
[----:B------:R-:W-:Y:S01]  /*45040*/  UMOV UR55, UR11 ;  /* 0x0000000b00377c82 */ /* 0x000fe20008000000 */
[----:B------:R-:W-:Y:S01]  /*45050*/  R2UR UR11, R5 ;  /* 0x00000000050b72ca */ /* 0x000fe200000e0000 */
[----:B------:R-:W-:Y:S01]  /*45060*/  UMOV UR20, UR8 ;  /* 0x0000000800147c82 */ /* 0x000fe20008000000 */
[----:B------:R-:W-:Y:S01]  /*45070*/  UMOV UR21, UR9 ;  /* 0x0000000900157c82 */ /* 0x000fe20008000000 */
[----:B------:R-:W-:Y:S01]  /*45080*/  MOV R170, UR14 ;  /* 0x0000000e00aa7c02 */ /* 0x000fe20008000f00 */
[----:B------:R-:W-:-:S07]  /*45090*/  IMAD.U32 R171, RZ, RZ, UR15 ;  /* 0x0000000fffab7e24 */ /* 0x000fce000f8e00ff */
[----:B------:R-:W-:Y:S02]  /*450a0*/  UMOV UR8, UR10 ;  /* 0x0000000a00087c82 */ /* 0x000fe40008000000 */
[----:B------:R-:W-:Y:S01]  /*450b0*/  UMOV UR9, UR11 ;  /* 0x0000000b00097c82 */ /* 0x000fe20008000000 */
[----:B------:R-:W-:-:S06]  /*450c0*/  UIADD3.64 UR10, UR6, 0x27fe, URZ ;  /* 0x000027fe060a7897 */ /* 0x000fcc000fffe03f */
[----:B------:R-:W-:Y:S01]  /*450d0*/  MOV R162, UR10 ;  /* 0x0000000a00a27c02 */ /* 0x000fe20008000f00 */
[----:B------:R-:W-:Y:S01]  /*450e0*/  IMAD.U32 R163, RZ, RZ, UR11 ;  /* 0x0000000bffa37e24 */ /* 0x000fe2000f8e00ff */
[----:B--2---:R-:W-:-:S06]  /*450f0*/  WARPGROUP.ARRIVE ;  /* 0x00000000000079c5 */ /* 0x004fcc0000000000 */
[----:B------:R-:W-:Y:S01]  /*45100*/  HGMMA.64x256x8.F32.TF32 R24, gdesc[UR12], R24, gsb0 ;  /* 0x07e000000c1879f0 */ /* 0x000fe20008002818 */
[----:B------:R-:W-:Y:S01]  /*45110*/  UIADD3.64 UR14, UR6, 0x2000, URZ ;  /* 0x00002000060e7897 */ /* 0x000fe2000fffe03f */
[----:B------:R-:W-:Y:S01]  /*45120*/  UMOV UR12, UR4 ;  /* 0x00000004000c7c82 */ /* 0x000fe20008000000 */
[----:B------:R-:W-:-:S04]  /*45130*/  UMOV UR13, UR5 ;  /* 0x00000005000d7c82 */ /* 0x000fc80008000000 */
[----:B------:R-:W-:Y:S02]  /*45140*/  IMAD.U32 R168, RZ, RZ, UR14 ;  /* 0x0000000effa87e24 */ /* 0x000fe4000f8e00ff */
[----:B------:R-:W-:Y:S01]  /*45150*/  IMAD.U32 R169, RZ, RZ, UR15 ;  /* 0x0000000fffa97e24 */ /* 0x000fe2000f8e00ff */
[----:B------:R-:W-:Y:S02]  /*45160*/  WARPGROUP.DEPBAR.LE gsb0, 0x0 ;  /* 0x00008000000079c5 */ /* 0x000fe40000010000 */
[----:B------:R-:W-:-:S15]  /*45170*/  WARPGROUP.ARRIVE ;  /* 0x00000000000079c5 */ /* 0x000fde0000000000 */
[----:B------:R-:W-:-:S01]  /*45180*/  NOP ;  /* 0x0000000000007918 */ /* 0x000fc20000000000 */
[----:B------:R-:W-:Y:S01]  /*45190*/  HGMMA.64x256x8.F32.TF32 R24, gdesc[UR12], R24, gsb0 ;  /* 0x07e000000c1879f0 */ /* 0x000fe20008002818 */
[----:B------:R-:W-:Y:S01]  /*451a0*/  UIADD3.64 UR14, UR6, 0x2002, URZ ;  /* 0x00002002060e7897 */ /* 0x000fe2000fffe03f */
[----:B------:R-:W-:Y:S01]  /*451b0*/  UMOV UR12, UR60 ;  /* 0x0000003c000c7c82 */ /* 0x000fe20008000000 */
[----:B------:R-:W-:-:S04]  /*451c0*/  UMOV UR13, UR61 ;  /* 0x0000003d000d7c82 */ /* 0x000fc80008000000 */
[----:B------:R-:W-:Y:S01]  /*451d0*/  MOV R166, UR14 ;  /* 0x0000000e00a67c02 */ /* 0x000fe20008000f00 */
[----:B------:R-:W-:Y:S01]  /*451e0*/  IMAD.U32 R167, RZ, RZ, UR15 ;  /* 0x0000000fffa77e24 */ /* 0x000fe2000f8e00ff */
[----:B------:R-:W-:Y:S02]  /*451f0*/  WARPGROUP.DEPBAR.LE gsb0, 0x0 ;  /* 0x00008000000079c5 */ /* 0x000fe40000010000 */
[----:B------:R-:W-:-:S15]  /*45200*/  WARPGROUP.ARRIVE ;  /* 0x00000000000079c5 */ /* 0x000fde0000000000 */
[----:B------:R-:W-:-:S02]  /*45210*/  NOP ;  /* 0x0000000000007918 */ /* 0x000fc40000000000 */
[----:B------:R-:W-:Y:S01]  /*45220*/  HGMMA.64x256x8.F32.TF32 R24, gdesc[UR12], R24, gsb0 ;  /* 0x07e000000c1879f0 */ /* 0x000fe20008002818 */
[----:B------:R-:W-:Y:S01]  /*45230*/  UIADD3.64 UR14, UR6, 0x2004, URZ ;  /* 0x00002004060e7897 */ /* 0x000fe2000fffe03f */
[----:B------:R-:W-:Y:S01]  /*45240*/  UMOV UR12, UR58 ;  /* 0x0000003a000c7c82 */ /* 0x000fe20008000000 */
[----:B------:R-:W-:Y:S01]  /*45250*/  UMOV UR13, UR59 ;  /* 0x0000003b000d7c82 */ /* 0x000fe20008000000 */
[----:B------:R-:W-:-:S03]  /*45260*/  UIADD3.64 UR58, UR6, 0x2802, URZ ;  /* 0x00002802063a7897 */ /* 0x000fc6000fffe03f */
[----:B------:R-:W-:Y:S02]  /*45270*/  IMAD.U32 R164, RZ, RZ, UR14 ;  /* 0x0000000effa47e24 */ /* 0x000fe4000f8e00ff */
[----:B------:R-:W-:Y:S01]  /*45280*/  IMAD.U32 R165, RZ, RZ, UR15 ;  /* 0x0000000fffa57e24 */ /* 0x000fe2000f8e00ff */
[----:B------:R-:W-:Y:S01]  /*45290*/  MOV R158, UR58 ;  /* 0x0000003a009e7c02 */ /* 0x000fe20008000f00 */
[----:B------:R-:W-:Y:S01]  /*452a0*/  IMAD.U32 R159, RZ, RZ, UR59 ;  /* 0x0000003bff9f7e24 */ /* 0x000fe2000f8e00ff */
[----:B------:R-:W-:Y:S02]  /*452b0*/  WARPGROUP.DEPBAR.LE gsb0, 0x0 ;  /* 0x00008000000079c5 */ /* 0x000fe40000010000 */
[----:B------:R-:W-:-:S14]  /*452c0*/  WARPGROUP.ARRIVE ;  /* 0x00000000000079c5 */ /* 0x000fdc0000000000 */
[----:B------:R-:W-:Y:S01]  /*452d0*/  HGMMA.64x256x8.F32.TF32 R24, gdesc[UR12], R24, gsb0 ;  /* 0x07e000000c1879f0 */ /* 0x000fe20008002818 */
[----:B------:R-:W-:Y:S02]  /*452e0*/  R2UR UR15, R19 ;  /* 0x00000000130f72ca */ /* 0x000fe400000e0000 */
[----:B------:R-:W-:Y:S02]  /*452f0*/  R2UR UR14, R18 ;  /* 0x00000000120e72ca */ /* 0x000fe400000e0000 */
[----:B------:R-:W-:Y:S02]  /*45300*/  R2UR UR13, R17 ;  /* 0x00000000110d72ca */ /* 0x000fe400000e0000 */
[----:B------:R-:W-:Y:S01]  /*45310*/  R2UR UR12, R16 ;  /* 0x00000000100c72ca */ /* 0x000fe200000e0000 */
[----:B------:R-:W-:Y:S02]  /*45320*/  WARPGROUP.DEPBAR.LE gsb0, 0x0 ;  /* 0x00008000000079c5 */ /* 0x000fe40000010000 */
[----:B------:R-:W-:-:S15]  /*45330*/  WARPGROUP.ARRIVE ;  /* 0x00000000000079c5 */ /* 0x000fde0000000000 */
[----:B------:R-:W-:-:S03]  /*45340*/  NOP ;  /* 0x0000000000007918 */ /* 0x000fc60000000000 */
[----:B------:R-:W-:Y:S01]  /*45350*/  HGMMA.64x256x8.F32.TF32 R24, gdesc[UR8], R24, gsb0 ;  /* 0x07e00000081879f0 */ /* 0x000fe20008002818 */
[----:B------:R-:W-:Y:S01]  /*45360*/  R2UR UR9, R21 ;  /* 0x00000000150972ca */ /* 0x000fe200000e0000 */
[----:B------:R-:W-:Y:S01]  /*45370*/  UIADD3.64 UR10, UR6, 0x2800, URZ ;  /* 0x00002800060a7897 */ /* 0x000fe2000fffe03f */
[----:B------:R-:W-:-:S05]  /*45380*/  R2UR UR8, R20 ;  /* 0x00000000140872ca */ /* 0x000fca00000e0000 */
[----:B------:R-:W-:Y:S02]  /*45390*/  IMAD.U32 R160, RZ, RZ, UR10 ;  /* 0x0000000affa07e24 */ /* 0x000fe4000f8e00ff */
[----:B------:R-:W-:Y:S01]  /*453a0*/  IMAD.U32 R161, RZ, RZ, UR11 ;  /* 0x0000000bffa17e24 */ /* 0x000fe2000f8e00ff */
[----:B------:R-:W-:Y:S02]  /*453b0*/  WARPGROUP.DEPBAR.LE gsb0, 0x0 ;  /* 0x00008000000079c5 */ /* 0x000fe40000010000 */
[----:B------:R-:W-:-:S15]  /*453c0*/  WARPGROUP.ARRIVE ;  /* 0x00000000000079c5 */ /* 0x000fde0000000000 */
        /* <DEDUP_REMOVED lines=74> */
[----:B------:R-:W-:-:S05]  /*45870*/  UMOV UR57, UR25 ;  /* 0x0000001900397c82 */ /* 0x000fca0008000000 */
[----:B------:R-:W-:Y:S01]  /*45880*/  UMOV UR60, UR58 ;  /* 0x0000003a003c7c82 */ /* 0x000fe20008000000 */
[----:B------:R-:W-:Y:S01]  /*45890*/  UMOV UR61, UR59 ;  /* 0x0000003b003d7c82 */ /* 0x000fe20008000000 */
        /* <DEDUP_REMOVED lines=12> */
[----:B------:R-:W-:Y:S03]  /*45960*/  HGMMA.64x256x8.F32.TF32 R24, gdesc[UR56], R24, gsb0 ;  /* 0x07e00000381879f0 */ /* 0x000fe60008002818 */
[----:B------:R-:W-:Y:S02]  /*45970*/  WARPGROUP.DEPBAR.LE gsb0, 0x0 ;  /* 0x00008000000079c5 */ /* 0x000fe40000010000 */
        /* <DEDUP_REMOVED lines=129> */
[----:B------:R-:W-:Y:S01]  /*46190*/  UMOV UR58, UR16 ;  /* 0x00000010003a7c82 */ /* 0x000fe20008000000 */
[----:B------:R-:W-:Y:S01]  /*461a0*/  UMOV UR59, UR17 ;  /* 0x00000011003b7c82 */ /* 0x000fe20008000000 */
[----:B------:R-:W-:-:S02]  /*461b0*/  UIADD3.64 UR16, UR4, 0xa02, URZ ;  /* 0x00000a0204107897 */ /* 0x000fc4000fffe03f */
[----:B------:R-:W-:Y:S02]  /*461c0*/  UIADD3.64 UR20, UR4, 0xa04, URZ ;  /* 0x00000a0404147897 */ /* 0x000fe4000fffe03f */
[----:B------:R-:W-:Y:S02]  /*461d0*/  UIADD3.64 UR24, UR4, 0x11fe, URZ ;  /* 0x000011fe04187897 */ /* 0x000fe4000fffe03f */
[----:B------:R-:W-:Y:S02]  /*461e0*/  UIADD3.64 UR28, UR4, 0x1200, URZ ;  /* 0x00001200041c7897 */ /* 0x000fe4000fffe03f */
[----:B------:R-:W-:Y:S02]  /*461f0*/  UIADD3.64 UR32, UR4, 0x1202, URZ ;  /* 0x0000120204207897 */ /* 0x000fe4000fffe03f */
[----:B------:R-:W-:Y:S02]  /*46200*/  UIADD3.64 UR36, UR4, 0x1204, URZ ;  /* 0x0000120404247897 */ /* 0x000fe4000fffe03f */
[----:B------:R-:W-:-:S02]  /*46210*/  UIADD3.64 UR40, UR4, 0x19fe, URZ ;  /* 0x000019fe04287897 */ /* 0x000fc4000fffe03f */
[----:B------:R-:W-:Y:S02]  /*46220*/  UIADD3.64 UR44, UR4, 0x1a00, URZ ;  /* 0x00001a00042c7897 */ /* 0x000fe4000fffe03f */
[----:B------:R-:W-:Y:S02]  /*46230*/  UIADD3.64 UR48, UR4, 0x1a02, URZ ;  /* 0x00001a0204307897 */ /* 0x000fe4000fffe03f */
[----:B------:R-:W-:Y:S01]  /*46240*/  UIADD3.64 UR52, UR4, 0x1a04, URZ ;  /* 0x00001a0404347897 */ /* 0x000fe2000fffe03f */
[----:B--2---:R-:W-:-:S06]  /*46250*/  WARPGROUP.ARRIVE ;  /* 0x00000000000079c5 */ /* 0x004fcc0000000000 */
[----:B------:R-:W-:Y:S01]  /*46260*/  HGMMA.64x256x8.F32.TF32 R24, gdesc[UR56], R24, gsb0 ;  /* 0x07e00000381879f0 */ /* 0x000fe20008002818 */
[----:B------:R-:W-:Y:S01]  /*46270*/  UIADD3.64 UR56, UR4, 0x200, URZ ;  /* 0x0000020004387897 */ /* 0x000fe2000fffe03f */
[----:B------:R-:W-:Y:S01]  /*46280*/  UMOV UR58, UR6 ;  /* 0x00000006003a7c82 */ /* 0x000fe20008000000 */
[----:B------:R-:W-:Y:S01]  /*46290*/  UMOV UR59, UR7 ;  /* 0x00000007003b7c82 */ /* 0x000fe20008000000 */
[----:B------:R-:W-:Y:S02]  /*462a0*/  WARPGROUP.DEPBAR.LE gsb0, 0x0 ;  /* 0x00008000000079c5 */ /* 0x000fe40000010000 */
[----:B------:R-:W-:-:S15]  /*462b0*/  WARPGROUP.ARRIVE ;  /* 0x00000000000079c5 */ /* 0x000fde0000000000 */
[----:B------:R-:W-:-:S07]  /*462c0*/  NOP ;  /* 0x0000000000007918 */ /* 0x000fce0000000000 */
[----:B------:R-:W-:Y:S01]  /*462d0*/  HGMMA.64x256x8.F32.TF32 R24, gdesc[UR56], R24, gsb0 ;  /* 0x07e00000381879f0 */ /* 0x000fe20008002818 */
[----:B------:R-:W-:Y:S01]  /*462e0*/  UIADD3.64 UR56, UR4, 0x202, URZ ;  /* 0x0000020204387897 */ /* 0x000fe2000fffe03f */
[----:B------:R-:W-:Y:S01]  /*462f0*/  UMOV UR58, UR8 ;  /* 0x00000008003a7c82 */ /* 0x000fe20008000000 */
[----:B------:R-:W-:Y:S01]  /*46300*/  UMOV UR59, UR9 ;  /* 0x00000009003b7c82 */ /* 0x000fe20008000000 */
[----:B------:R-:W-:-:S06]  /*46310*/  UIADD3.64 UR8, UR4, 0x204, URZ ;  /* 0x0000020404087897 */ /* 0x000fcc000fffe03f */
[----:B------:R-:W-:Y:S02]  /*46320*/  MOV R5, UR9 ;  /* 0x0000000900057c02 */ /* 0x000fe40008000f00 */
[----:B------:R-:W-:Y:S01]  /*46330*/  MOV R3, UR8 ;  /* 0x0000000800037c02 */ /* 0x000fe20008000f00 */
[----:B------:R-:W-:Y:S02]  /*46340*/  WARPGROUP.DEPBAR.LE gsb0, 0x0 ;  /* 0x00008000000079c5 */ /* 0x000fe40000010000 */
[----:B------:R-:W-:-:S13]  /*46350*/  WARPGROUP.ARRIVE ;  /* 0x00000000000079c5 */ /* 0x000fda0000000000 */
[----:B------:R-:W-:Y:S01]  /*46360*/  HGMMA.64x256x8.F32.TF32 R24, gdesc[UR56], R24, gsb0 ;  /* 0x07e00000381879f0 */ /* 0x000fe20008002818 */
[----:B------:R-:W-:Y:S02]  /*46370*/  UIADD3.64 UR58, UR4, 0x1fe, URZ ;  /* 0x000001fe043a7897 */ /* 0x000fe4000fffe03f */
[----:B------:R-:W-:Y:S02]  /*46380*/  WARPGROUP.DEPBAR.LE gsb0, 0x0 ;  /* 0x00008000000079c5 */ /* 0x000fe40000010000 */
[----:B------:R-:W-:-:S15]  /*46390*/  WARPGROUP.ARRIVE ;  /* 0x00000000000079c5 */ /* 0x000fde0000000000 */
[----:B------:R-:W-:-:S08]  /*463a0*/  NOP ;  /* 0x0000000000007918 */ /* 0x000fd00000000000 */
        /* <DEDUP_REMOVED lines=14> */
[----:B------:R-:W-:Y:S03]  /*46490*/  HGMMA.64x256x8.F32.TF32 R24, gdesc[UR12], R24, gsb0 ;  /* 0x07e000000c1879f0 */ /* 0x000fe60008002818 */
        /* <DEDUP_REMOVED lines=297> */
[----:B------:R-:W-:Y:S01]  /*47730*/  UMOV UR12, UR58 ;  /* 0x0000003a000c7c82 */ /* 0x000fe20008000000 */
[----:B------:R-:W-:Y:S01]  /*47740*/  UMOV UR13, UR59 ;  /* 0x0000003b000d7c82 */ /* 0x000fe20008000000 */
[----:B------:R-:W-:Y:S01]  /*47750*/  UMOV UR14, UR10 ;  /* 0x0000000a000e7c82 */ /* 0x000fe20008000000 */
[----:B------:R-:W-:Y:S01]  /*47760*/  UMOV UR15, UR11 ;  /* 0x0000000b000f7c82 */ /* 0x000fe20008000000 */
[----:B------:R-:W-:-:S02]  /*47770*/  UIADD3.64 UR58, UR4, 0x200, URZ ;  /* 0x00000200043a7897 */ /* 0x000fc4000fffe03f */
[----:B------:R-:W-:Y:S02]  /*47780*/  UIADD3.64 UR10, UR6, 0x2000, URZ ;  /* 0x00002000060a7897 */ /* 0x000fe4000fffe03f */
[----:B------:R-:W-:Y:S02]  /*47790*/  UIADD3.64 UR18, UR6, 0x27fe, URZ ;  /* 0x000027fe06127897 */ /* 0x000fe4000fffe03f */
[----:B------:R-:W-:Y:S01]  /*477a0*/  UIADD3.64 UR22, UR6, 0x2804, URZ ;  /* 0x0000280406167897 */ /* 0x000fe2000fffe03f */
[----:B------:R-:W-:Y:S01]  /*477b0*/  UMOV UR8, UR58 ;  /* 0x0000003a00087c82 */ /* 0x000fe20008000000 */
[----:B------:R-:W-:Y:S01]  /*477c0*/  UMOV UR9, UR59 ;  /* 0x0000003b00097c82 */ /* 0x000fe20008000000 */
[----:B------:R-:W-:Y:S02]  /*477d0*/  UIADD3.64 UR58, UR6, 0x2002, URZ ;  /* 0x00002002063a7897 */ /* 0x000fe4000fffe03f */
[----:B------:R-:W-:Y:S02]  /*477e0*/  UIADD3.64 UR26, UR6, 0x2ffe, URZ ;  /* 0x00002ffe061a7897 */ /* 0x000fe4000fffe03f */
[----:B------:R-:W-:-:S02]  /*477f0*/  UIADD3.64 UR30, UR6, 0x3000, URZ ;  /* 0x00003000061e7897 */ /* 0x000fc4000fffe03f */
[----:B------:R-:W-:Y:S02]  /*47800*/  UIADD3.64 UR34, UR6, 0x3002, URZ ;  /* 0x0000300206227897 */ /* 0x000fe4000fffe03f */
[----:B------:R-:W-:Y:S02]  /*47810*/  UIADD3.64 UR38, UR6, 0x3004, URZ ;  /* 0x0000300406267897 */ /* 0x000fe4000fffe03f */
[----:B------:R-:W-:Y:S02]  /*47820*/  UIADD3.64 UR42, UR6, 0x37fe, URZ ;  /* 0x000037fe062a7897 */ /* 0x000fe4000fffe03f */
[----:B------:R-:W-:Y:S01]  /*47830*/  UIADD3.64 UR46, UR6, 0x3800, URZ ;  /* 0x00003800062e7897 */ /* 0x000fe2000fffe03f */
[----:B------:R-:W-:Y:S01]  /*47840*/  UMOV UR50, UR60 ;  /* 0x0000003c00327c82 */ /* 0x000fe20008000000 */
[----:B------:R-:W-:Y:S01]  /*47850*/  UMOV UR51, UR61 ;  /* 0x0000003d00337c82 */ /* 0x000fe20008000000 */
[----:B------:R-:W-:Y:S01]  /*47860*/  UIADD3.64 UR54, UR6, 0x3804, URZ ;  /* 0x0000380406367897 */ /* 0x000fe2000fffe03f */
[----:B--2---:R-:W-:-:S06]  /*47870*/  WARPGROUP.ARRIVE ;  /* 0x00000000000079c5 */ /* 0x004fcc0000000000 */
[----:B------:R-:W-:Y:S01]  /*47880*/  HGMMA.64x256x8.F32.TF32 R24, gdesc[UR12], R24, gsb0 ;  /* 0x07e000000c1879f0 */ /* 0x000fe20008002818 */
[----:B------:R-:W-:Y:S01]  /*47890*/  UIADD3.64 UR14, UR4, 0x9fe, URZ ;  /* 0x000009fe040e7897 */ /* 0x000fe2000fffe03f */
[----:B------:R-:W-:Y:S02]  /*478a0*/  R2UR UR13, R204 ;  /* 0x00000000cc0d72ca */ /* 0x000fe400000e0000 */
[----:B------:R-:W-:Y:S01]  /*478b0*/  R2UR UR12, R203 ;  /* 0x00000000cb0c72ca */ /* 0x000fe200000e0000 */
[----:B------:R-:W-:Y:S02]  /*478c0*/  WARPGROUP.DEPBAR.LE gsb0, 0x0 ;  /* 0x00008000000079c5 */ /* 0x000fe40000010000 */
[----:B------:R-:W-:-:S15]  /*478d0*/  WARPGROUP.ARRIVE ;  /* 0x00000000000079c5 */ /* 0x000fde0000000000 */
[----:B------:R-:W-:-:S06]  /*478e0*/  NOP ;  /* 0x0000000000007918 */ /* 0x000fcc0000000000 */
[----:B------:R-:W-:Y:S01]  /*478f0*/  HGMMA.64x256x8.F32.TF32 R24, gdesc[UR8], R24, gsb0 ;  /* 0x07e00000081879f0 */ /* 0x000fe20008002818 */
[----:B------:R-:W-:Y:S01]  /*47900*/  R2UR UR9, R5 ;  /* 0x00000000050972ca */ /* 0x000fe200000e0000 */
[----:B------:R-:W-:Y:S01]  /*47910*/  UIADD3.64 UR10, UR6, 0x2004, URZ ;  /* 0x00002004060a7897 */ /* 0x000fe2000fffe03f */
[----:B------:R-:W-:Y:S01]  /*47920*/  R2UR UR8, R3 ;  /* 0x00000000030872ca */ /* 0x000fe200000e0000 */
[----:B------:R-:W-:Y:S02]  /*47930*/  WARPGROUP.DEPBAR.LE gsb0, 0x0 ;  /* 0x00008000000079c5 */ /* 0x000fe40000010000 */
[----:B------:R-:W-:-:S15]  /*47940*/  WARPGROUP.ARRIVE ;  /* 0x00000000000079c5 */ /* 0x000fde0000000000 */
[----:B------:R-:W-:-:S07]  /*47950*/  NOP ;  /* 0x0000000000007918 */ /* 0x000fce0000000000 */
        /* <DEDUP_REMOVED lines=9> */
[----:B------:R-:W-:Y:S02]  /*479f0*/  UIADD3.64 UR14, UR6, 0x2800, URZ ;  /* 0x00002800060e7897 */ /* 0x000fe4000fffe03f */
[----:B------:R-:W-:Y:S01]  /*47a00*/  UIADD3.64 UR18, UR6, 0x2802, URZ ;  /* 0x0000280206127897 */ /* 0x000fe2000fffe03f */
[----:B------:R-:W-:Y:S02]  /*47a10*/  WARPGROUP.DEPBAR.LE gsb0, 0x0 ;  /* 0x00008000000079c5 */ /* 0x000fe40000010000 */
[----:B------:R-:W-:-:S15]  /*47a20*/  WARPGROUP.ARRIVE ;  /* 0x00000000000079c5 */ /* 0x000fde0000000000 */
[----:B------:R-:W-:-:S03]  /*47a30*/  NOP ;  /* 0x0000000000007918 */ /* 0x000fc60000000000 */
        /* <DEDUP_REMOVED lines=174> */
[----:B------:R-:W-:Y:S01]  /*48520*/  R2UR UR10, R14 ;  /* 0x000000000e0a72ca */ /* 0x000fe200000e0000 */
[----:B------:R-:W-:Y:S01]  /*48530*/  UIADD3.64 UR8, UR4, 0x3fe, URZ ;  /* 0x000003fe04087897 */ /* 0x000fe2000fffe03f */
[----:B------:R-:W-:Y:S01]  /*48540*/  R2UR UR11, R15 ;  /* 0x000000000f0b72ca */ /* 0x000fe200000e0000 */
        /* <DEDUP_REMOVED lines=8> */
[----:B------:R-:W-:Y:S01]  /*485d0*/  MOV R5, UR13 ;  /* 0x0000000d00057c02 */ /* 0x000fe20008000f00 */
[----:B------:R-:W-:Y:S01]  /*485e0*/  UIADD3.64 UR24, UR4, 0xc04, URZ ;  /* 0x00000c0404187897 */ /* 0x000fe2000fffe03f */
[----:B------:R-:W-:Y:S01]  /*485f0*/  MOV R3, UR12 ;  /* 0x0000000c00037c02 */ /* 0x000fe20008000f00 */
[----:B------:R-:W-:-:S02]  /*48600*/  UIADD3.64 UR28, UR4, 0x13fe, URZ ;  /* 0x000013fe041c7897 */ /* 0x000fc4000fffe03f */
[----:B------:R-:W-:Y:S02]  /*48610*/  UIADD3.64 UR32, UR4, 0x1400, URZ ;  /* 0x0000140004207897 */ /* 0x000fe4000fffe03f */
[----:B------:R-:W-:Y:S02]  /*48620*/  UIADD3.64 UR36, UR4, 0x1402, URZ ;  /* 0x0000140204247897 */ /* 0x000fe4000fffe03f */
[----:B------:R-:W-:Y:S02]  /*48630*/  UIADD3.64 UR40, UR4, 0x1404, URZ ;  /* 0x0000140404287897 */ /* 0x000fe4000fffe03f */
        /* <DEDUP_REMOVED lines=15> */
[----:B------:R-:W-:-:S07]  /*48730*/  UIADD3.64 UR56, UR6, 0x7fe, URZ ;  /* 0x000007fe06387897 */ /* 0x000fce000fffe03f */
        /* <DEDUP_REMOVED lines=14> */
[----:B------:R-:W-:Y:S01]  /*48820*/  UIADD3.64 UR56, UR4, 0x1c04, URZ ;  /* 0x00001c0404387897 */ /* 0x000fe2000fffe03f */
[----:B------:R-:W-:Y:S02]  /*48830*/  WARPGROUP.DEPBAR.LE gsb0, 0x0 ;  /* 0x00008000000079c5 */ /* 0x000fe40000010000 */
[----:B------:R-:W-:-:S06]  /*48840*/  WARPGROUP.ARRIVE ;  /* 0x00000000000079c5 */ /* 0x000fcc0000000000 */
[----:B------:R-:W-:Y:S01]  /*48850*/  HGMMA.64x256x8.F32.TF32 R24, gdesc[UR8], R24, gsb0 ;  /* 0x07e00000081879f0 */ /* 0x000fe20008002818 */
[----:B------:R-:W-:Y:S02]  /*48860*/  UIADD3.64 UR10, UR4, 0x3fe, URZ ;  /* 0x000003fe040a7897 */ /* 0x000fe4000fffe03f */
[----:B------:R-:W-:Y:S02]  /*48870*/  WARPGROUP.DEPBAR.LE gsb0, 0x0 ;  /* 0x00008000000079c5 */ /* 0x000fe40000010000 */
[----:B------:R-:W-:-:S15]  /*48880*/  WARPGROUP.ARRIVE ;  /* 0x00000000000079c5 */ /* 0x000fde0000000000 */
[----:B------:R-:W-:-:S08]  /*48890*/  NOP ;  /* 0x0000000000007918 */ /* 0x000fd00000000000 */
        /* <DEDUP_REMOVED lines=9> */
[----:B------:R-:W-:-:S03]  /*48930*/  UIADD3.64 UR58, UR6, 0x802, URZ ;  /* 0x00000802063a7897 */ /* 0x000fc6000fffe03f */
[----:B------:R-:W-:Y:S02]  /*48940*/  MOV R204, UR17 ;  /* 0x0000001100cc7c02 */ /* 0x000fe40008000f00 */
[----:B------:R-:W-:Y:S02]  /*48950*/  MOV R203, UR16 ;  /* 0x0000001000cb7c02 */ /* 0x000fe40008000f00 */
        /* <DEDUP_REMOVED lines=123> */
[----:B-1----:R-:W5:Y:S04]  /*49110*/  LDL.LU.64 R24, [R1] ;  /* 0x0000000001187983 */ /* 0x002f680000300a00 */
        /* <DEDUP_REMOVED lines=196> */
[----:B------:R-:W-:-:S05]  /*49d60*/  UIADD3.64 UR14, UR6, 0x2000, URZ ;  /* 0x00002000060e7897 */ /* 0x000fca000fffe03f */
[----:B------:R-:W-:Y:S01]  /*49d70*/  UMOV UR12, UR10 ;  /* 0x0000000a000c7c82 */ /* 0x000fe20008000000 */
[----:B------:R-:W-:Y:S01]  /*49d80*/  UMOV UR13, UR11 ;  /* 0x0000000b000d7c82 */ /* 0x000fe20008000000 */
[----:B--2---:R-:W-:-:S06]  /*49d90*/  WARPGROUP.ARRIVE ;  /* 0x00000000000079c5 */ /* 0x004fcc0000000000 */
[----:B------:R-:W-:Y:S01]  /*49da0*/  HGMMA.64x256x8.F32.TF32 R24, gdesc[UR16], R24, gsb0 ;  /* 0x07e00000101879f0 */ /* 0x000fe20008002818 */
[----:B------:R-:W-:Y:S01]  /*49db0*/  UIADD3.64 UR10, UR6, 0x2002, URZ ;  /* 0x00002002060a7897 */ /* 0x000fe2000fffe03f */
[----:B------:R-:W-:Y:S01]  /*49dc0*/  R2UR UR17, R204 ;  /* 0x00000000cc1172ca */ /* 0x000fe200000e0000 */
[----:B------:R-:W-:Y:S02]  /*49dd0*/  UIADD3.64 UR18, UR4, 0xbfe, URZ ;  /* 0x00000bfe04127897 */ /* 0x000fe4000fffe03f */
[----:B------:R-:W-:Y:S01]  /*49de0*/  UIADD3.64 UR22, UR6, 0x27fe, URZ ;  /* 0x000027fe06167897 */ /* 0x000fe2000fffe03f */
[----:B------:R-:W-:Y:S01]  /*49df0*/  R2UR UR16, R203 ;  /* 0x00000000cb1072ca */ /* 0x000fe200000e0000 */
[----:B------:R-:W-:Y:S01]  /*49e00*/  UIADD3.64 UR26, UR6, 0x2804, URZ ;  /* 0x00002804061a7897 */ /* 0x000fe2000fffe03f */
[----:B------:R-:W2:Y:S01]  /*49e10*/  LDL R204, [R1+0x2550] ;  /* 0x0025500001cc7983 */ /* 0x000ea20000100800 */
[----:B------:R-:W-:Y:S01]  /*49e20*/  UIADD3.64 UR30, UR6, 0x2ffe, URZ ;  /* 0x00002ffe061e7897 */ /* 0x000fe2000fffe03f */
[----:B------:R-:W1:Y:S01]  /*49e30*/  LDC R203, c[0x0][0x230] ;  /* 0x00008c00ffcb7b82 */ /* 0x000e620000000800 */
[----:B------:R-:W-:-:S02]  /*49e40*/  WARPGROUP.DEPBAR.LE gsb0, 0x0 ;  /* 0x00008000000079c5 */ /* 0x000fc40000010000 */
[----:B------:R-:W-:-:S15]  /*49e50*/  WARPGROUP.ARRIVE ;  /* 0x00000000000079c5 */ /* 0x000fde0000000000 */
[----:B------:R-:W-:Y:S01]  /*49e60*/  HGMMA.64x256x8.F32.TF32 R24, gdesc[UR12], R24, gsb0 ;  /* 0x07e000000c1879f0 */ /* 0x000fe20008002818 */
[----:B------:R-:W-:Y:S02]  /*49e70*/  R2UR UR13, R5 ;  /* 0x00000000050d72ca */ /* 0x000fe400000e0000 */
[----:B------:R-:W-:Y:S01]  /*49e80*/  R2UR UR12, R3 ;  /* 0x00000000030c72ca */ /* 0x000fe200000e0000 */
[----:B------:R-:W-:Y:S01]  /*49e90*/  UIADD3.64 UR14, UR6, 0x2004, URZ ;  /* 0x00002004060e7897 */ /* 0x000fe2000fffe03f */
[----:B------:R-:W-:Y:S02]  /*49ea0*/  WARPGROUP.DEPBAR.LE gsb0, 0x0 ;  /* 0x00008000000079c5 */ /* 0x000fe40000010000 */
[----:B------:R-:W-:-:S15]  /*49eb0*/  WARPGROUP.ARRIVE ;  /* 0x00000000000079c5 */ /* 0x000fde0000000000 */
[----:B------:R-:W-:-:S06]  /*49ec0*/  NOP ;  /* 0x0000000000007918 */ /* 0x000fcc0000000000 */
[----:B------:R-:W-:Y:S01]  /*49ed0*/  HGMMA.64x256x8.F32.TF32 R24, gdesc[UR8], R24, gsb0 ;  /* 0x07e00000081879f0 */ /* 0x000fe20008002818 */
[----:B------:R-:W-:Y:S01]  /*49ee0*/  UMOV UR8, UR18 ;  /* 0x0000001200087c82 */ /* 0x000fe20008000000 */
[----:B------:R-:W-:Y:S01]  /*49ef0*/  UMOV UR9, UR19 ;  /* 0x0000001300097c82 */ /* 0x000fe20008000000 */
[----:B------:R-:W-:Y:S01]  /*49f00*/  UMOV UR10, UR22 ;  /* 0x00000016000a7c82 */ /* 0x000fe20008000000 */
[----:B------:R-:W-:Y:S01]  /*49f10*/  UMOV UR11, UR23 ;  /* 0x00000017000b7c82 */ /* 0x000fe20008000000 */
[----:B------:R-:W-:Y:S02]  /*49f20*/  WARPGROUP.DEPBAR.LE gsb0, 0x0 ;  /* 0x00008000000079c5 */ /* 0x000fe40000010000 */
[----:B------:R-:W-:-:S15]  /*49f30*/  WARPGROUP.ARRIVE ;  /* 0x00000000000079c5 */ /* 0x000fde0000000000 */
[----:B------:R-:W-:-:S06]  /*49f40*/  NOP ;  /* 0x0000000000007918 */ /* 0x000fcc0000000000 */
        /* <DEDUP_REMOVED lines=44> */
[----:B------:R-:W-:Y:S01]  /*4a210*/  UMOV UR54, UR60 ;  /* 0x0000003c00367c82 */ /* 0x000fe20008000000 */
[----:B------:R-:W-:Y:S01]  /*4a220*/  UMOV UR55, UR61 ;  /* 0x0000003d00377c82 */ /* 0x000fe20008000000 */
        /* <DEDUP_REMOVED lines=78> */
[----:B---3--:R-:W3:Y:S04]  /*4a710*/  LDL.LU.64 R150, [R1+0x29a0] ;  /* 0x0029a00001967983 */ /* 0x008ee80000300a00 */
[----:B------:R-:W3:Y:S04]  /*4a720*/  LDL.LU.64 R148, [R1+0x2998] ;  /* 0x0029980001947983 */ /* 0x000ee80000300a00 */
        /* <DEDUP_REMOVED lines=61> */
[----:B------:R-:W3:Y:S01]  /*4ab00*/  LDL.LU.64 R24, [R1+0x27a8] ;  /* 0x0027a80001187983 */ /* 0x000ee20000300a00 */
[----:B------:R-:W-:-:S02]  /*4ab10*/  R2UR UR10, R14 ;  /* 0x000000000e0a72ca */ /* 0x000fc400000e0000 */
[----:B------:R-:W-:Y:S01]  /*4ab20*/  R2UR UR11, R15 ;  /* 0x000000000f0b72ca */ /* 0x000fe200000e0000 */
[----:B------:R-:W-:Y:S01]  /*4ab30*/  UIADD3.64 UR8, UR4, 0x5fe, URZ ;  /* 0x000005fe04087897 */ /* 0x000fe2000fffe03f */
[----:B------:R-:W-:Y:S01]  /*4ab40*/  R2UR UR54, R198 ;  /* 0x00000000c63672ca */ /* 0x000fe200000e0000 */
[----:B------:R-:W-:Y:S01]  /*4ab50*/  UIADD3.64 UR56, UR4, 0x600, URZ ;  /* 0x0000060004387897 */ /* 0x000fe2000fffe03f */
[----:B------:R-:W-:Y:S01]  /*4ab60*/  R2UR UR55, R199 ;  /* 0x00000000c73772ca */ /* 0x000fe200000e0000 */
[----:B------:R-:W-:Y:S01]  /*4ab70*/  UMOV UR58, UR6 ;  /* 0x00000006003a7c82 */ /* 0x000fe20008000000 */
[----:B------:R-:W-:Y:S01]  /*4ab80*/  UMOV UR59, UR7 ;  /* 0x00000007003b7c82 */ /* 0x000fe20008000000 */
[----:B------:R-:W-:Y:S01]  /*4ab90*/  UIADD3.64 UR52, UR4, 0x602, URZ ;  /* 0x0000060204347897 */ /* 0x000fe2000fffe03f */
[----:B------:R-:W-:Y:S02]  /*4aba0*/  R2UR UR14, R196 ;  /* 0x00000000c40e72ca */ /* 0x000fe400000e0000 */
[----:B------:R-:W-:Y:S01]  /*4abb0*/  R2UR UR15, R197 ;  /* 0x00000000c50f72ca */ /* 0x000fe200000e0000 */
[----:B------:R-:W-:Y:S01]  /*4abc0*/  UIADD3.64 UR12, UR4, 0x604, URZ ;  /* 0x00000604040c7897 */ /* 0x000fe2000fffe03f */
[----:B------:R-:W-:Y:S01]  /*4abd0*/  R2UR UR50, R194 ;  /* 0x00000000c23272ca */ /* 0x000fe200000e0000 */
[----:B------:R-:W-:Y:S01]  /*4abe0*/  UIADD3.64 UR48, UR4, 0xdfe, URZ ;  /* 0x00000dfe04307897 */ /* 0x000fe2000fffe03f */
[----:B------:R-:W-:Y:S01]  /*4abf0*/  R2UR UR51, R195 ;  /* 0x00000000c33372ca */ /* 0x000fe200000e0000 */
[----:B------:R-:W-:Y:S01]  /*4ac00*/  UIADD3.64 UR44, UR4, 0xe00, URZ ;  /* 0x00000e00042c7897 */ /* 0x000fe2000fffe03f */
[----:B------:R-:W-:Y:S01]  /*4ac10*/  R2UR UR46, R192 ;  /* 0x00000000c02e72ca */ /* 0x000fe200000e0000 */
[----:B------:R-:W-:Y:S01]  /*4ac20*/  UIADD3.64 UR40, UR4, 0xe02, URZ ;  /* 0x00000e0204287897 */ /* 0x000fe2000fffe03f */
[----:B------:R-:W-:Y:S01]  /*4ac30*/  R2UR UR47, R193 ;  /* 0x00000000c12f72ca */ /* 0x000fe200000e0000 */
[----:B---3--:R-:W-:Y:S01]  /*4ac40*/  WARPGROUP.ARRIVE ;  /* 0x00000000000079c5 */ /* 0x008fe20000000000 */
[----:B------:R-:W-:Y:S01]  /*4ac50*/  R2UR UR42, R190 ;  /* 0x00000000be2a72ca */ /* 0x000fe200000e0000 */
[----:B------:R-:W-:Y:S01]  /*4ac60*/  UIADD3.64 UR36, UR4, 0xe04, URZ ;  /* 0x00000e0404247897 */ /* 0x000fe2000fffe03f */
[----:B------:R-:W-:Y:S01]  /*4ac70*/  R2UR UR43, R191 ;  /* 0x00000000bf2b72ca */ /* 0x000fe200000e0000 */
[----:B------:R-:W-:Y:S01]  /*4ac80*/  UIADD3.64 UR32, UR4, 0x15fe, URZ ;  /* 0x000015fe04207897 */ /* 0x000fe2000fffe03f */
[----:B------:R-:W-:Y:S01]  /*4ac90*/  R2UR UR38, R188 ;  /* 0x00000000bc2672ca */ /* 0x000fe200000e0000 */
[----:B------:R-:W-:Y:S01]  /*4aca0*/  HGMMA.64x256x8.F32.TF32 R24, gdesc[UR8], R24, gsb0 ;  /* 0x07e00000081879f0 */ /* 0x000fe20008002818 */
        /* <DEDUP_REMOVED lines=9> */
[----:B------:R-:W3:Y:S01]  /*4ad40*/  LDC R14, c[0x0][0x230] ;  /* 0x00008c00ff0e7b82 */ /* 0x000ee20000000800 */
[----:B------:R-:W-:-:S02]  /*4ad50*/  WARPGROUP.DEPBAR.LE gsb0, 0x0 ;  /* 0x00008000000079c5 */ /* 0x000fc40000010000 */
[----:B------:R-:W-:-:S15]  /*4ad60*/  WARPGROUP.ARRIVE ;  /* 0x00000000000079c5 */ /* 0x000fde0000000000 */
        /* <DEDUP_REMOVED lines=29> */
[----:B------:R-:W-:Y:S02]  /*4af40*/  R2UR UR26, R182 ;  /* 0x00000000b61a72ca */ /* 0x000fe400000e0000 */
[----:B------:R-:W-:Y:S01]  /*4af50*/  R2UR UR27, R183 ;  /* 0x00000000b71b72ca */ /* 0x000fe200000e0000 */
[----:B------:R-:W-:Y:S02]  /*4af60*/  WARPGROUP.DEPBAR.LE gsb0, 0x0 ;  /* 0x00008000000079c5 */ /* 0x000fe40000010000 */
[----:B------:R-:W-:-:S15]  /*4af70*/  WARPGROUP.ARRIVE ;  /* 0x00000000000079c5 */ /* 0x000fde0000000000 */
[----:B------:R-:W-:-:S07]  /*4af80*/  NOP ;  /* 0x0000000000007918 */ /* 0x000fce0000000000 */
        /* <DEDUP_REMOVED lines=15> */
[----:B------:R-:W-:Y:S01]  /*4b080*/  UMOV UR6, UR12 ;  /* 0x0000000c00067c82 */ /* 0x000fe20008000000 */
[----:B------:R-:W-:Y:S01]  /*4b090*/  UMOV UR7, UR13 ;  /* 0x0000000d00077c82 */ /* 0x000fe20008000000 */
[----:B------:R-:W-:Y:S01]  /*4b0a0*/  UIADD3.64 UR12, UR4, 0x1e00, URZ ;  /* 0x00001e00040c7897 */ /* 0x000fe2000fffe03f */
[----:B------:R-:W-:Y:S02]  /*4b0b0*/  WARPGROUP.DEPBAR.LE gsb0, 0x0 ;  /* 0x00008000000079c5 */ /* 0x000fe40000010000 */
[----:B------:R-:W-:-:S15]  /*4b0c0*/  WARPGROUP.ARRIVE ;  /* 0x00000000000079c5 */ /* 0x000fde0000000000 */
[----:B------:R-:W-:-:S04]  /*4b0d0*/  NOP ;  /* 0x0000000000007918 */ /* 0x000fc80000000000 */
[----:B------:R-:W-:Y:S01]  /*4b0e0*/  HGMMA.64x256x8.F32.TF32 R24, gdesc[UR16], R24, gsb0 ;  /* 0x07e00000101879f0 */ /* 0x000fe20008002818 */
[----:B------:R-:W-:Y:S02]  /*4b0f0*/  R2UR UR10, R174 ;  /* 0x00000000ae0a72ca */ /* 0x000fe400000e0000 */
[----:B------:R-:W-:Y:S02]  /*4b100*/  R2UR UR11, R175 ;  /* 0x00000000af0b72ca */ /* 0x000fe400000e0000 */
[----:B------:R-:W-:Y:S01]  /*4b110*/  MOV R5, UR57 ;  /* 0x0000003900057c02 */ /* 0x000fe20008000f00 */
[----:B------:R-:W-:Y:S01]  /*4b120*/  UMOV UR57, UR9 ;  /* 0x0000000900397c82 */ /* 0x000fe20008000000 */
[----:B------:R-:W-:Y:S01]  /*4b130*/  MOV R3, UR56 ;  /* 0x0000003800037c02 */ /* 0x000fe20008000f00 */
[----:B------:R-:W-:Y:S01]  /*4b140*/  UMOV UR56, UR8 ;  /* 0x0000000800387c82 */ /* 0x000fe20008000000 */
[----:B------:R-:W-:Y:S01]  /*4b150*/  UIADD3.64 UR8, UR4, 0x1e02, URZ ;  /* 0x00001e0204087897 */ /* 0x000fe2000fffe03f */
[----:B------:R-:W-:-:S02]  /*4b160*/  WARPGROUP.DEPBAR.LE gsb0, 0x0 ;  /* 0x00008000000079c5 */ /* 0x000fc40000010000 */
[----:B------:R-:W-:-:S15]  /*4b170*/  WARPGROUP.ARRIVE ;  /* 0x00000000000079c5 */ /* 0x000fde0000000000 */
[----:B------:R-:W-:-:S01]  /*4b180*/  NOP ;  /* 0x0000000000007918 */ /* 0x000fc20000000000 */
[----:B------:R-:W-:Y:S01]  /*4b190*/  HGMMA.64x256x8.F32.TF32 R24, gdesc[UR12], R24, gsb0 ;  /* 0x07e000000c1879f0 */ /* 0x000fe20008002818 */
[----:B------:R-:W-:Y:S01]  /*4b1a0*/  UMOV UR50, UR6 ;  /* 0x0000000600327c82 */ /* 0x000fe20008000000 */
[----:B------:R-:W-:Y:S01]  /*4b1b0*/  UMOV UR51, UR7 ;  /* 0x0000000700337c82 */ /* 0x000fe20008000000 */
[----:B------:R-:W-:Y:S02]  /*4b1c0*/  R2UR UR6, R172 ;  /* 0x00000000ac0672ca */ /* 0x000fe400000e0000 */
[----:B------:R-:W-:Y:S01]  /*4b1d0*/  R2UR UR7, R173 ;  /* 0x00000000ad0772ca */ /* 0x000fe200000e0000 */
[----:B------:R-:W-:Y:S01]  /*4b1e0*/  UIADD3.64 UR4, UR4, 0x1e04, URZ ;  /* 0x00001e0404047897 */ /* 0x000fe2000fffe03f */
[----:B------:R-:W-:Y:S02]  /*4b1f0*/  WARPGROUP.DEPBAR.LE gsb0, 0x0 ;  /* 0x00008000000079c5 */ /* 0x000fe40000010000 */
[----:B------:R-:W-:-:S15]  /*4b200*/  WARPGROUP.ARRIVE ;  /* 0x00000000000079c5 */ /* 0x000fde0000000000 */
[----:B------:R-:W-:-:S04]  /*4b210*/  NOP ;  /* 0x0000000000007918 */ /* 0x000fc80000000000 */
[----:B------:R-:W-:Y:S03]  /*4b220*/  HGMMA.64x256x8.F32.TF32 R24, gdesc[UR8], R24, gsb0 ;  /* 0x07e00000081879f0 */ /* 0x000fe60008002818 */
[----:B------:R-:W-:Y:S02]  /*4b230*/  WARPGROUP.DEPBAR.LE gsb0, 0x0 ;  /* 0x00008000000079c5 */ /* 0x000fe40000010000 */
[----:B------:R-:W-:-:S15]  /*4b240*/  WARPGROUP.ARRIVE ;  /* 0x00000000000079c5 */ /* 0x000fde0000000000 */
[----:B------:R-:W-:-:S08]  /*4b250*/  NOP ;  /* 0x0000000000007918 */ /* 0x000fd00000000000 */
[----:B------:R-:W-:Y:S03]  /*4b260*/  HGMMA.64x256x8.F32.TF32 R24, gdesc[UR4], R24, gsb0 ;  /* 0x07e00000041879f0 */ /* 0x000fe60008002818 */
[----:B------:R-:W-:Y:S02]  /*4b270*/  WARPGROUP.DEPBAR.LE gsb0, 0x0 ;  /* 0x00008000000079c5 */ /* 0x000fe40000010000 */
[----:B------:R-:W-:Y:S04]  /*4b280*/  STL.64 [R1], R24 ;  /* 0x0000001801007387 */ /* 0x000fe80000100a00 */
        /* <DEDUP_REMOVED lines=63> */
[----:B----4-:R-:W4:Y:S04]  /*4b680*/  LDL.LU.64 R150, [R1+0x27a0] ;  /* 0x0027a00001967983 */ /* 0x010f280000300a00 */
        /* <DEDUP_REMOVED lines=62> */
[----:B------:R-:W4:Y:S01]  /*4ba70*/  LDL.LU.64 R24, [R1+0x25a8] ;  /* 0x0025a80001187983 */ /* 0x000f220000300a00 */
[----:B------:R-:W-:-:S02]  /*4ba80*/  R2UR UR58, R170 ;  /* 0x00000000aa3a72ca */ /* 0x000fc400000e0000 */
[----:B------:R-:W-:Y:S02]  /*4ba90*/  R2UR UR59, R171 ;  /* 0x00000000ab3b72ca */ /* 0x000fe400000e0000 */
[----:B------:R-:W-:Y:S02]  /*4baa0*/  R2UR UR54, R166 ;  /* 0x00000000a63672ca */ /* 0x000fe400000e0000 */
[----:B------:R-:W-:Y:S02]  /*4bab0*/  R2UR UR55, R167 ;  /* 0x00000000a73772ca */ /* 0x000fe400000e0000 */
[----:B------:R-:W-:Y:S02]  /*4bac0*/  R2UR UR46, R160 ;  /* 0x00000000a02e72ca */ /* 0x000fe400000e0000 */
[----:B------:R-:W-:Y:S02]  /*4bad0*/  R2UR UR47, R161 ;  /* 0x00000000a12f72ca */ /* 0x000fe400000e0000 */
        /* <DEDUP_REMOVED lines=15> */
[----:B------:R-:W-:Y:S01]  /*4bbd0*/  R2UR UR15, R17 ;  /* 0x00000000110f72ca */ /* 0x000fe200000e0000 */
[----:B------:R-:W-:Y:S01]  /*4bbe0*/  UMOV UR10, UR60 ;  /* 0x0000003c000a7c82 */ /* 0x000fe20008000000 */
[----:B------:R-:W-:Y:S01]  /*4bbf0*/  UMOV UR11, UR61 ;  /* 0x0000003d000b7c82 */ /* 0x000fe20008000000 */
[----:B------:R-:W5:Y:S04]  /*4bc00*/  LDL.LU R172, [R1+0x1d54] ;  /* 0x001d540001ac7983 */ /* 0x000f680000300800 */
[----:B------:R-:W2:Y:S04]  /*4bc10*/  LDL.LU R15, [R1+0x1d5c] ;  /* 0x001d5c00010f7983 */ /* 0x000ea80000300800 */
[----:B------:R-:W5:Y:S04]  /*4bc20*/  LDL.LU R152, [R1+0x1d58] ;  /* 0x001d580001987983 */ /* 0x000f680000300800 */
[----:B------:R-:W5:Y:S04]  /*4bc30*/  LDL.LU R18, [R1+0x1d64] ;  /* 0x001d640001127983 */ /* 0x000f680000300800 */
[----:B------:R-:W5:Y:S04]  /*4bc40*/  LDL.LU R154, [R1+0xe78] ;  /* 0x000e7800019a7983 */ /* 0x000f680000300800 */
[----:B------:R-:W5:Y:S04]  /*4bc50*/  LDL.LU R155, [R1+0x1d60] ;  /* 0x001d6000019b7983 */ /* 0x000f680000300800 */
[----:B------:R-:W5:Y:S04]  /*4bc60*/  LDL.LU R23, [R1+0x1d68] ;  /* 0x001d680001177983 */ /* 0x000f680000300800 */
[----:B------:R-:W5:Y:S04]  /*4bc70*/  LDL.LU R22, [R1+0x1d6c] ;  /* 0x001d6c0001167983 */ /* 0x000f680000300800 */
[----:B------:R-:W5:Y:S04]  /*4bc80*/  LDL.LU R21, [R1+0x1d70] ;  /* 0x001d700001157983 */ /* 0x000f680000300800 */
[----:B------:R-:W5:Y:S01]  /*4bc90*/  LDL.LU R19, [R1+0x1d74] ;  /* 0x001d740001137983 */ /* 0x000f620000300800 */
[----:B----4-:R-:W-:-:S06]  /*4bca0*/  WARPGROUP.ARRIVE ;  /* 0x00000000000079c5 */ /* 0x010fcc0000000000 */
        /* <DEDUP_REMOVED lines=8> */
[----:B------:R-:W-:Y:S03]  /*4bd30*/  HGMMA.64x256x8.F32.TF32 R24, gdesc[UR56], R24, gsb0 ;  /* 0x07e00000381879f0 */ /* 0x000fe60008002818 */
[----:B------:R-:W-:Y:S02]  /*4bd40*/  WARPGROUP.DEPBAR.LE gsb0, 0x0 ;  /* 0x00008000000079c5 */ /* 0x000fe40000010000 */
[----:B------:R-:W-:-:S15]  /*4bd50*/  WARPGROUP.ARRIVE ;  /* 0x00000000000079c5 */ /* 0x000fde0000000000 */
[----:B------:R-:W-:-:S08]  /*4bd60*/  NOP ;  /* 0x0000000000007918 */ /* 0x000fd00000000000 */
[----:B------:R-:W-:Y:S01]  /*4bd70*/  HGMMA.64x256x8.F32.TF32 R24, gdesc[UR52], R24, gsb0 ;  /* 0x07e00000341879f0 */ /* 0x000fe20008002818 */
[----:B------:R-:W-:Y:S02]  /*4bd80*/  R2UR UR54, R164 ;  /* 0x00000000a43672ca */ /* 0x000fe400000e0000 */
[----:B------:R-:W-:Y:S01]  /*4bd90*/  R2UR UR55, R165 ;  /* 0x00000000a53772ca */ /* 0x000fe200000e0000 */
[----:B------:R-:W-:Y:S01]  /*4bda0*/  UMOV UR52, UR50 ;  /* 0x0000003200347c82 */ /* 0x000fe20008000000 */
[----:B------:R-:W-:Y:S01]  /*4bdb0*/  UMOV UR53, UR51 ;  /* 0x0000003300357c82 */ /* 0x000fe20008000000 */
[----:B------:R-:W-:Y:S02]  /*4bdc0*/  R2UR UR50, R162 ;  /* 0x00000000a23272ca */ /* 0x000fe400000e0000 */
[----:B------:R-:W-:Y:S01]  /*4bdd0*/  R2UR UR51, R163 ;  /* 0x00000000a33372ca */ /* 0x000fe200000e0000 */
[----:B------:R-:W-:Y:S02]  /*4bde0*/  WARPGROUP.DEPBAR.LE gsb0, 0x0 ;  /* 0x00008000000079c5 */ /* 0x000fe40000010000 */
[----:B------:R-:W-:-:S15]  /*4bdf0*/  WARPGROUP.ARRIVE ;  /* 0x00000000000079c5 */ /* 0x000fde0000000000 */
[----:B------:R-:W-:-:S02]  /*4be00*/  NOP ;  /* 0x0000000000007918 */ /* 0x000fc40000000000 */
        /* <DEDUP_REMOVED lines=47> */
[----:B-1----:R-:W-:Y:S02]  /*4c100*/  VIADD R203, R203, 0x7f ;  /* 0x0000007fcbcb7836 */ /* 0x002fe40000000000 */
[----:B------:R-:W-:-:S04]  /*4c110*/  VIADD R17, R202, 0x1 ;  /* 0x00000001ca117836 */ /* 0x000fc80000000000 */
[----:B---3--:R-:W-:Y:S01]  /*4c120*/  IMAD R3, R17, -0x80, R14 ;  /* 0xffffff8011037824 */ /* 0x008fe200078e020e */
[----:B------:R-:W-:-:S04]  /*4c130*/  SHF.R.S32.HI R14, RZ, 0x1f, R203 ;  /* 0x0000001fff0e7819 */ /* 0x000fc800000114cb */
[----:B------:R-:W-:-:S04]  /*4c140*/  LEA.HI R14, R14, R203, RZ, 0x7 ;  /* 0x000000cb0e0e7211 */ /* 0x000fc800078f38ff */
[----:B------:R-:W-:Y:S01]  /*4c150*/  SHF.R.S32.HI R14, RZ, 0x7, R14 ;  /* 0x00000007ff0e7819 */ /* 0x000fe2000001140e */
[----:B------:R-:W-:Y:S01]  /*4c160*/  VIADD R5, R207, 0x1 ;  /* 0x00000001cf057836 */ /* 0x000fe20000000000 */
[----:B------:R-:W-:Y:S02]  /*4c170*/  ISETP.GT.AND P1, PT, R3, RZ, PT ;  /* 0x000000ff0300720c */ /* 0x000fe40003f24270 */
[----:B------:R-:W-:-:S04]  /*4c180*/  IADD3 R14, R14, -0x1, RZ ;  /* 0xffffffff0e0e7810 */ /* 0x000fc80007ffe0ff */
[----:B------:R-:W-:Y:S02]  /*4c190*/  ISETP.GE.AND P0, PT, R202, R14, PT ;  /* 0x0000000eca00720c */ /* 0x000fe40003f06270 */
[----:B------:R-:W-:Y:S02]  /*4c1a0*/  SEL R14, RZ, 0x4, !P1 ;  /* 0x00000004ff0e7807 */ /* 0x000fe40004800000 */
[C---:B------:R-:W-:Y:S02]  /*4c1b0*/  ISETP.GT.AND P2, PT, R5.reuse, 0x1, PT ;  /* 0x000000010500780c */ /* 0x040fe40003f44270 */
[----:B------:R-:W-:Y:S02]  /*4c1c0*/  SEL R14, R14, RZ, !P0 ;  /* 0x000000ff0e0e7207 */ /* 0x000fe40004000000 */
[----:B------:R-:W-:Y:S02]  /*4c1d0*/  SEL R207, R5, RZ, !P2 ;  /* 0x000000ff05cf7207 */ /* 0x000fe40005000000 */
[----:B--2---:R-:W-:-:S02]  /*4c1e0*/  IADD3 R15, P5, R15, R8, RZ ;  /* 0x000000080f0f7210 */ /* 0x004fc40007fbe0ff */
[----:B------:R-:W-:Y:S02]  /*4c1f0*/  R2UR UR61, R206 ;  /* 0x00000000ce3d72ca */ /* 0x000fe400000e0000 */
[----:B------:R-:W-:Y:S02]  /*4c200*/  R2UR UR60, R205 ;  /* 0x00000000cd3c72ca */ /* 0x000fe400000e0000 */
[----:B------:R-:W-:Y:S01]  /*4c210*/  ISETP.NE.U32.AND P1, PT, R14, RZ, PT ;  /* 0x000000ff0e00720c */ /* 0x000fe20003f25070 */
[----:B------:R-:W-:Y:S02]  /*4c220*/  IMAD R16, R207, 0x20000, R204 ;  /* 0x00020000cf107824 */ /* 0x000fe400078e02cc */
[----:B-----5:R-:W-:Y:S01]  /*4c230*/  IMAD.X R172, R172, 0x1, R2, P5 ;  /* 0x00000001acac7824 */ /* 0x020fe200028e0602 */
[----:B------:R-:W-:Y:S01]  /*4c240*/  IADD3 R152, P5, R152, R8, RZ ;  /* 0x0000000898987210 */ /* 0x000fe20007fbe0ff */
[----:B------:R1:W-:Y:S01]  /*4c250*/  STL [R1+0x1d5c], R15 ;  /* 0x001d5c0f01007387 */ /* 0x0003e20000100800 */
[----:B------:R-:W-:-:S02]  /*4c260*/  MOV R14, R15 ;  /* 0x0000000f000e7202 */ /* 0x000fc40000000f00 */
[----:B------:R-:W-:Y:S01]  /*4c270*/  IADD3 R5, R12, 0x100000, R16 ;  /* 0x001000000c057810 */ /* 0x000fe20007ffe010 */
[----:B------:R-:W-:Y:S01]  /*4c280*/  IMAD.X R154, R154, 0x1, R2, P5 ;  /* 0x000000019a9a7824 */ /* 0x000fe200028e0602 */
[----:B------:R-:W-:Y:S01]  /*4c290*/  ISETP.GT.AND P2, PT, R3, 0x1, PT ;  /* 0x000000010300780c */ /* 0x000fe20003f44270 */
[----:B------:R-:W-:Y:S01]  /*4c2a0*/  STL [R1+0x1d54], R172 ;  /* 0x001d54ac01007387 */ /* 0x000fe20000100800 */
[----:B-1----:R-:W-:Y:S01]  /*4c2b0*/  IMAD.MOV.U32 R15, RZ, RZ, R172 ;  /* 0x000000ffff0f7224 */ /* 0x002fe200078e00ac */
[----:B------:R-:W-:Y:S02]  /*4c2c0*/  IADD3 R18, P6, R18, R8, RZ ;  /* 0x0000000812127210 */ /* 0x000fe40007fde0ff */
[----:B------:R-:W2:Y:S04]  /*4c2d0*/  LDL.LU R153, [R1+0x1d7c] ;  /* 0x001d7c0001997983 */ /* 0x000ea80000300800 */
[----:B------:R-:W3:Y:S01]  /*4c2e0*/  LDL.LU R20, [R1+0x1d84] ;  /* 0x001d840001147983 */ /* 0x000ee20000300800 */
[----:B------:R-:W-:-:S02]  /*4c2f0*/  WARPGROUP.DEPBAR.LE gsb0, 0x0 ;  /* 0x00008000000079c5 */ /* 0x000fc40000010000 */
[----:B------:R-:W-:-:S06]  /*4c300*/  WARPGROUP.ARRIVE ;  /* 0x00000000000079c5 */ /* 0x000fcc0000000000 */
[----:B------:R-:W-:Y:S01]  /*4c310*/  HGMMA.64x256x8.F32.TF32 R24, gdesc[UR4], R24, gsb0 ;  /* 0x07e00000041879f0 */ /* 0x000fe20008002818 */
[----:B------:R-:W-:Y:S01]  /*4c320*/  STL [R1+0x1d58], R152 ;  /* 0x001d589801007387 */ /* 0x000fe20000100800 */
[----:B------:R-:W-:-:S03]  /*4c330*/  IMAD.X R155, R155, 0x1, R2, P6 ;  /* 0x000000019b9b7824 */ /* 0x000fc600030e0602 */
[----:B------:R1:W-:Y:S04]  /*4c340*/  STL [R1+0xe78], R154 ;  /* 0x000e789a01007387 */ /* 0x0003e80000100800 */
[----:B------:R4:W-:Y:S01]  /*4c350*/  STL [R1+0x1d64], R18 ;  /* 0x001d641201007387 */ /* 0x0009e20000100800 */
[-C--:B------:R-:W-:Y:S02]  /*4c360*/  IADD3 R22, P5, R22, R8.reuse, RZ ;  /* 0x0000000816167210 */ /* 0x080fe40007fbe0ff */
[----:B------:R-:W-:Y:S02]  /*4c370*/  IADD3 R19, P6, R19, R8, RZ ;  /* 0x0000000813137210 */ /* 0x000fe40007fde0ff */
[----:B------:R-:W-:-:S03]  /*4c380*/  IADD3.X R23, R23, R2, RZ, P5, !PT ;  /* 0x0000000217177210 */ /* 0x000fc60002ffe4ff */
[----:B------:R-:W-:Y:S01]  /*4c390*/  IMAD.X R21, R21, 0x1, R2, P6 ;  /* 0x0000000115157824 */ /* 0x000fe200030e0602 */
[----:B------:R-:W-:Y:S02]  /*4c3a0*/  WARPGROUP.DEPBAR.LE gsb0, 0x0 ;  /* 0x00008000000079c5 */ /* 0x000fe40000010000 */
[----:B------:R-:W-:Y:S06]  /*4c3b0*/  BAR.SYNC.DEFER_BLOCKING 0x0 ;  /* 0x0000000000007b1d */ /* 0x000fec0000010000 */
[----:B------:R-:W-:Y:S01]  /*4c3c0*/  @!PT LDS RZ, [RZ] ;  /* 0x00000000fffff984 */ /* 0x000fe20000000800 */
[----:B------:R-:W-:Y:S01]  /*4c3d0*/  @!PT LDS RZ, [RZ] ;  /* 0x00000000fffff984 */ /* 0x000fe20000000800 */
[----:B------:R-:W-:Y:S01]  /*4c3e0*/  @!PT LDS RZ, [RZ] ;  /* 0x00000000fffff984 */ /* 0x000fe20000000800 */
[----:B------:R5:W-:Y:S02]  /*4c3f0*/  LDGSTS.E [R5+-0x80000], desc[UR60][R14.64], P1 ;  /* 0x800000000e057fae */ /* 0x000be4000892187c */
[----:B-----5:R-:W-:Y:S01]  /*4c400*/  SEL R14, RZ, 0x4, !P2 ;  /* 0x00000004ff0e7807 */ /* 0x020fe20005000000 */
[----:B------:R-:W-:-:S02]  /*4c410*/  IMAD.MOV.U32 R15, RZ, RZ, R154 ;  /* 0x000000ffff0f7224 */ /* 0x000fc400078e009a */
[----:B-1----:R-:W5:Y:S01]  /*4c420*/  LDL.LU R154, [R1+0x1d78] ;  /* 0x001d7800019a7983 */ /* 0x002f620000300800 */
[----:B------:R-:W-:-:S03]  /*4c430*/  SEL R14, R14, RZ, !P0 ;  /* 0x000000ff0e0e7207 */ /* 0x000fc60004000000 */
[----:B------:R-:W-:Y:S01]  /*4c440*/  STL [R1+0x1d60], R155 ;  /* 0x001d609b01007387 */ /* 0x000fe20000100800 */
[----:B------:R-:W-:Y:S02]  /*4c450*/  ISETP.NE.U32.AND P2, PT, R14, RZ, PT ;  /* 0x000000ff0e00720c */ /* 0x000fe40003f45070 */
[----:B------:R-:W-:Y:S02]  /*4c460*/  MOV R14, R152 ;  /* 0x00000098000e7202 */ /* 0x000fe40000000f00 */
[----:B------:R-:W5:Y:S04]  /*4c470*/  LDL.LU R152, [R1+0x1d80] ;  /* 0x001d800001987983 */ /* 0x000f680000300800 */
[----:B------:R1:W-:Y:S01]  /*4c480*/  LDGSTS.E [R5+-0x7c000], desc[UR60][R14.64], P1 ;  /* 0x840000000e057fae */ /* 0x0003e2000892187c */
[----:B------:R-:W-:-:S03]  /*4c490*/  ISETP.GT.AND P1, PT, R3, 0x2, PT ;  /* 0x000000020300780c */ /* 0x000fc60003f24270 */
[----:B------:R-:W5:Y:S01]  /*4c4a0*/  LDL.LU R156, [R1+0x1d8c] ;  /* 0x001d8c00019c7983 */ /* 0x000f620000300800 */
[----:B-1----:R-:W-:Y:S02]  /*4c4b0*/  IMAD.MOV.U32 R14, RZ, RZ, R18 ;  /* 0x000000ffff0e7224 */ /* 0x002fe400078e0012 */
[----:B------:R-:W-:Y:S01]  /*4c4c0*/  IMAD.MOV.U32 R15, RZ, RZ, R155 ;  /* 0x000000ffff0f7224 */ /* 0x000fe200078e009b */
[----:B----4-:R-:W4:Y:S04]  /*4c4d0*/  LDL.LU R18, [R1+0x1f54] ;  /* 0x001f540001127983 */ /* 0x010f280000300800 */
[----:B------:R1:W-:Y:S04]  /*4c4e0*/  LDGSTS.E [R5+-0x7fffc], desc[UR60][R14.64], P2 ;  /* 0x800040000e057fae */ /* 0x0003e8000912187c */
[----:B------:R1:W-:Y:S04]  /*4c4f0*/  STL [R1+0x1d6c], R22 ;  /* 0x001d6c1601007387 */ /* 0x0003e80000100800 */
[----:B------:R1:W-:Y:S02]  /*4c500*/  STL [R1+0x1d68], R23 ;  /* 0x001d681701007387 */ /* 0x0003e40000100800 */
[----:B-1----:R-:W-:-:S02]  /*4c510*/  SEL R14, RZ, 0x4, !P1 ;  /* 0x00000004ff0e7807 */ /* 0x002fc40004800000 */
[----:B------:R-:W-:Y:S02]  /*4c520*/  STL [R1+0x1d74], R19 ;  /* 0x001d741301007387 */ /* 0x000fe40000100800 */
[----:B------:R-:W-:Y:S02]  /*4c530*/  SEL R14, R14, RZ, !P0 ;  /* 0x000000ff0e0e7207 */ /* 0x000fe40004000000 */
[----:B------:R-:W4:Y:S01]  /*4c540*/  LDL.LU R157, [R1+0x1d88] ;  /* 0x001d8800019d7983 */ /* 0x000f220000300800 */
[----:B------:R-:W-:Y:S01]  /*4c550*/  IMAD.MOV.U32 R15, RZ, RZ, R23 ;  /* 0x000000ffff0f7224 */ /* 0x000fe200078e0017 */
[----:B------:R-:W-:Y:S01]  /*4c560*/  ISETP.NE.U32.AND P1, PT, R14, RZ, PT ;  /* 0x000000ff0e00720c */ /* 0x000fe20003f25070 */
[----:B------:R-:W-:Y:S01]  /*4c570*/  IMAD.MOV.U32 R14, RZ, RZ, R22 ;  /* 0x000000ffff0e7224 */ /* 0x000fe200078e0016 */
[----:B------:R1:W-:Y:S04]  /*4c580*/  STL [R1+0x1d70], R21 ;  /* 0x001d701501007387 */ /* 0x0003e80000100800 */
[----:B------:R-:W4:Y:S04]  /*4c590*/  LDL.LU R22, [R1+0x1f50] ;  /* 0x001f500001167983 */ /* 0x000f280000300800 */
[----:B------:R1:W-:Y:S04]  /*4c5a0*/  LDGSTS.E [R5+-0x7bffc], desc[UR60][R14.64], P2 ;  /* 0x840040000e057fae */ /* 0x0003e8000912187c */
[----:B------:R-:W4:Y:S01]  /*4c5b0*/  LDL.LU R23, [R1+0x1f58] ;  /* 0x001f580001177983 */ /* 0x000f220000300800 */
[----:B-1----:R-:W-:-:S03]  /*4c5c0*/  IMAD.MOV.U32 R15, RZ, RZ, R21 ;  /* 0x000000ffff0f7224 */ /* 0x002fc600078e0015 */
[----:B------:R-:W4:Y:S01]  /*4c5d0*/  LDL.LU R21, [R1+0x1f5c] ;  /* 0x001f5c0001157983 */ /* 0x000f220000300800 */
[----:B------:R-:W-:-:S03]  /*4c5e0*/  MOV R14, R19 ;  /* 0x00000013000e7202 */ /* 0x000fc60000000f00 */
[----:B------:R-:W4:Y:S04]  /*4c5f0*/  LDL.LU R155, [R1+0x1f60] ;  /* 0x001f6000019b7983 */ /* 0x000f280000300800 */
[----:B------:R-:W4:Y:S01]  /*4c600*/  LDL.LU R19, [R1+0x1f64] ;  /* 0x001f640001137983 */ /* 0x000f220000300800 */
[----:B------:R-:W-:-:S03]  /*4c610*/  ISETP.GT.AND P2, PT, R3, 0x3, PT ;  /* 0x000000030300780c */ /* 0x000fc60003f44270 */
[----:B------:R1:W-:Y:S01]  /*4c620*/  LDGSTS.E [R5+-0x7fff8], desc[UR60][R14.64], P1 ;  /* 0x800080000e057fae */ /* 0x0003e2000892187c */
[-C--:B--2---:R-:W-:Y:S02]  /*4c630*/  IADD3 R153, P5, R153, R8.reuse, RZ ;  /* 0x0000000899997210 */ /* 0x084fe40007fbe0ff */
[----:B---3--:R-:W-:Y:S02]  /*4c640*/  IADD3 R20, P6, R20, R8, RZ ;  /* 0x0000000814147210 */ /* 0x008fe40007fde0ff */
[----:B-1----:R-:W-:-:S04]  /*4c650*/  SEL R14, RZ, 0x4, !P2 ;  /* 0x00000004ff0e7807 */ /* 0x002fc80005000000 */
[----:B------:R-:W-:-:S04]  /*4c660*/  SEL R14, R14, RZ, !P0 ;  /* 0x000000ff0e0e7207 */ /* 0x000fc80004000000 */
[----:B------:R-:W-:Y:S02]  /*4c670*/  ISETP.NE.U32.AND P2, PT, R14, RZ, PT ;  /* 0x000000ff0e00720c */ /* 0x000fe40003f45070 */
[----:B------:R-:W-:Y:S01]  /*4c680*/  MOV R14, R153 ;  /* 0x00000099000e7202 */ /* 0x000fe20000000f00 */
[----:B------:R-:W-:Y:S01]  /*4c690*/  STL [R1+0x1d7c], R153 ;  /* 0x001d7c9901007387 */ /* 0x000fe20000100800 */
[----:B-----5:R-:W-:-:S04]  /*4c6a0*/  IMAD.X R154, R154, 0x1, R2, P5 ;  /* 0x000000019a9a7824 */ /* 0x020fc800028e0602 */
[----:B------:R-:W-:Y:S01]  /*4c6b0*/  IMAD.MOV.U32 R15, RZ, RZ, R154 ;  /* 0x000000ffff0f7224 */ /* 0x000fe200078e009a */
[----:B------:R1:W-:Y:S01]  /*4c6c0*/  STL [R1+0x1d78], R154 ;  /* 0x001d789a01007387 */ /* 0x0003e20000100800 */
[----:B------:R-:W-:-:S03]  /*4c6d0*/  IMAD.X R152, R152, 0x1, R2, P6 ;  /* 0x0000000198987824 */ /* 0x000fc600030e0602 */
[----:B------:R2:W-:Y:S01]  /*4c6e0*/  LDGSTS.E [R5+-0x7bff8], desc[UR60][R14.64], P1 ;  /* 0x840080000e057fae */ /* 0x0005e2000892187c */
[----:B------:R-:W-:-:S03]  /*4c6f0*/  ISETP.GT.AND P1, PT, R3, 0x20, PT ;  /* 0x000000200300780c */ /* 0x000fc60003f24270 */
[----:B------:R-:W-:Y:S04]  /*4c700*/  STL [R1+0x1d84], R20 ;  /* 0x001d841401007387 */ /* 0x000fe80000100800 */
[----:B------:R3:W-:Y:S01]  /*4c710*/  STL [R1+0x1d80], R152 ;  /* 0x001d809801007387 */ /* 0x0007e20000100800 */
[----:B--2---:R-:W-:-:S03]  /*4c720*/  IMAD.MOV.U32 R14, RZ, RZ, R20 ;  /* 0x000000ffff0e7224 */ /* 0x004fc600078e0014 */
[----:B-1----:R-:W2:Y:S01]  /*4c730*/  LDL.LU R154, [R1+0x1f68] ;  /* 0x001f6800019a7983 */ /* 0x002ea20000300800 */
[----:B------:R-:W-:-:S03]  /*4c740*/  IMAD.MOV.U32 R15, RZ, RZ, R152 ;  /* 0x000000ffff0f7224 */ /* 0x000fc600078e0098 */
[----:B------:R-:W5:Y:S01]  /*4c750*/  LDL.LU R153, [R1+0x1f6c] ;  /* 0x001f6c0001997983 */ /* 0x000f620000300800 */
[----:B------:R-:W-:-:S03]  /*4c760*/  IADD3 R156, P5, R156, R8, RZ ;  /* 0x000000089c9c7210 */ /* 0x000fc60007fbe0ff */
[----:B------:R1:W-:Y:S04]  /*4c770*/  LDGSTS.E [R5+-0x7fff4], desc[UR60][R14.64], P2 ;  /* 0x8000c0000e057fae */ /* 0x0003e8000912187c */
[----:B---3--:R-:W3:Y:S04]  /*4c780*/  LDL.LU R152, [R1+0x1f70] ;  /* 0x001f700001987983 */ /* 0x008ee80000300800 */
[----:B------:R-:W3:Y:S01]  /*4c790*/  LDL.LU R20, [R1+0x1f74] ;  /* 0x001f740001147983 */ /* 0x000ee20000300800 */
[----:B-1----:R-:W-:-:S04]  /*4c7a0*/  SEL R14, RZ, 0x4, !P1 ;  /* 0x00000004ff0e7807 */ /* 0x002fc80004800000 */
[----:B------:R-:W-:Y:S02]  /*4c7b0*/  SEL R14, R14, RZ, !P0 ;  /* 0x000000ff0e0e7207 */ /* 0x000fe40004000000 */
[----:B----4-:R-:W-:Y:S02]  /*4c7c0*/  IADD3.X R157, R157, R2, RZ, P5, !PT ;  /* 0x000000029d9d7210 */ /* 0x010fe40002ffe4ff */
[----:B------:R-:W-:Y:S02]  /*4c7d0*/  IADD3 R18, P6, R18, R8, RZ ;  /* 0x0000000812127210 */ /* 0x000fe40007fde0ff */
[----:B------:R-:W-:Y:S01]  /*4c7e0*/  ISETP.NE.U32.AND P1, PT, R14, RZ, PT ;  /* 0x000000ff0e00720c */ /* 0x000fe20003f25070 */
[----:B------:R-:W-:Y:S02]  /*4c7f0*/  IMAD.MOV.U32 R14, RZ, RZ, R156 ;  /* 0x000000ffff0e7224 */ /* 0x000fe400078e009c */
[----:B------:R-:W-:Y:S02]  /*4c800*/  IMAD.MOV.U32 R15, RZ, RZ, R157 ;  /* 0x000000ffff0f7224 */ /* 0x000fe400078e009d */
[----:B------:R-:W-:-:S03]  /*4c810*/  IMAD.X R22, R22, 0x1, R2, P6 ;  /* 0x0000000116167824 */ /* 0x000fc600030e0602 */
[----:B------:R1:W-:Y:S01]  /*4c820*/  LDGSTS.E [R5+-0x7bff4], desc[UR60][R14.64], P2 ;  /* 0x8400c0000e057fae */ /* 0x0003e2000912187c */
[----:B------:R-:W-:-:S03]  /*4c830*/  ISETP.GT.AND P2, PT, R3, 0x21, PT ;  /* 0x000000210300780c */ /* 0x000fc60003f44270 */
[----:B------:R-:W-:Y:S01]  /*4c840*/  STL [R1+0x1d8c], R156 ;  /* 0x001d8c9c01007387 */ /* 0x000fe20000100800 */
[----:B-1----:R-:W-:Y:S01]  /*4c850*/  MOV R14, R18 ;  /* 0x00000012000e7202 */ /* 0x002fe20000000f00 */
[----:B------:R-:W-:Y:S01]  /*4c860*/  IMAD.MOV.U32 R15, RZ, RZ, R22 ;  /* 0x000000ffff0f7224 */ /* 0x000fe200078e0016 */
[-C--:B------:R-:W-:Y:S01]  /*4c870*/  IADD3 R21, P5, R21, R8.reuse, RZ ;  /* 0x0000000815157210 */ /* 0x080fe20007fbe0ff */
[----:B------:R-:W-:Y:S04]  /*4c880*/  STL [R1+0x1d88], R157 ;  /* 0x001d889d01007387 */ /* 0x000fe80000100800 */
[----:B------:R1:W-:Y:S01]  /*4c890*/  LDGSTS.E [R5+-0x78000], desc[UR60][R14.64], P1 ;  /* 0x880000000e057fae */ /* 0x0003e2000892187c */
[----:B------:R-:W-:Y:S01]  /*4c8a0*/  IMAD.X R23, R23, 0x1, R2, P5 ;  /* 0x0000000117177824 */ /* 0x000fe200028e0602 */
[----:B------:R-:W-:-:S02]  /*4c8b0*/  IADD3 R19, P6, R19, R8, RZ ;  /* 0x0000000813137210 */ /* 0x000fc40007fde0ff */
[----:B------:R-:W-:Y:S04]  /*4c8c0*/  STL [R1+0x1f54], R18 ;  /* 0x001f541201007387 */ /* 0x000fe80000100800 */
[----:B------:R4:W-:Y:S01]  /*4c8d0*/  STL [R1+0x1f50], R22 ;  /* 0x001f501601007387 */ /* 0x0009e20000100800 */
[----:B-1----:R-:W-:Y:S01]  /*4c8e0*/  SEL R14, RZ, 0x4, !P2 ;  /* 0x00000004ff0e7807 */ /* 0x002fe20005000000 */
[----:B------:R-:W-:-:S03]  /*4c8f0*/  IMAD.X R155, R155, 0x1, R2, P6 ;  /* 0x000000019b9b7824 */ /* 0x000fc600030e0602 */
[----:B------:R-:W-:Y:S01]  /*4c900*/  SEL R14, R14, RZ, !P0 ;  /* 0x000000ff0e0e7207 */ /* 0x000fe20004000000 */
[----:B----4-:R-:W4:Y:S01]  /*4c910*/  LDL.LU R22, [R1+0x1f7c] ;  /* 0x001f7c0001167983 */ /* 0x010f220000300800 */
[----:B------:R-:W-:-:S03]  /*4c920*/  IMAD.MOV.U32 R15, RZ, RZ, R23 ;  /* 0x000000ffff0f7224 */ /* 0x000fc600078e0017 */
[----:B------:R-:W4:Y:S01]  /*4c930*/  LDL.LU R18, [R1+0x1f84] ;  /* 0x001f840001127983 */ /* 0x000f220000300800 */
[----:B------:R-:W-:-:S03]  /*4c940*/  ISETP.NE.U32.AND P2, PT, R14, RZ, PT ;  /* 0x000000ff0e00720c */ /* 0x000fc60003f45070 */
[----:B------:R-:W-:Y:S01]  /*4c950*/  STL [R1+0x1f5c], R21 ;  /* 0x001f5c1501007387 */ /* 0x000fe20000100800 */
[----:B------:R-:W-:-:S03]  /*4c960*/  MOV R14, R21 ;  /* 0x00000015000e7202 */ /* 0x000fc60000000f00 */
[----:B------:R1:W-:Y:S04]  /*4c970*/  STL [R1+0x1f58], R23 ;  /* 0x001f581701007387 */ /* 0x0003e80000100800 */
[----:B------:R1:W-:Y:S04]  /*4c980*/  STL [R1+0x1f64], R19 ;  /* 0x001f641301007387 */ /* 0x0003e80000100800 */
[----:B------:R1:W-:Y:S04]  /*4c990*/  LDGSTS.E [R5+-0x74000], desc[UR60][R14.64], P1 ;  /* 0x8c0000000e057fae */ /* 0x0003e8000892187c */
[----:B-1----:R-:W4:Y:S04]  /*4c9a0*/  LDL.LU R23, [R1+0x1f78] ;  /* 0x001f780001177983 */ /* 0x002f280000300800 */
[----:B------:R-:W-:Y:S04]  /*4c9b0*/  STL [R1+0x1f60], R155 ;  /* 0x001f609b01007387 */ /* 0x000fe80000100800 */
[----:B------:R-:W4:Y:S01]  /*4c9c0*/  LDL.LU R21, [R1+0x1f80] ;  /* 0x001f800001157983 */ /* 0x000f220000300800 */
[----:B------:R-:W-:-:S02]  /*4c9d0*/  IMAD.MOV.U32 R14, RZ, RZ, R19 ;  /* 0x000000ffff0e7224 */ /* 0x000fc400078e0013 */
[----:B------:R-:W-:Y:S01]  /*4c9e0*/  IMAD.MOV.U32 R15, RZ, RZ, R155 ;  /* 0x000000ffff0f7224 */ /* 0x000fe200078e009b */
[----:B------:R-:W-:Y:S01]  /*4c9f0*/  ISETP.GT.AND P1, PT, R3, 0x22, PT ;  /* 0x000000220300780c */ /* 0x000fe20003f24270 */
[----:B------:R-:W4:Y:S04]  /*4ca00*/  LDL.LU R156, [R1+0x1f8c] ;  /* 0x001f8c00019c7983 */ /* 0x000f280000300800 */
[----:B------:R1:W-:Y:S04]  /*4ca10*/  LDGSTS.E [R5+-0x77ffc], desc[UR60][R14.64], P2 ;  /* 0x880040000e057fae */ /* 0x0003e8000912187c */
[----:B------:R-:W4:Y:S01]  /*4ca20*/  LDL.LU R19, [R1+0x2154] ;  /* 0x0021540001137983 */ /* 0x000f220000300800 */
[----:B-1----:R-:W-:-:S04]  /*4ca30*/  SEL R14, RZ, 0x4, !P1 ;  /* 0x00000004ff0e7807 */ /* 0x002fc80004800000 */
[----:B------:R-:W-:-:S04]  /*4ca40*/  SEL R14, R14, RZ, !P0 ;  /* 0x000000ff0e0e7207 */ /* 0x000fc80004000000 */
[----:B------:R-:W-:Y:S02]  /*4ca50*/  ISETP.NE.U32.AND P1, PT, R14, RZ, PT ;  /* 0x000000ff0e00720c */ /* 0x000fe40003f25070 */
[----:B-----5:R-:W-:-:S04]  /*4ca60*/  IADD3 R153, P5, R153, R8, RZ ;  /* 0x0000000899997210 */ /* 0x020fc80007fbe0ff */
[----:B--2---:R-:W-:Y:S01]  /*4ca70*/  IADD3.X R154, R154, R2, RZ, P5, !PT ;  /* 0x000000029a9a7210 */ /* 0x004fe20002ffe4ff */
[----:B------:R-:W-:Y:S01]  /*4ca80*/  STL [R1+0x1f6c], R153 ;  /* 0x001f6c9901007387 */ /* 0x000fe20000100800 */
[----:B---3--:R-:W-:-:S03]  /*4ca90*/  IADD3 R20, P6, R20, R8, RZ ;  /* 0x0000000814147210 */ /* 0x008fc60007fde0ff */
[----:B------:R1:W-:Y:S04]  /*4caa0*/  STL [R1+0x1f68], R154 ;  /* 0x001f689a01007387 */ /* 0x0003e80000100800 */
[----:B------:R-:W-:Y:S01]  /*4cab0*/  STL [R1+0x1f74], R20 ;  /* 0x001f741401007387 */ /* 0x000fe20000100800 */
[----:B------:R-:W-:-:S03]  /*4cac0*/  IMAD.X R152, R152, 0x1, R2, P6 ;  /* 0x0000000198987824 */ /* 0x000fc600030e0602 */
[----:B------:R-:W2:Y:S01]  /*4cad0*/  LDL.LU R157, [R1+0x1f88] ;  /* 0x001f8800019d7983 */ /* 0x000ea20000300800 */
[----:B------:R-:W-:Y:S02]  /*4cae0*/  IMAD.MOV.U32 R14, RZ, RZ, R153 ;  /* 0x000000ffff0e7224 */ /* 0x000fe400078e0099 */
[----:B------:R-:W-:Y:S01]  /*4caf0*/  IMAD.MOV.U32 R15, RZ, RZ, R154 ;  /* 0x000000ffff0f7224 */ /* 0x000fe200078e009a */
[----:B------:R3:W-:Y:S04]  /*4cb00*/  STL [R1+0x1f70], R152 ;  /* 0x001f709801007387 */ /* 0x0007e80000100800 */
[----:B-1----:R-:W5:Y:S04]  /*4cb10*/  LDL.LU R154, [R1+0x2150] ;  /* 0x00215000019a7983 */ /* 0x002f680000300800 */
[----:B------:R-:W5:Y:S04]  /*4cb20*/  LDL.LU R155, [R1+0x2158] ;  /* 0x00215800019b7983 */ /* 0x000f680000300800 */
[----:B------:R-:W5:Y:S04]  /*4cb30*/  LDL.LU R153, [R1+0x215c] ;  /* 0x00215c0001997983 */ /* 0x000f680000300800 */
[----:B------:R1:W-:Y:S01]  /*4cb40*/  LDGSTS.E [R5+-0x73ffc], desc[UR60][R14.64], P2 ;  /* 0x8c0040000e057fae */ /* 0x0003e2000912187c */
[----:B------:R-:W-:-:S02]  /*4cb50*/  ISETP.GT.AND P2, PT, R3, 0x23, PT ;  /* 0x000000230300780c */ /* 0x000fc40003f44270 */
[----:B-1----:R-:W-:Y:S01]  /*4cb60*/  MOV R14, R20 ;  /* 0x00000014000e7202 */ /* 0x002fe20000000f00 */
[----:B------:R-:W-:Y:S02]  /*4cb70*/  IMAD.MOV.U32 R15, RZ, RZ, R152 ;  /* 0x000000ffff0f7224 */ /* 0x000fe400078e0098 */
[----:B---3--:R-:W3:Y:S04]  /*4cb80*/  LDL.LU R152, [R1+0x2160] ;  /* 0x0021600001987983 */ /* 0x008ee80000300800 */
[----:B------:R-:W3:Y:S04]  /*4cb90*/  LDL.LU R20, [R1+0x2164] ;  /* 0x0021640001147983 */ /* 0x000ee80000300800 */
[----:B------:R1:W-:Y:S01]  /*4cba0*/  LDGSTS.E [R5+-0x77ff8], desc[UR60][R14.64], P1 ;  /* 0x880080000e057fae */ /* 0x0003e2000892187c */
[----:B----4-:R-:W-:-:S02]  /*4cbb0*/  IADD3 R22, P5, R22, R8, RZ ;  /* 0x0000000816167210 */ /* 0x010fc40007fbe0ff */
[----:B-1----:R-:W-:Y:S02]  /*4cbc0*/  SEL R14, RZ, 0x4, !P2 ;  /* 0x00000004ff0e7807 */ /* 0x002fe40005000000 */
[----:B------:R-:W-:Y:S02]  /*4cbd0*/  IADD3 R18, P6, R18, R8, RZ ;  /* 0x0000000812127210 */ /* 0x000fe40007fde0ff */
[----:B------:R-:W-:Y:S01]  /*4cbe0*/  SEL R14, R14, RZ, !P0 ;  /* 0x000000ff0e0e7207 */ /* 0x000fe20004000000 */
[----:B------:R-:W-:Y:S03]  /*4cbf0*/  STL [R1+0x1f7c], R22 ;  /* 0x001f7c1601007387 */ /* 0x000fe60000100800 */
[----:B------:R-:W-:Y:S02]  /*4cc00*/  ISETP.NE.U32.AND P2, PT, R14, RZ, PT ;  /* 0x000000ff0e00720c */ /* 0x000fe40003f45070 */
[----:B------:R-:W-:Y:S01]  /*4cc10*/  MOV R14, R22 ;  /* 0x00000016000e7202 */ /* 0x000fe20000000f00 */
[----:B------:R-:W-:-:S04]  /*4cc20*/  IMAD.X R23, R23, 0x1, R2, P5 ;  /* 0x0000000117177824 */ /* 0x000fc800028e0602 */
[----:B------:R-:W-:Y:S01]  /*4cc30*/  IMAD.MOV.U32 R15, RZ, RZ, R23 ;  /* 0x000000ffff0f7224 */ /* 0x000fe200078e0017 */
[----:B------:R1:W-:Y:S01]  /*4cc40*/  STL [R1+0x1f78], R23 ;  /* 0x001f781701007387 */ /* 0x0003e20000100800 */
[----:B------:R-:W-:-:S03]  /*4cc50*/  IMAD.X R21, R21, 0x1, R2, P6 ;  /* 0x0000000115157824 */ /* 0x000fc600030e0602 */
[----:B------:R-:W-:Y:S04]  /*4cc60*/  STL [R1+0x1f84], R18 ;  /* 0x001f841201007387 */ /* 0x000fe80000100800 */
[----:B------:R4:W-:Y:S04]  /*4cc70*/  STL [R1+0x1f80], R21 ;  /* 0x001f801501007387 */ /* 0x0009e80000100800 */
[----:B-1----:R-:W3:Y:S04]  /*4cc80*/  LDL.LU R23, [R1+0x2168] ;  /* 0x0021680001177983 */ /* 0x002ee80000300800 */
[----:B------:R-:W3:Y:S04]  /*4cc90*/  LDL.LU R22, [R1+0x216c] ;  /* 0x00216c0001167983 */ /* 0x000ee80000300800 */
[----:B------:R1:W-:Y:S02]  /*4cca0*/  LDGSTS.E [R5+-0x73ff8], desc[UR60][R14.64], P1 ;  /* 0x8c0080000e057fae */ /* 0x0003e4000892187c */
[----:B-1----:R-:W-:-:S02]  /*4ccb0*/  IMAD.MOV.U32 R15, RZ, RZ, R21 ;  /* 0x000000ffff0f7224 */ /* 0x002fc400078e0015 */
[----:B------:R-:W-:Y:S01]  /*4ccc0*/  IMAD.MOV.U32 R14, RZ, RZ, R18 ;  /* 0x000000ffff0e7224 */ /* 0x000fe200078e0012 */
[----:B----4-:R-:W4:Y:S04]  /*4ccd0*/  LDL.LU R21, [R1+0x2170] ;  /* 0x0021700001157983 */ /* 0x010f280000300800 */
[----:B------:R-:W4:Y:S01]  /*4cce0*/  LDL.LU R18, [R1+0x2174] ;  /* 0x0021740001127983 */ /* 0x000f220000300800 */
[----:B------:R-:W-:-:S03]  /*4ccf0*/  ISETP.GT.AND P1, PT, R3, 0x40, PT ;  /* 0x000000400300780c */ /* 0x000fc60003f24270 */
[----:B------:R1:W-:Y:S01]  /*4cd00*/  LDGSTS.E [R5+-0x77ff4], desc[UR60][R14.64], P2 ;  /* 0x8800c0000e057fae */ /* 0x0003e2000912187c */
[-C--:B------:R-:W-:Y:S02]  /*4cd10*/  IADD3 R156, P5, R156, R8.reuse, RZ ;  /* 0x000000089c9c7210 */ /* 0x080fe40007fbe0ff */
[----:B------:R-:W-:Y:S02]  /*4cd20*/  IADD3 R19, P6, R19, R8, RZ ;  /* 0x0000000813137210 */ /* 0x000fe40007fde0ff */
[----:B-1----:R-:W-:-:S04]  /*4cd30*/  SEL R14, RZ, 0x4, !P1 ;  /* 0x00000004ff0e7807 */ /* 0x002fc80004800000 */
[----:B------:R-:W-:-:S04]  /*4cd40*/  SEL R14, R14, RZ, !P0 ;  /* 0x000000ff0e0e7207 */ /* 0x000fc80004000000 */
[----:B------:R-:W-:Y:S01]  /*4cd50*/  ISETP.NE.U32.AND P1, PT, R14, RZ, PT ;  /* 0x000000ff0e00720c */ /* 0x000fe20003f25070 */
[----:B------:R-:W-:Y:S01]  /*4cd60*/  IMAD.MOV.U32 R14, RZ, RZ, R156 ;  /* 0x000000ffff0e7224 */ /* 0x000fe200078e009c */
[----:B------:R-:W-:Y:S01]  /*4cd70*/  STL [R1+0x1f8c], R156 ;  /* 0x001f8c9c01007387 */ /* 0x000fe20000100800 */
[----:B--2---:R-:W-:-:S05]  /*4cd80*/  IADD3.X R157, R157, R2, RZ, P5, !PT ;  /* 0x000000029d9d7210 */ /* 0x004fca0002ffe4ff */
[----:B------:R-:W-:Y:S02]  /*4cd90*/  IMAD.MOV.U32 R15, RZ, RZ, R157 ;  /* 0x000000ffff0f7224 */ /* 0x000fe400078e009d */
[----:B-----5:R-:W-:-:S03]  /*4cda0*/  IMAD.X R154, R154, 0x1, R2, P6 ;  /* 0x000000019a9a7824 */ /* 0x020fc600030e0602 */
[----:B------:R1:W-:Y:S01]  /*4cdb0*/  LDGSTS.E [R5+-0x73ff4], desc[UR60][R14.64], P2 ;  /* 0x8c00c0000e057fae */ /* 0x0003e2000912187c */
[----:B------:R-:W-:Y:S02]  /*4cdc0*/  ISETP.GT.AND P2, PT, R3, 0x41, PT ;  /* 0x000000410300780c */ /* 0x000fe40003f44270 */
[----:B------:R-:W-:Y:S01]  /*4cdd0*/  IADD3 R153, P5, R153, R8, RZ ;  /* 0x0000000899997210 */ /* 0x000fe20007fbe0ff */
[----:B------:R-:W-:Y:S01]  /*4cde0*/  STL [R1+0x1f88], R157 ;  /* 0x001f889d01007387 */ /* 0x000fe20000100800 */
[----:B-1----:R-:W-:Y:S01]  /*4cdf0*/  MOV R14, R19 ;  /* 0x00000013000e7202 */ /* 0x002fe20000000f00 */
[----:B------:R-:W-:Y:S02]  /*4ce00*/  IMAD.MOV.U32 R15, RZ, RZ, R154 ;  /* 0x000000ffff0f7224 */ /* 0x000fe400078e009a */
[----:B------:R-:W-:Y:S01]  /*4ce10*/  STL [R1+0x2154], R19 ;  /* 0x0021541301007387 */ /* 0x000fe20000100800 */
[----:B------:R-:W-:-:S03]  /*4ce20*/  IMAD.X R155, R155, 0x1, R2, P5 ;  /* 0x000000019b9b7824 */ /* 0x000fc600028e0602 */
[----:B------:R1:W-:Y:S04]  /*4ce30*/  STL [R1+0x2150], R154 ;  /* 0x0021509a01007387 */ /* 0x0003e80000100800 */
[----:B------:R2:W-:Y:S04]  /*4ce40*/  LDGSTS.E [R5+-0x70000], desc[UR60][R14.64], P1 ;  /* 0x900000000e057fae */ /* 0x0005e8000892187c */
[----:B-1----:R-:W5:Y:S01]  /*4ce50*/  LDL.LU R154, [R1+0x217c] ;  /* 0x00217c00019a7983 */ /* 0x002f620000300800 */
[----:B---3--:R-:W-:-:S03]  /*4ce60*/  IADD3 R20, P6, R20, R8, RZ ;  /* 0x0000000814147210 */ /* 0x008fc60007fde0ff */
[----:B------:R-:W3:Y:S01]  /*4ce70*/  LDL.LU R19, [R1+0x2184] ;  /* 0x0021840001137983 */ /* 0x000ee20000300800 */
[----:B--2---:R-:W-:-:S03]  /*4ce80*/  SEL R14, RZ, 0x4, !P2 ;  /* 0x00000004ff0e7807 */ /* 0x004fc60005000000 */
[----:B------:R-:W-:Y:S01]  /*4ce90*/  STL [R1+0x215c], R153 ;  /* 0x00215c9901007387 */ /* 0x000fe20000100800 */
[----:B------:R-:W-:Y:S01]  /*4cea0*/  IMAD.MOV.U32 R15, RZ, RZ, R155 ;  /* 0x000000ffff0f7224 */ /* 0x000fe200078e009b */
[----:B------:R-:W-:Y:S02]  /*4ceb0*/  SEL R14, R14, RZ, !P0 ;  /* 0x000000ff0e0e7207 */ /* 0x000fe40004000000 */
[----:B------:R1:W-:Y:S01]  /*4cec0*/  STL [R1+0x2158], R155 ;  /* 0x0021589b01007387 */ /* 0x0003e20000100800 */
[----:B------:R-:W-:-:S03]  /*4ced0*/  IMAD.X R152, R152, 0x1, R2, P6 ;  /* 0x0000000198987824 */ /* 0x000fc600030e0602 */
[----:B------:R2:W-:Y:S01]  /*4cee0*/  STL [R1+0x2164], R20 ;  /* 0x0021641401007387 */ /* 0x0005e20000100800 */
[----:B------:R-:W-:-:S03]  /*4cef0*/  ISETP.NE.U32.AND P2, PT, R14, RZ, PT ;  /* 0x000000ff0e00720c */ /* 0x000fc60003f45070 */
[----:B-1----:R-:W3:Y:S01]  /*4cf00*/  LDL.LU R155, [R1+0x2178] ;  /* 0x00217800019b7983 */ /* 0x002ee20000300800 */
[----:B------:R-:W-:-:S03]  /*4cf10*/  MOV R14, R153 ;  /* 0x00000099000e7202 */ /* 0x000fc60000000f00 */
[----:B------:R1:W-:Y:S04]  /*4cf20*/  STL [R1+0x2160], R152 ;  /* 0x0021609801007387 */ /* 0x0003e80000100800 */
[----:B------:R-:W3:Y:S04]  /*4cf30*/  LDL.LU R153, [R1+0x2180] ;  /* 0x0021800001997983 */ /* 0x000ee80000300800 */
[----:B------:R2:W-:Y:S04]  /*4cf40*/  LDGSTS.E [R5+-0x6c000], desc[UR60][R14.64], P1 ;  /* 0x940000000e057fae */ /* 0x0005e8000892187c */
[----:B------:R-:W3:Y:S01]  /*4cf50*/  LDL.LU R156, [R1+0x218c] ;  /* 0x00218c00019c7983 */ /* 0x000ee20000300800 */
[----:B------:R-:W-:Y:S01]  /*4cf60*/  ISETP.GT.AND P1, PT, R3, 0x42, PT ;  /* 0x000000420300780c */ /* 0x000fe20003f24270 */
[----:B--2---:R-:W-:-:S02]  /*4cf70*/  IMAD.MOV.U32 R14, RZ, RZ, R20 ;  /* 0x000000ffff0e7224 */ /* 0x004fc400078e0014 */
[----:B------:R-:W2:Y:S01]  /*4cf80*/  LDL.LU R20, [R1+0x2354] ;  /* 0x0023540001147983 */ /* 0x000ea20000300800 */
[----:B------:R-:W-:-:S04]  /*4cf90*/  IADD3 R22, P5, R22, R8, RZ ;  /* 0x0000000816167210 */ /* 0x000fc80007fbe0ff */
[----:B------:R-:W-:Y:S01]  /*4cfa0*/  IADD3.X R23, R23, R2, RZ, P5, !PT ;  /* 0x0000000217177210 */ /* 0x000fe20002ffe4ff */
[----:B------:R1:W-:Y:S01]  /*4cfb0*/  STL [R1+0x216c], R22 ;  /* 0x00216c1601007387 */ /* 0x0003e20000100800 */
[----:B------:R-:W-:-:S03]  /*4cfc0*/  IMAD.MOV.U32 R15, RZ, RZ, R152 ;  /* 0x000000ffff0f7224 */ /* 0x000fc600078e0098 */
[----:B------:R-:W-:Y:S04]  /*4cfd0*/  STL [R1+0x2168], R23 ;  /* 0x0021681701007387 */ /* 0x000fe80000100800 */
[----:B------:R1:W-:Y:S01]  /*4cfe0*/  LDGSTS.E [R5+-0x6fffc], desc[UR60][R14.64], P2 ;  /* 0x900040000e057fae */ /* 0x0003e2000912187c */
[----:B----4-:R-:W-:-:S05]  /*4cff0*/  IADD3 R18, P6, R18, R8, RZ ;  /* 0x0000000812127210 */ /* 0x010fca0007fde0ff */
[----:B------:R4:W-:Y:S01]  /*4d000*/  STL [R1+0x2174], R18 ;  /* 0x0021741201007387 */ /* 0x0009e20000100800 */
[----:B------:R-:W-:-:S03]  /*4d010*/  IMAD.X R21, R21, 0x1, R2, P6 ;  /* 0x0000000115157824 */ /* 0x000fc600030e0602 */
[----:B------:R-:W2:Y:S01]  /*4d020*/  LDL.LU R157, [R1+0x2188] ;  /* 0x00218800019d7983 */ /* 0x000ea20000300800 */
[----:B-1----:R-:W-:-:S03]  /*4d030*/  SEL R14, RZ, 0x4, !P1 ;  /* 0x00000004ff0e7807 */ /* 0x002fc60004800000 */
[----:B------:R1:W-:Y:S01]  /*4d040*/  STL [R1+0x2170], R21 ;  /* 0x0021701501007387 */ /* 0x0003e20000100800 */
[----:B------:R-:W-:-:S03]  /*4d050*/  SEL R14, R14, RZ, !P0 ;  /* 0x000000ff0e0e7207 */ /* 0x000fc60004000000 */
[----:B------:R-:W2:Y:S01]  /*4d060*/  LDL.LU R152, [R1+0x2350] ;  /* 0x0023500001987983 */ /* 0x000ea20000300800 */
[----:B------:R-:W-:Y:S01]  /*4d070*/  ISETP.NE.U32.AND P1, PT, R14, RZ, PT ;  /* 0x000000ff0e00720c */ /* 0x000fe20003f25070 */
[----:B------:R-:W-:Y:S02]  /*4d080*/  IMAD.MOV.U32 R14, RZ, RZ, R22 ;  /* 0x000000ffff0e7224 */ /* 0x000fe400078e0016 */
[----:B------:R-:W-:Y:S01]  /*4d090*/  IMAD.MOV.U32 R15, RZ, RZ, R23 ;  /* 0x000000ffff0f7224 */ /* 0x000fe200078e0017 */
[----:B------:R-:W2:Y:S04]  /*4d0a0*/  LDL.LU R22, [R1+0x2358] ;  /* 0x0023580001167983 */ /* 0x000ea80000300800 */
[----:B------:R4:W-:Y:S02]  /*4d0b0*/  LDGSTS.E [R5+-0x6bffc], desc[UR60][R14.64], P2 ;  /* 0x940040000e057fae */ /* 0x0009e4000912187c */
[----:B----4-:R-:W-:-:S02]  /*4d0c0*/  MOV R14, R18 ;  /* 0x00000012000e7202 */ /* 0x010fc40000000f00 */
[----:B------:R-:W4:Y:S01]  /*4d0d0*/  LDL.LU R18, [R1+0x235c] ;  /* 0x00235c0001127983 */ /* 0x000f220000300800 */
[----:B------:R-:W-:-:S03]  /*4d0e0*/  IMAD.MOV.U32 R15, RZ, RZ, R21 ;  /* 0x000000ffff0f7224 */ /* 0x000fc600078e0015 */
[----:B------:R-:W4:Y:S04]  /*4d0f0*/  LDL.LU R23, [R1+0x2360] ;  /* 0x0023600001177983 */ /* 0x000f280000300800 */
[----:B-1----:R-:W4:Y:S01]  /*4d100*/  LDL.LU R21, [R1+0x2364] ;  /* 0x0023640001157983 */ /* 0x002f220000300800 */
[----:B------:R-:W-:-:S03]  /*4d110*/  ISETP.GT.AND P2, PT, R3, 0x43, PT ;  /* 0x000000430300780c */ /* 0x000fc60003f44270 */
[----:B------:R1:W-:Y:S02]  /*4d120*/  LDGSTS.E [R5+-0x6fff8], desc[UR60][R14.64], P1 ;  /* 0x900080000e057fae */ /* 0x0003e4000892187c */
[----:B-1----:R-:W-:-:S04]  /*4d130*/  SEL R14, RZ, 0x4, !P2 ;  /* 0x00000004ff0e7807 */ /* 0x002fc80005000000 */
[----:B------:R-:W-:-:S04]  /*4d140*/  SEL R14, R14, RZ, !P0 ;  /* 0x000000ff0e0e7207 */ /* 0x000fc80004000000 */
[----:B------:R-:W-:Y:S02]  /*4d150*/  ISETP.NE.U32.AND P2, PT, R14, RZ, PT ;  /* 0x000000ff0e00720c */ /* 0x000fe40003f45070 */
[-C--:B-----5:R-:W-:Y:S02]  /*4d160*/  IADD3 R154, P5, R154, R8.reuse, RZ ;  /* 0x000000089a9a7210 */ /* 0x0a0fe40007fbe0ff */
[----:B---3--:R-:W-:Y:S02]  /*4d170*/  IADD3 R19, P6, R19, R8, RZ ;  /* 0x0000000813137210 */ /* 0x008fe40007fde0ff */
[----:B------:R-:W-:Y:S01]  /*4d180*/  MOV R14, R154 ;  /* 0x0000009a000e7202 */ /* 0x000fe20000000f00 */
[----:B------:R-:W-:Y:S01]  /*4d190*/  STL [R1+0x217c], R154 ;  /* 0x00217c9a01007387 */ /* 0x000fe20000100800 */
[----:B------:R-:W-:-:S04]  /*4d1a0*/  IMAD.X R155, R155, 0x1, R2, P5 ;  /* 0x000000019b9b7824 */ /* 0x000fc800028e0602 */
[----:B------:R-:W-:Y:S02]  /*4d1b0*/  IMAD.MOV.U32 R15, RZ, RZ, R155 ;  /* 0x000000ffff0f7224 */ /* 0x000fe400078e009b */
[----:B------:R-:W-:-:S03]  /*4d1c0*/  IMAD.X R153, R153, 0x1, R2, P6 ;  /* 0x0000000199997824 */ /* 0x000fc600030e0602 */
[----:B------:R1:W-:Y:S01]  /*4d1d0*/  LDGSTS.E [R5+-0x6bff8], desc[UR60][R14.64], P1 ;  /* 0x940080000e057fae */ /* 0x0003e2000892187c */
[----:B------:R-:W-:-:S03]  /*4d1e0*/  ISETP.GT.AND P1, PT, R3, 0x60, PT ;  /* 0x000000600300780c */ /* 0x000fc60003f24270 */
[----:B------:R3:W-:Y:S04]  /*4d1f0*/  STL [R1+0x2178], R155 ;  /* 0x0021789b01007387 */ /* 0x0007e80000100800 */
[----:B------:R-:W-:Y:S01]  /*4d200*/  STL [R1+0x2184], R19 ;  /* 0x0021841301007387 */ /* 0x000fe20000100800 */
[----:B-1----:R-:W-:Y:S02]  /*4d210*/  IMAD.MOV.U32 R14, RZ, RZ, R19 ;  /* 0x000000ffff0e7224 */ /* 0x002fe400078e0013 */
[----:B------:R-:W-:Y:S01]  /*4d220*/  IMAD.MOV.U32 R15, RZ, RZ, R153 ;  /* 0x000000ffff0f7224 */ /* 0x000fe200078e0099 */
[----:B------:R1:W-:Y:S01]  /*4d230*/  STL [R1+0x2180], R153 ;  /* 0x0021809901007387 */ /* 0x0003e20000100800 */
[----:B------:R-:W-:-:S03]  /*4d240*/  IADD3 R156, P5, R156, R8, RZ ;  /* 0x000000089c9c7210 */ /* 0x000fc60007fbe0ff */
[----:B------:R5:W-:Y:S04]  /*4d250*/  LDGSTS.E [R5+-0x6fff4], desc[UR60][R14.64], P2 ;  /* 0x9000c0000e057fae */ /* 0x000be8000912187c */
[----:B---3--:R-:W3:Y:S04]  /*4d260*/  LDL.LU R155, [R1+0x2368] ;  /* 0x00236800019b7983 */ /* 0x008ee80000300800 */
[----:B------:R-:W3:Y:S01]  /*4d270*/  LDL.LU R154, [R1+0x236c] ;  /* 0x00236c00019a7983 */ /* 0x000ee20000300800 */
[----:B-----5:R-:W-:-:S03]  /*4d280*/  SEL R14, RZ, 0x4, !P1 ;  /* 0x00000004ff0e7807 */ /* 0x020fc60004800000 */
[----:B-1----:R-:W5:Y:S01]  /*4d290*/  LDL.LU R153, [R1+0x2370] ;  /* 0x0023700001997983 */ /* 0x002f620000300800 */
[----:B--2---:R-:W-:Y:S02]  /*4d2a0*/  IADD3 R20, P6, R20, R8, RZ ;  /* 0x0000000814147210 */ /* 0x004fe40007fde0ff */
[----:B------:R-:W-:Y:S01]  /*4d2b0*/  SEL R14, R14, RZ, !P0 ;  /* 0x000000ff0e0e7207 */ /* 0x000fe20004000000 */
[----:B------:R-:W2:Y:S03]  /*4d2c0*/  LDL.LU R19, [R1+0x2374] ;  /* 0x0023740001137983 */ /* 0x000ea60000300800 */
[----:B------:R-:W-:Y:S01]  /*4d2d0*/  ISETP.NE.U32.AND P1, PT, R14, RZ, PT ;  /* 0x000000ff0e00720c */ /* 0x000fe20003f25070 */
[----:B------:R-:W-:Y:S01]  /*4d2e0*/  IMAD.MOV.U32 R14, RZ, RZ, R156 ;  /* 0x000000ffff0e7224 */ /* 0x000fe200078e009c */
[----:B------:R-:W-:Y:S01]  /*4d2f0*/  STL [R1+0x218c], R156 ;  /* 0x00218c9c01007387 */ /* 0x000fe20000100800 */
[----:B------:R-:W-:-:S05]  /*4d300*/  IADD3.X R157, R157, R2, RZ, P5, !PT ;  /* 0x000000029d9d7210 */ /* 0x000fca0002ffe4ff */
[----:B------:R-:W-:Y:S02]  /*4d310*/  IMAD.MOV.U32 R15, RZ, RZ, R157 ;  /* 0x000000ffff0f7224 */ /* 0x000fe400078e009d */
[----:B------:R-:W-:Y:S01]  /*4d320*/  IMAD.X R152, R152, 0x1, R2, P6 ;  /* 0x0000000198987824 */ /* 0x000fe200030e0602 */
[----:B------:R-:W-:Y:S04]  /*4d330*/  STL [R1+0x2188], R157 ;  /* 0x0021889d01007387 */ /* 0x000fe80000100800 */
[----:B------:R-:W-:Y:S04]  /*4d340*/  STL [R1+0x2354], R20 ;  /* 0x0023541401007387 */ /* 0x000fe80000100800 */
[----:B------:R1:W-:Y:S04]  /*4d350*/  LDGSTS.E [R5+-0x6bff4], desc[UR60][R14.64], P2 ;  /* 0x9400c0000e057fae */ /* 0x0003e8000912187c */
[----:B------:R1:W-:Y:S01]  /*4d360*/  STL [R1+0x2350], R152 ;  /* 0x0023509801007387 */ /* 0x0003e20000100800 */
[----:B------:R-:W-:Y:S01]  /*4d370*/  ISETP.GT.AND P2, PT, R3, 0x61, PT ;  /* 0x000000610300780c */ /* 0x000fe20003f44270 */
[----:B-1----:R-:W-:Y:S01]  /*4d380*/  IMAD.MOV.U32 R15, RZ, RZ, R152 ;  /* 0x000000ffff0f7224 */ /* 0x002fe200078e0098 */
[----:B------:R-:W-:Y:S01]  /*4d390*/  MOV R14, R20 ;  /* 0x00000014000e7202 */ /* 0x000fe20000000f00 */
[----:B------:R-:W5:Y:S04]  /*4d3a0*/  LDL.LU R152, [R1+0x2378] ;  /* 0x0023780001987983 */ /* 0x000f680000300800 */
[----:B------:R-:W5:Y:S01]  /*4d3b0*/  LDL.LU R20, [R1+0x237c] ;  /* 0x00237c0001147983 */ /* 0x000f620000300800 */
[----:B----4-:R-:W-:-:S03]  /*4d3c0*/  IADD3 R18, P5, R18, R8, RZ ;  /* 0x0000000812127210 */ /* 0x010fc60007fbe0ff */
[----:B------:R1:W-:Y:S01]  /*4d3d0*/  LDGSTS.E [R5+-0x68000], desc[UR60][R14.64], P1 ;  /* 0x980000000e057fae */ /* 0x0003e2000892187c */
[----:B------:R-:W-:Y:S01]  /*4d3e0*/  IADD3 R21, P6, R21, R8, RZ ;  /* 0x0000000815157210 */ /* 0x000fe20007fde0ff */
[--C-:B------:R-:W-:Y:S02]  /*4d3f0*/  IMAD.X R22, R22, 0x1, R2.reuse, P5 ;  /* 0x0000000116167824 */ /* 0x100fe400028e0602 */
[----:B------:R-:W-:Y:S01]  /*4d400*/  STL [R1+0x235c], R18 ;  /* 0x00235c1201007387 */ /* 0x000fe20000100800 */
[----:B-1----:R-:W-:Y:S01]  /*4d410*/  SEL R14, RZ, 0x4, !P2 ;  /* 0x00000004ff0e7807 */ /* 0x002fe20005000000 */
[----:B------:R-:W-:-:S03]  /*4d420*/  IMAD.X R23, R23, 0x1, R2, P6 ;  /* 0x0000000117177824 */ /* 0x000fc600030e0602 */
[----:B------:R-:W-:Y:S01]  /*4d430*/  SEL R14, R14, RZ, !P0 ;  /* 0x000000ff0e0e7207 */ /* 0x000fe20004000000 */
[----:B------:R1:W-:Y:S01]  /*4d440*/  STL [R1+0x2358], R22 ;  /* 0x0023581601007387 */ /* 0x0003e20000100800 */
[----:B------:R-:W-:Y:S02]  /*4d450*/  IMAD.MOV.U32 R15, RZ, RZ, R22 ;  /* 0x000000ffff0f7224 */ /* 0x000fe400078e0016 */
[----:B------:R-:W-:Y:S01]  /*4d460*/  ISETP.NE.U32.AND P2, PT, R14, RZ, PT ;  /* 0x000000ff0e00720c */ /* 0x000fe20003f45070 */
[----:B------:R-:W-:Y:S01]  /*4d470*/  STL [R1+0x2364], R21 ;  /* 0x0023641501007387 */ /* 0x000fe20000100800 */
[----:B------:R-:W-:-:S03]  /*4d480*/  MOV R14, R18 ;  /* 0x00000012000e7202 */ /* 0x000fc60000000f00 */
[----:B-1----:R-:W4:Y:S04]  /*4d490*/  LDL.LU R22, [R1+0x2384] ;  /* 0x0023840001167983 */ /* 0x002f280000300800 */
[----:B------:R1:W-:Y:S04]  /*4d4a0*/  STL [R1+0x2360], R23 ;  /* 0x0023601701007387 */ /* 0x0003e80000100800 */
[----:B------:R-:W4:Y:S04]  /*4d4b0*/  LDL.LU R18, [R1+0x238c] ;  /* 0x00238c0001127983 */ /* 0x000f280000300800 */
[----:B------:R1:W-:Y:S02]  /*4d4c0*/  LDGSTS.E [R5+-0x64000], desc[UR60][R14.64], P1 ;  /* 0x9c0000000e057fae */ /* 0x0003e4000892187c */
[----:B-1----:R-:W-:-:S02]  /*4d4d0*/  IMAD.MOV.U32 R15, RZ, RZ, R23 ;  /* 0x000000ffff0f7224 */ /* 0x002fc400078e0017 */
[----:B------:R-:W4:Y:S01]  /*4d4e0*/  LDL.LU R23, [R1+0x2380] ;  /* 0x0023800001177983 */ /* 0x000f220000300800 */
[----:B------:R-:W-:-:S03]  /*4d4f0*/  IMAD.MOV.U32 R14, RZ, RZ, R21 ;  /* 0x000000ffff0e7224 */ /* 0x000fc600078e0015 */
[----:B------:R-:W4:Y:S01]  /*4d500*/  LDL.LU R21, [R1+0x2388] ;  /* 0x0023880001157983 */ /* 0x000f220000300800 */
[----:B------:R-:W-:-:S03]  /*4d510*/  ISETP.GT.AND P1, PT, R3, 0x62, PT ;  /* 0x000000620300780c */ /* 0x000fc60003f24270 */
[----:B------:R1:W-:Y:S02]  /*4d520*/  LDGSTS.E [R5+-0x67ffc], desc[UR60][R14.64], P2 ;  /* 0x980040000e057fae */ /* 0x0003e4000912187c */
[----:B-1----:R-:W-:-:S04]  /*4d530*/  SEL R14, RZ, 0x4, !P1 ;  /* 0x00000004ff0e7807 */ /* 0x002fc80004800000 */
[----:B------:R-:W-:-:S04]  /*4d540*/  SEL R14, R14, RZ, !P0 ;  /* 0x000000ff0e0e7207 */ /* 0x000fc80004000000 */
[----:B------:R-:W-:Y:S02]  /*4d550*/  ISETP.NE.U32.AND P1, PT, R14, RZ, PT ;  /* 0x000000ff0e00720c */ /* 0x000fe40003f25070 */
[----:B---3--:R-:W-:-:S04]  /*4d560*/  IADD3 R154, P5, R154, R8, RZ ;  /* 0x000000089a9a7210 */ /* 0x008fc80007fbe0ff */
[----:B------:R-:W-:Y:S01]  /*4d570*/  IADD3.X R155, R155, R2, RZ, P5, !PT ;  /* 0x000000029b9b7210 */ /* 0x000fe20002ffe4ff */
[----:B------:R-:W-:Y:S01]  /*4d580*/  IMAD.MOV.U32 R14, RZ, RZ, R154 ;  /* 0x000000ffff0e7224 */ /* 0x000fe200078e009a */
[----:B--2---:R-:W-:-:S03]  /*4d590*/  IADD3 R19, P6, R19, R8, RZ ;  /* 0x0000000813137210 */ /* 0x004fc60007fde0ff */
[----:B------:R-:W-:Y:S02]  /*4d5a0*/  IMAD.MOV.U32 R15, RZ, RZ, R155 ;  /* 0x000000ffff0f7224 */ /* 0x000fe400078e009b */
[----:B-----5:R-:W-:-:S03]  /*4d5b0*/  IMAD.X R153, R153, 0x1, R2, P6 ;  /* 0x0000000199997824 */ /* 0x020fc600030e0602 */
[----:B------:R1:W-:Y:S01]  /*4d5c0*/  LDGSTS.E [R5+-0x63ffc], desc[UR60][R14.64], P2 ;  /* 0x9c0040000e057fae */ /* 0x0003e2000912187c */
[----:B------:R-:W-:-:S03]  /*4d5d0*/  ISETP.GT.AND P2, PT, R3, 0x63, PT ;  /* 0x000000630300780c */ /* 0x000fc60003f44270 */
[----:B------:R-:W-:Y:S04]  /*4d5e0*/  STL [R1+0x236c], R154 ;  /* 0x00236c9a01007387 */ /* 0x000fe80000100800 */
[----:B------:R-:W-:Y:S01]  /*4d5f0*/  STL [R1+0x2368], R155 ;  /* 0x0023689b01007387 */ /* 0x000fe20000100800 */
[----:B-1----:R-:W-:Y:S01]  /*4d600*/  MOV R14, R19 ;  /* 0x00000013000e7202 */ /* 0x002fe20000000f00 */
[----:B------:R-:W-:Y:S02]  /*4d610*/  IMAD.MOV.U32 R15, RZ, RZ, R153 ;  /* 0x000000ffff0f7224 */ /* 0x000fe400078e0099 */
[----:B------:R-:W-:Y:S04]  /*4d620*/  STL [R1+0x2374], R19 ;  /* 0x0023741301007387 */ /* 0x000fe80000100800 */
[----:B------:R1:W-:Y:S04]  /*4d630*/  STL [R1+0x2370], R153 ;  /* 0x0023709901007387 */ /* 0x0003e80000100800 */
[----:B------:R2:W-:Y:S04]  /*4d640*/  LDGSTS.E [R5+-0x67ff8], desc[UR60][R14.64], P1 ;  /* 0x980080000e057fae */ /* 0x0005e8000892187c */
[----:B-1----:R-:W3:Y:S04]  /*4d650*/  LDL.LU R153, [R1+0x1d90] ;  /* 0x001d900001997983 */ /* 0x002ee80000300800 */
[----:B------:R-:W5:Y:S01]  /*4d660*/  LDL.LU R19, [R1+0x1d94] ;  /* 0x001d940001137983 */ /* 0x000f620000300800 */
[----:B--2---:R-:W-:-:S04]  /*4d670*/  SEL R14, RZ, 0x4, !P2 ;  /* 0x00000004ff0e7807 */ /* 0x004fc80005000000 */
[----:B------:R-:W-:Y:S02]  /*4d680*/  SEL R14, R14, RZ, !P0 ;  /* 0x000000ff0e0e7207 */ /* 0x000fe40004000000 */
[----:B------:R-:W-:-:S05]  /*4d690*/  IADD3 R20, P5, R20, R8, RZ ;  /* 0x0000000814147210 */ /* 0x000fca0007fbe0ff */
[----:B------:R-:W-:Y:S01]  /*4d6a0*/  IMAD.X R152, R152, 0x1, R2, P5 ;  /* 0x0000000198987824 */ /* 0x000fe200028e0602 */
[----:B------:R-:W-:Y:S01]  /*4d6b0*/  STL [R1+0x237c], R20 ;  /* 0x00237c1401007387 */ /* 0x000fe20000100800 */
[----:B------:R-:W-:-:S03]  /*4d6c0*/  ISETP.NE.U32.AND P2, PT, R14, RZ, PT ;  /* 0x000000ff0e00720c */ /* 0x000fc60003f45070 */
[----:B------:R1:W-:Y:S01]  /*4d6d0*/  STL [R1+0x2378], R152 ;  /* 0x0023789801007387 */ /* 0x0003e20000100800 */
[----:B------:R-:W-:-:S03]  /*4d6e0*/  MOV R15, R152 ;  /* 0x00000098000f7202 */ /* 0x000fc60000000f00 */
[----:B------:R-:W2:Y:S01]  /*4d6f0*/  LDL.LU R154, [R1+0x1d98] ;  /* 0x001d9800019a7983 */ /* 0x000ea20000300800 */
[----:B------:R-:W-:-:S03]  /*4d700*/  IMAD.MOV.U32 R14, RZ, RZ, R20 ;  /* 0x000000ffff0e7224 */ /* 0x000fc600078e0014 */
[----:B-1----:R-:W2:Y:S04]  /*4d710*/  LDL.LU R152, [R1+0x1d9c] ;  /* 0x001d9c0001987983 */ /* 0x002ea80000300800 */
[----:B------:R-:W2:Y:S04]  /*4d720*/  LDL.LU R155, [R1+0x1da0] ;  /* 0x001da000019b7983 */ /* 0x000ea80000300800 */
[----:B------:R-:W2:Y:S04]  /*4d730*/  LDL.LU R20, [R1+0x1da4] ;  /* 0x001da40001147983 */ /* 0x000ea80000300800 */
[----:B------:R1:W-:Y:S01]  /*4d740*/  LDGSTS.E [R5+-0x63ff8], desc[UR60][R14.64], P1 ;  /* 0x9c0080000e057fae */ /* 0x0003e2000892187c */
[----:B----4-:R-:W-:-:S02]  /*4d750*/  IADD3 R22, P1, R22, R8, RZ ;  /* 0x0000000816167210 */ /* 0x010fc40007f3e0ff */
[----:B------:R-:W-:-:S03]  /*4d760*/  IADD3 R18, P5, R18, R8, RZ ;  /* 0x0000000812127210 */ /* 0x000fc60007fbe0ff */
[----:B------:R-:W-:Y:S01]  /*4d770*/  STL [R1+0x2384], R22 ;  /* 0x0023841601007387 */ /* 0x000fe20000100800 */
[----:B-1----:R-:W-:Y:S02]  /*4d780*/  IMAD.MOV.U32 R14, RZ, RZ, R22 ;  /* 0x000000ffff0e7224 */ /* 0x002fe400078e0016 */
[--C-:B------:R-:W-:Y:S02]  /*4d790*/  IMAD.X R23, R23, 0x1, R2.reuse, P1 ;  /* 0x0000000117177824 */ /* 0x100fe400008e0602 */
[----:B------:R-:W-:-:S03]  /*4d7a0*/  IMAD.X R21, R21, 0x1, R2, P5 ;  /* 0x0000000115157824 */ /* 0x000fc600028e0602 */
[----:B------:R1:W-:Y:S01]  /*4d7b0*/  STL [R1+0x2380], R23 ;  /* 0x0023801701007387 */ /* 0x0003e20000100800 */
[----:B------:R-:W-:-:S03]  /*4d7c0*/  MOV R15, R23 ;  /* 0x00000017000f7202 */ /* 0x000fc60000000f00 */
[----:B------:R-:W-:Y:S04]  /*4d7d0*/  STL [R1+0x238c], R18 ;  /* 0x00238c1201007387 */ /* 0x000fe80000100800 */
[----:B------:R4:W-:Y:S04]  /*4d7e0*/  STL [R1+0x2388], R21 ;  /* 0x0023881501007387 */ /* 0x0009e80000100800 */
[----:B-1----:R-:W2:Y:S04]  /*4d7f0*/  LDL.LU R23, [R1+0x1da8] ;  /* 0x001da80001177983 */ /* 0x002ea80000300800 */
[----:B------:R-:W2:Y:S04]  /*4d800*/  LDL.LU R22, [R1+0x1dac] ;  /* 0x001dac0001167983 */ /* 0x000ea80000300800 */
[----:B------:R1:W-:Y:S02]  /*4d810*/  LDGSTS.E [R5+-0x67ff4], desc[UR60][R14.64], P2 ;  /* 0x9800c0000e057fae */ /* 0x0003e4000912187c */
[----:B-1----:R-:W-:-:S02]  /*4d820*/  IMAD.MOV.U32 R15, RZ, RZ, R21 ;  /* 0x000000ffff0f7224 */ /* 0x002fc400078e0015 */
[----:B------:R-:W-:Y:S01]  /*4d830*/  IMAD.MOV.U32 R14, RZ, RZ, R18 ;  /* 0x000000ffff0e7224 */ /* 0x000fe200078e0012 */
[----:B----4-:R-:W4:Y:S04]  /*4d840*/  LDL.LU R21, [R1+0x1db0] ;  /* 0x001db00001157983 */ /* 0x010f280000300800 */
[----:B------:R-:W4:Y:S01]  /*4d850*/  LDL.LU R18, [R1+0x1db4] ;  /* 0x001db40001127983 */ /* 0x000f220000300800 */
[----:B------:R-:W-:-:S03]  /*4d860*/  ISETP.GT.AND P1, PT, R3, 0x4, PT ;  /* 0x000000040300780c */ /* 0x000fc60003f24270 */
[----:B------:R1:W-:Y:S02]  /*4d870*/  LDGSTS.E [R5+-0x63ff4], desc[UR60][R14.64], P2 ;  /* 0x9c00c0000e057fae */ /* 0x0003e4000912187c */
[----:B-1----:R-:W-:-:S04]  /*4d880*/  SEL R5, RZ, 0x4, !P1 ;  /* 0x00000004ff057807 */ /* 0x002fc80004800000 */
[----:B------:R-:W-:-:S04]  /*4d890*/  SEL R5, R5, RZ, !P0 ;  /* 0x000000ff05057207 */ /* 0x000fc80004000000 */
[----:B------:R-:W-:Y:S02]  /*4d8a0*/  ISETP.NE.U32.AND P2, PT, R5, RZ, PT ;  /* 0x000000ff0500720c */ /* 0x000fe40003f45070 */
[----:B------:R-:W-:-:S04]  /*4d8b0*/  LOP3.LUT R5, R12, 0x10, RZ, 0x3c, !PT ;  /* 0x000000100c057812 */ /* 0x000fc800078e3cff */
[----:B------:R-:W-:Y:S02]  /*4d8c0*/  IADD3 R5, R5, 0x100000, R16 ;  /* 0x0010000005057810 */ /* 0x000fe40007ffe010 */
[----:B-----5:R-:W-:-:S05]  /*4d8d0*/  IADD3 R19, P1, R19, R8, RZ ;  /* 0x0000000813137210 */ /* 0x020fca0007f3e0ff */
[----:B---3--:R-:W-:Y:S01]  /*4d8e0*/  IMAD.X R153, R153, 0x1, R2, P1 ;  /* 0x0000000199997824 */ /* 0x008fe200008e0602 */
[----:B------:R-:W-:-:S03]  /*4d8f0*/  MOV R14, R19 ;  /* 0x00000013000e7202 */ /* 0x000fc60000000f00 */
[----:B------:R-:W-:Y:S01]  /*4d900*/  IMAD.MOV.U32 R15, RZ, RZ, R153 ;  /* 0x000000ffff0f7224 */ /* 0x000fe200078e0099 */
[----:B------:R-:W-:Y:S01]  /*4d910*/  ISETP.GT.AND P1, PT, R3, 0x5, PT ;  /* 0x000000050300780c */ /* 0x000fe20003f24270 */
[----:B------:R-:W-:Y:S04]  /*4d920*/  STL [R1+0x1d94], R19 ;  /* 0x001d941301007387 */ /* 0x000fe80000100800 */
[----:B------:R1:W-:Y:S04]  /*4d930*/  STL [R1+0x1d90], R153 ;  /* 0x001d909901007387 */ /* 0x0003e80000100800 */
[----:B------:R3:W-:Y:S04]  /*4d940*/  LDGSTS.E [R5+-0x80000], desc[UR60][R14.64], P2 ;  /* 0x800000000e057fae */ /* 0x0007e8000912187c */
[----:B-1----:R-:W5:Y:S04]  /*4d950*/  LDL.LU R153, [R1+0x1dbc] ;  /* 0x001dbc0001997983 */ /* 0x002f680000300800 */
[----:B------:R-:W5:Y:S01]  /*4d960*/  LDL.LU R19, [R1+0x1dc4] ;  /* 0x001dc40001137983 */ /* 0x000f620000300800 */
[----:B---3--:R-:W-:-:S02]  /*4d970*/  SEL R14, RZ, 0x4, !P1 ;  /* 0x00000004ff0e7807 */ /* 0x008fc40004800000 */
[----:B--2---:R-:W-:-:S05]  /*4d980*/  IADD3 R152, P5, R152, R8, RZ ;  /* 0x0000000898987210 */ /* 0x004fca0007fbe0ff */
[----:B------:R-:W-:Y:S01]  /*4d990*/  IMAD.X R154, R154, 0x1, R2, P5 ;  /* 0x000000019a9a7824 */ /* 0x000fe200028e0602 */
[----:B------:R-:W-:Y:S01]  /*4d9a0*/  IADD3 R20, P6, R20, R8, RZ ;  /* 0x0000000814147210 */ /* 0x000fe20007fde0ff */
[----:B------:R-:W-:Y:S02]  /*4d9b0*/  STL [R1+0x1d9c], R152 ;  /* 0x001d9c9801007387 */ /* 0x000fe40000100800 */
[----:B------:R-:W-:Y:S01]  /*4d9c0*/  IMAD.MOV.U32 R15, RZ, RZ, R154 ;  /* 0x000000ffff0f7224 */ /* 0x000fe200078e009a */
[----:B------:R-:W-:Y:S01]  /*4d9d0*/  SEL R14, R14, RZ, !P0 ;  /* 0x000000ff0e0e7207 */ /* 0x000fe20004000000 */
[----:B------:R1:W-:Y:S01]  /*4d9e0*/  STL [R1+0x1d98], R154 ;  /* 0x001d989a01007387 */ /* 0x0003e20000100800 */
[----:B------:R-:W-:-:S03]  /*4d9f0*/  IMAD.X R155, R155, 0x1, R2, P6 ;  /* 0x000000019b9b7824 */ /* 0x000fc600030e0602 */
[----:B------:R2:W-:Y:S01]  /*4da00*/  STL [R1+0x1da4], R20 ;  /* 0x001da41401007387 */ /* 0x0005e20000100800 */
[----:B------:R-:W-:-:S03]  /*4da10*/  ISETP.NE.U32.AND P1, PT, R14, RZ, PT ;  /* 0x000000ff0e00720c */ /* 0x000fc60003f25070 */
[----:B-1----:R-:W3:Y:S01]  /*4da20*/  LDL.LU R154, [R1+0x1db8] ;  /* 0x001db800019a7983 */ /* 0x002ee20000300800 */
[----:B------:R-:W-:-:S03]  /*4da30*/  MOV R14, R152 ;  /* 0x00000098000e7202 */ /* 0x000fc60000000f00 */
[----:B------:R-:W-:Y:S04]  /*4da40*/  STL [R1+0x1da0], R155 ;  /* 0x001da09b01007387 */ /* 0x000fe80000100800 */
[----:B------:R-:W3:Y:S04]  /*4da50*/  LDL.LU R152, [R1+0x1dc0] ;  /* 0x001dc00001987983 */ /* 0x000ee80000300800 */
[----:B------:R1:W-:Y:S01]  /*4da60*/  LDGSTS.E [R5+-0x7c000], desc[UR60][R14.64], P2 ;  /* 0x840000000e057fae */ /* 0x0003e2000912187c */
[----:B------:R-:W-:-:S03]  /*4da70*/  ISETP.GT.AND P2, PT, R3, 0x6, PT ;  /* 0x000000060300780c */ /* 0x000fc60003f44270 */
[----:B------:R-:W3:Y:S01]  /*4da80*/  LDL.LU R156, [R1+0x1dcc] ;  /* 0x001dcc00019c7983 */ /* 0x000ee20000300800 */
[----:B-1----:R-:W-:Y:S02]  /*4da90*/  IMAD.MOV.U32 R14, RZ, RZ, R20 ;  /* 0x000000ffff0e7224 */ /* 0x002fe400078e0014 */
[----:B------:R-:W-:Y:S01]  /*4daa0*/  IMAD.MOV.U32 R15, RZ, RZ, R155 ;  /* 0x000000ffff0f7224 */ /* 0x000fe200078e009b */
[----:B--2---:R-:W2:Y:S04]  /*4dab0*/  LDL.LU R20, [R1+0x1f94] ;  /* 0x001f940001147983 */ /* 0x004ea80000300800 */
[----:B------:R1:W-:Y:S01]  /*4dac0*/  LDGSTS.E [R5+-0x7fffc], desc[UR60][R14.64], P1 ;  /* 0x800040000e057fae */ /* 0x0003e2000892187c */
[----:B------:R-:W-:-:S04]  /*4dad0*/  IADD3 R22, P5, R22, R8, RZ ;  /* 0x0000000816167210 */ /* 0x000fc80007fbe0ff */
[----:B------:R-:W-:Y:S01]  /*4dae0*/  IADD3.X R23, R23, R2, RZ, P5, !PT ;  /* 0x0000000217177210 */ /* 0x000fe20002ffe4ff */
[----:B------:R4:W-:Y:S01]  /*4daf0*/  STL [R1+0x1dac], R22 ;  /* 0x001dac1601007387 */ /* 0x0009e20000100800 */
[----:B-1----:R-:W-:-:S03]  /*4db00*/  SEL R14, RZ, 0x4, !P2 ;  /* 0x00000004ff0e7807 */ /* 0x002fc60005000000 */
[----:B------:R1:W-:Y:S01]  /*4db10*/  STL [R1+0x1da8], R23 ;  /* 0x001da81701007387 */ /* 0x0003e20000100800 */
[----:B------:R-:W-:Y:S02]  /*4db20*/  SEL R14, R14, RZ, !P0 ;  /* 0x000000ff0e0e7207 */ /* 0x000fe40004000000 */
[----:B----4-:R-:W-:-:S05]  /*4db30*/  IADD3 R18, P6, R18, R8, RZ ;  /* 0x0000000812127210 */ /* 0x010fca0007fde0ff */
[----:B------:R-:W-:Y:S01]  /*4db40*/  STL [R1+0x1db4], R18 ;  /* 0x001db41201007387 */ /* 0x000fe20000100800 */
[----:B------:R-:W-:-:S03]  /*4db50*/  IMAD.X R21, R21, 0x1, R2, P6 ;  /* 0x0000000115157824 */ /* 0x000fc600030e0602 */
[----:B------:R-:W4:Y:S01]  /*4db60*/  LDL.LU R157, [R1+0x1dc8] ;  /* 0x001dc800019d7983 */ /* 0x000f220000300800 */
[----:B------:R-:W-:Y:S01]  /*4db70*/  ISETP.NE.U32.AND P2, PT, R14, RZ, PT ;  /* 0x000000ff0e00720c */ /* 0x000fe20003f45070 */
[----:B------:R-:W-:Y:S02]  /*4db80*/  IMAD.MOV.U32 R14, RZ, RZ, R22 ;  /* 0x000000ffff0e7224 */ /* 0x000fe400078e0016 */
[----:B------:R-:W-:Y:S01]  /*4db90*/  IMAD.MOV.U32 R15, RZ, RZ, R23 ;  /* 0x000000ffff0f7224 */ /* 0x000fe200078e0017 */
[----:B------:R1:W-:Y:S04]  /*4dba0*/  STL [R1+0x1db0], R21 ;  /* 0x001db01501007387 */ /* 0x0003e80000100800 */
[----:B------:R-:W4:Y:S04]  /*4dbb0*/  LDL.LU R22, [R1+0x1f90] ;  /* 0x001f900001167983 */ /* 0x000f280000300800 */
[----:B------:R1:W-:Y:S04]  /*4dbc0*/  LDGSTS.E [R5+-0x7bffc], desc[UR60][R14.64], P1 ;  /* 0x840040000e057fae */ /* 0x0003e8000892187c */
[----:B-1----:R-:W4:Y:S01]  /*4dbd0*/  LDL.LU R23, [R1+0x1f98] ;  /* 0x001f980001177983 */ /* 0x002f220000300800 */
[----:B------:R-:W-:-:S03]  /*4dbe0*/  IMAD.MOV.U32 R15, RZ, RZ, R21 ;  /* 0x000000ffff0f7224 */ /* 0x000fc600078e0015 */
[----:B------:R-:W4:Y:S01]  /*4dbf0*/  LDL.LU R21, [R1+0x1f9c] ;  /* 0x001f9c0001157983 */ /* 0x000f220000300800 */
[----:B------:R-:W-:-:S03]  /*4dc00*/  MOV R14, R18 ;  /* 0x00000012000e7202 */ /* 0x000fc60000000f00 */
[----:B------:R-:W4:Y:S04]  /*4dc10*/  LDL.LU R155, [R1+0x1fa0] ;  /* 0x001fa000019b7983 */ /* 0x000f280000300800 */
[----:B------:R-:W4:Y:S01]  /*4dc20*/  LDL.LU R18, [R1+0x1fa4] ;  /* 0x001fa40001127983 */ /* 0x000f220000300800 */
[----:B------:R-:W-:-:S03]  /*4dc30*/  ISETP.GT.AND P1, PT, R3, 0x7, PT ;  /* 0x000000070300780c */ /* 0x000fc60003f24270 */
[----:B------:R1:W-:Y:S02]  /*4dc40*/  LDGSTS.E [R5+-0x7fff8], desc[UR60][R14.64], P2 ;  /* 0x800080000e057fae */ /* 0x0003e4000912187c */
[----:B-1----:R-:W-:-:S04]  /*4dc50*/  SEL R14, RZ, 0x4, !P1 ;  /* 0x00000004ff0e7807 */ /* 0x002fc80004800000 */
[----:B------:R-:W-:-:S04]  /*4dc60*/  SEL R14, R14, RZ, !P0 ;  /* 0x000000ff0e0e7207 */ /* 0x000fc80004000000 */
[----:B------:R-:W-:Y:S02]  /*4dc70*/  ISETP.NE.U32.AND P1, PT, R14, RZ, PT ;  /* 0x000000ff0e00720c */ /* 0x000fe40003f25070 */
[-C--:B-----5:R-:W-:Y:S02]  /*4dc80*/  IADD3 R153, P5, R153, R8.reuse, RZ ;  /* 0x0000000899997210 */ /* 0x0a0fe40007fbe0ff */
[----:B------:R-:W-:Y:S02]  /*4dc90*/  IADD3 R19, P6, R19, R8, RZ ;  /* 0x0000000813137210 */ /* 0x000fe40007fde0ff */
[----:B------:R-:W-:Y:S01]  /*4dca0*/  MOV R14, R153 ;  /* 0x00000099000e7202 */ /* 0x000fe20000000f00 */
[----:B------:R-:W-:Y:S01]  /*4dcb0*/  STL [R1+0x1dbc], R153 ;  /* 0x001dbc9901007387 */ /* 0x000fe20000100800 */
[----:B---3--:R-:W-:-:S04]  /*4dcc0*/  IMAD.X R154, R154, 0x1, R2, P5 ;  /* 0x000000019a9a7824 */ /* 0x008fc800028e0602 */
        /* <DEDUP_REMOVED lines=8> */
[----:B------:R1:W-:Y:S04]  /*4dd50*/  STL [R1+0x1dc0], R152 ;  /* 0x001dc09801007387 */ /* 0x0003e80000100800 */
[----:B---3--:R-:W3:Y:S01]  /*4dd60*/  LDL.LU R154, [R1+0x1fa8] ;  /* 0x001fa800019a7983 */ /* 0x008ee20000300800 */
[----:B------:R-:W-:-:S03]  /*4dd70*/  IADD3 R156, P5, R156, R8, RZ ;  /* 0x000000089c9c7210 */ /* 0x000fc60007fbe0ff */
[----:B------:R-:W5:Y:S04]  /*4dd80*/  LDL.LU R153, [R1+0x1fac] ;  /* 0x001fac0001997983 */ /* 0x000f680000300800 */
[----:B------:R2:W-:Y:S04]  /*4dd90*/  LDGSTS.E [R5+-0x7fff4], desc[UR60][R14.64], P1 ;  /* 0x8000c0000e057fae */ /* 0x0005e8000892187c */
[----:B-1----:R-:W3:Y:S04]  /*4dda0*/  LDL.LU R152, [R1+0x1fb0] ;  /* 0x001fb00001987983 */ /* 0x002ee80000300800 */
[----:B------:R-:W3:Y:S01]  /*4ddb0*/  LDL.LU R19, [R1+0x1fb4] ;  /* 0x001fb40001137983 */ /* 0x000ee20000300800 */
[----:B--2---:R-:W-:-:S04]  /*4ddc0*/  SEL R14, RZ, 0x4, !P2 ;  /* 0x00000004ff0e7807 */ /* 0x004fc80005000000 */
[----:B------:R-:W-:Y:S02]  /*4ddd0*/  SEL R14, R14, RZ, !P0 ;  /* 0x000000ff0e0e7207 */ /* 0x000fe40004000000 */
[----:B------:R-:W-:Y:S02]  /*4dde0*/  IADD3 R20, P6, R20, R8, RZ ;  /* 0x0000000814147210 */ /* 0x000fe40007fde0ff */
[----:B------:R-:W-:Y:S01]  /*4ddf0*/  ISETP.NE.U32.AND P2, PT, R14, RZ, PT ;  /* 0x000000ff0e00720c */ /* 0x000fe20003f45070 */
[----:B------:R-:W-:Y:S01]  /*4de00*/  IMAD.MOV.U32 R14, RZ, RZ, R156 ;  /* 0x000000ffff0e7224 */ /* 0x000fe200078e009c */
[----:B----4-:R-:W-:-:S05]  /*4de10*/  IADD3.X R157, R157, R2, RZ, P5, !PT ;  /* 0x000000029d9d7210 */ /* 0x010fca0002ffe4ff */
[----:B------:R-:W-:Y:S02]  /*4de20*/  IMAD.MOV.U32 R15, RZ, RZ, R157 ;  /* 0x000000ffff0f7224 */ /* 0x000fe400078e009d */
[----:B------:R-:W-:-:S03]  /*4de30*/  IMAD.X R22, R22, 0x1, R2, P6 ;  /* 0x0000000116167824 */ /* 0x000fc600030e0602 */
[----:B------:R1:W-:Y:S01]  /*4de40*/  LDGSTS.E [R5+-0x7bff4], desc[UR60][R14.64], P1 ;  /* 0x8400c0000e057fae */ /* 0x0003e2000892187c */
[----:B------:R-:W-:-:S03]  /*4de50*/  ISETP.GT.AND P1, PT, R3, 0x25, PT ;  /* 0x000000250300780c */ /* 0x000fc60003f24270 */
[----:B------:R-:W-:Y:S01]  /*4de60*/  STL [R1+0x1dcc], R156 ;  /* 0x001dcc9c01007387 */ /* 0x000fe20000100800 */
[----:B-1----:R-:W-:Y:S01]  /*4de70*/  MOV R14, R20 ;  /* 0x00000014000e7202 */ /* 0x002fe20000000f00 */
[----:B------:R-:W-:Y:S01]  /*4de80*/  IMAD.MOV.U32 R15, RZ, RZ, R22 ;  /* 0x000000ffff0f7224 */ /* 0x000fe200078e0016 */
[----:B------:R-:W-:-:S04]  /*4de90*/  IADD3 R21, P5, R21, R8, RZ ;  /* 0x0000000815157210 */ /* 0x000fc80007fbe0ff */
[----:B------:R1:W-:Y:S04]  /*4dea0*/  LDGSTS.E [R5+-0x78000], desc[UR60][R14.64], P2 ;  /* 0x880000000e057fae */ /* 0x0003e8000912187c */
[----:B------:R-:W-:Y:S01]  /*4deb0*/  STL [R1+0x1dc8], R157 ;  /* 0x001dc89d01007387 */ /* 0x000fe20000100800 */
[----:B------:R-:W-:Y:S01]  /*4dec0*/  IMAD.X R23, R23, 0x1, R2, P5 ;  /* 0x0000000117177824 */ /* 0x000fe200028e0602 */
[----:B------:R-:W-:Y:S02]  /*4ded0*/  IADD3 R18, P6, R18, R8, RZ ;  /* 0x0000000812127210 */ /* 0x000fe40007fde0ff */
[----:B------:R-:W-:Y:S01]  /*4dee0*/  STL [R1+0x1f94], R20 ;  /* 0x001f941401007387 */ /* 0x000fe20000100800 */
[----:B-1----:R-:W-:-:S03]  /*4def0*/  SEL R14, RZ, 0x4, !P1 ;  /* 0x00000004ff0e7807 */ /* 0x002fc60004800000 */
[----:B------:R1:W-:Y:S01]  /*4df00*/  STL [R1+0x1f90], R22 ;  /* 0x001f901601007387 */ /* 0x0003e20000100800 */
[----:B------:R-:W-:Y:S01]  /*4df10*/  IMAD.X R155, R155, 0x1, R2, P6 ;  /* 0x000000019b9b7824 */ /* 0x000fe200030e0602 */
[----:B------:R-:W-:Y:S01]  /*4df20*/  SEL R14, R14, RZ, !P0 ;  /* 0x000000ff0e0e7207 */ /* 0x000fe20004000000 */
[----:B------:R-:W-:Y:S01]  /*4df30*/  IMAD.MOV.U32 R15, RZ, RZ, R23 ;  /* 0x000000ffff0f7224 */ /* 0x000fe200078e0017 */
[----:B-1----:R-:W2:Y:S04]  /*4df40*/  LDL.LU R22, [R1+0x1fbc] ;  /* 0x001fbc0001167983 */ /* 0x002ea80000300800 */
        /* <DEDUP_REMOVED lines=20> */
[----:B---3--:R-:W-:Y:S01]  /*4e090*/  IADD3.X R154, R154, R2, RZ, P5, !PT ;  /* 0x000000029a9a7210 */ /* 0x008fe20002ffe4ff */
[----:B------:R-:W-:Y:S01]  /*4e0a0*/  STL [R1+0x1fac], R153 ;  /* 0x001fac9901007387 */ /* 0x000fe20000100800 */
[----:B------:R-:W-:-:S03]  /*4e0b0*/  IADD3 R19, P6, R19, R8, RZ ;  /* 0x0000000813137210 */ /* 0x000fc60007fde0ff */
[----:B------:R1:W-:Y:S04]  /*4e0c0*/  STL [R1+0x1fa8], R154 ;  /* 0x001fa89a01007387 */ /* 0x0003e80000100800 */
[----:B------:R-:W-:Y:S01]  /*4e0d0*/  STL [R1+0x1fb4], R19 ;  /* 0x001fb41301007387 */ /* 0x000fe20000100800 */
[----:B------:R-:W-:-:S03]  /*4e0e0*/  IMAD.X R152, R152, 0x1, R2, P6 ;  /* 0x0000000198987824 */ /* 0x000fc600030e0602 */
[----:B------:R-:W3:Y:S01]  /*4e0f0*/  LDL.LU R157, [R1+0x1fc8] ;  /* 0x001fc800019d7983 */ /* 0x000ee20000300800 */
[----:B------:R-:W-:Y:S02]  /*4e100*/  IMAD.MOV.U32 R14, RZ, RZ, R153 ;  /* 0x000000ffff0e7224 */ /* 0x000fe400078e0099 */
[----:B------:R-:W-:Y:S01]  /*4e110*/  IMAD.MOV.U32 R15, RZ, RZ, R154 ;  /* 0x000000ffff0f7224 */ /* 0x000fe200078e009a */
[----:B------:R5:W-:Y:S04]  /*4e120*/  STL [R1+0x1fb0], R152 ;  /* 0x001fb09801007387 */ /* 0x000be80000100800 */
[----:B-1----:R-:W3:Y:S04]  /*4e130*/  LDL.LU R154, [R1+0x2190] ;  /* 0x00219000019a7983 */ /* 0x002ee80000300800 */
[----:B------:R-:W3:Y:S04]  /*4e140*/  LDL.LU R155, [R1+0x2198] ;  /* 0x00219800019b7983 */ /* 0x000ee80000300800 */
[----:B------:R-:W3:Y:S04]  /*4e150*/  LDL.LU R153, [R1+0x219c] ;  /* 0x00219c0001997983 */ /* 0x000ee80000300800 */
[----:B------:R1:W-:Y:S01]  /*4e160*/  LDGSTS.E [R5+-0x73ffc], desc[UR60][R14.64], P1 ;  /* 0x8c0040000e057fae */ /* 0x0003e2000892187c */
[----:B------:R-:W-:-:S02]  /*4e170*/  ISETP.GT.AND P1, PT, R3, 0x27, PT ;  /* 0x000000270300780c */ /* 0x000fc40003f24270 */
[----:B-1----:R-:W-:Y:S01]  /*4e180*/  MOV R14, R19 ;  /* 0x00000013000e7202 */ /* 0x002fe20000000f00 */
[----:B------:R-:W-:Y:S02]  /*4e190*/  IMAD.MOV.U32 R15, RZ, RZ, R152 ;  /* 0x000000ffff0f7224 */ /* 0x000fe400078e0098 */
[----:B-----5:R-:W5:Y:S04]  /*4e1a0*/  LDL.LU R152, [R1+0x21a0] ;  /* 0x0021a00001987983 */ /* 0x020f680000300800 */
[----:B------:R-:W5:Y:S04]  /*4e1b0*/  LDL.LU R19, [R1+0x21a4] ;  /* 0x0021a40001137983 */ /* 0x000f680000300800 */
[----:B------:R1:W-:Y:S02]  /*4e1c0*/  LDGSTS.E [R5+-0x77ff8], desc[UR60][R14.64], P2 ;  /* 0x880080000e057fae */ /* 0x0003e4000912187c */
[----:B-1----:R-:W-:-:S04]  /*4e1d0*/  SEL R14, RZ, 0x4, !P1 ;  /* 0x00000004ff0e7807 */ /* 0x002fc80004800000 */
[----:B------:R-:W-:Y:S02]  /*4e1e0*/  SEL R14, R14, RZ, !P0 ;  /* 0x000000ff0e0e7207 */ /* 0x000fe40004000000 */
[-C--:B--2---:R-:W-:Y:S02]  /*4e1f0*/  IADD3 R22, P5, R22, R8.reuse, RZ ;  /* 0x0000000816167210 */ /* 0x084fe40007fbe0ff */
[----:B----4-:R-:W-:-:S03]  /*4e200*/  IADD3 R20, P6, R20, R8, RZ ;  /* 0x0000000814147210 */ /* 0x010fc60007fde0ff */
[----:B------:R-:W-:Y:S01]  /*4e210*/  STL [R1+0x1fbc], R22 ;  /* 0x001fbc1601007387 */ /* 0x000fe20000100800 */
        /* <DEDUP_REMOVED lines=8> */
[----:B-1----:R-:W4:Y:S04]  /*4e2a0*/  LDL.LU R23, [R1+0x21a8] ;  /* 0x0021a80001177983 */ /* 0x002f280000300800 */
[----:B------:R-:W4:Y:S04]  /*4e2b0*/  LDL.LU R22, [R1+0x21ac] ;  /* 0x0021ac0001167983 */ /* 0x000f280000300800 */
[----:B------:R1:W-:Y:S02]  /*4e2c0*/  LDGSTS.E [R5+-0x73ff8], desc[UR60][R14.64], P2 ;  /* 0x8c0080000e057fae */ /* 0x0003e4000912187c */
[----:B-1----:R-:W-:-:S02]  /*4e2d0*/  IMAD.MOV.U32 R15, RZ, RZ, R21 ;  /* 0x000000ffff0f7224 */ /* 0x002fc400078e0015 */
[----:B------:R-:W-:Y:S01]  /*4e2e0*/  IMAD.MOV.U32 R14, RZ, RZ, R20 ;  /* 0x000000ffff0e7224 */ /* 0x000fe200078e0014 */
[----:B--2---:R-:W2:Y:S04]  /*4e2f0*/  LDL.LU R21, [R1+0x21b0] ;  /* 0x0021b00001157983 */ /* 0x004ea80000300800 */
[----:B------:R-:W2:Y:S01]  /*4e300*/  LDL.LU R20, [R1+0x21b4] ;  /* 0x0021b40001147983 */ /* 0x000ea20000300800 */
        /* <DEDUP_REMOVED lines=9> */
[----:B---3--:R-:W-:-:S05]  /*4e3a0*/  IADD3.X R157, R157, R2, RZ, P5, !PT ;  /* 0x000000029d9d7210 */ /* 0x008fca0002ffe4ff */
[----:B------:R-:W-:Y:S02]  /*4e3b0*/  IMAD.MOV.U32 R15, RZ, RZ, R157 ;  /* 0x000000ffff0f7224 */ /* 0x000fe400078e009d */
[----:B------:R-:W-:-:S03]  /*4e3c0*/  IMAD.X R154, R154, 0x1, R2, P6 ;  /* 0x000000019a9a7824 */ /* 0x000fc600030e0602 */
        /* <DEDUP_REMOVED lines=10> */
[----:B-1----:R-:W2:Y:S01]  /*4e470*/  LDL.LU R154, [R1+0x21bc] ;  /* 0x0021bc00019a7983 */ /* 0x002ea20000300800 */
[----:B-----5:R-:W-:-:S03]  /*4e480*/  IADD3 R19, P6, R19, R8, RZ ;  /* 0x0000000813137210 */ /* 0x020fc60007fde0ff */
[----:B------:R-:W5:Y:S01]  /*4e490*/  LDL.LU R18, [R1+0x21c4] ;  /* 0x0021c40001127983 */ /* 0x000f620000300800 */
[----:B---3--:R-:W-:-:S03]  /*4e4a0*/  SEL R14, RZ, 0x4, !P1 ;  /* 0x00000004ff0e7807 */ /* 0x008fc60004800000 */
[----:B------:R-:W-:Y:S01]  /*4e4b0*/  STL [R1+0x219c], R153 ;  /* 0x00219c9901007387 */ /* 0x000fe20000100800 */
[----:B------:R-:W-:Y:S01]  /*4e4c0*/  IMAD.MOV.U32 R15, RZ, RZ, R155 ;  /* 0x000000ffff0f7224 */ /* 0x000fe200078e009b */
[----:B------:R-:W-:Y:S02]  /*4e4d0*/  SEL R14, R14, RZ, !P0 ;  /* 0x000000ff0e0e7207 */ /* 0x000fe40004000000 */
[----:B------:R1:W-:Y:S01]  /*4e4e0*/  STL [R1+0x2198], R155 ;  /* 0x0021989b01007387 */ /* 0x0003e20000100800 */
[----:B------:R-:W-:-:S03]  /*4e4f0*/  IMAD.X R152, R152, 0x1, R2, P6 ;  /* 0x0000000198987824 */ /* 0x000fc600030e0602 */
[----:B------:R3:W-:Y:S01]  /*4e500*/  STL [R1+0x21a4], R19 ;  /* 0x0021a41301007387 */ /* 0x0007e20000100800 */
[----:B------:R-:W-:-:S03]  /*4e510*/  ISETP.NE.U32.AND P1, PT, R14, RZ, PT ;  /* 0x000000ff0e00720c */ /* 0x000fc60003f25070 */
[----:B-1----:R-:W5:Y:S01]  /*4e520*/  LDL.LU R155, [R1+0x21b8] ;  /* 0x0021b800019b7983 */ /* 0x002f620000300800 */
[----:B------:R-:W-:-:S03]  /*4e530*/  MOV R14, R153 ;  /* 0x00000099000e7202 */ /* 0x000fc60000000f00 */
[----:B------:R1:W-:Y:S04]  /*4e540*/  STL [R1+0x21a0], R152 ;  /* 0x0021a09801007387 */ /* 0x0003e80000100800 */
[----:B------:R-:W5:Y:S04]  /*4e550*/  LDL.LU R153, [R1+0x21c0] ;  /* 0x0021c00001997983 */ /* 0x000f680000300800 */
[----:B------:R3:W-:Y:S04]  /*4e560*/  LDGSTS.E [R5+-0x6c000], desc[UR60][R14.64], P2 ;  /* 0x940000000e057fae */ /* 0x0007e8000912187c */
[----:B------:R-:W5:Y:S01]  /*4e570*/  LDL.LU R156, [R1+0x21cc] ;  /* 0x0021cc00019c7983 */ /* 0x000f620000300800 */
[----:B------:R-:W-:Y:S01]  /*4e580*/  ISETP.GT.AND P2, PT, R3, 0x46, PT ;  /* 0x000000460300780c */ /* 0x000fe20003f44270 */
[----:B---3--:R-:W-:-:S02]  /*4e590*/  IMAD.MOV.U32 R14, RZ, RZ, R19 ;  /* 0x000000ffff0e7224 */ /* 0x008fc400078e0013 */
[----:B------:R-:W3:Y:S01]  /*4e5a0*/  LDL.LU R19, [R1+0x2394] ;  /* 0x0023940001137983 */ /* 0x000ee20000300800 */
[----:B------:R-:W-:-:S05]  /*4e5b0*/  IMAD.MOV.U32 R15, RZ, RZ, R152 ;  /* 0x000000ffff0f7224 */ /* 0x000fca00078e0098 */
[----:B------:R1:W-:Y:S01]  /*4e5c0*/  LDGSTS.E [R5+-0x6fffc], desc[UR60][R14.64], P1 ;  /* 0x900040000e057fae */ /* 0x0003e2000892187c */
[----:B----4-:R-:W-:-:S04]  /*4e5d0*/  IADD3 R22, P5, R22, R8, RZ ;  /* 0x0000000816167210 */ /* 0x010fc80007fbe0ff */
[----:B------:R-:W-:Y:S01]  /*4e5e0*/  IADD3.X R23, R23, R2, RZ, P5, !PT ;  /* 0x0000000217177210 */ /* 0x000fe20002ffe4ff */
[----:B------:R4:W-:Y:S04]  /*4e5f0*/  STL [R1+0x21ac], R22 ;  /* 0x0021ac1601007387 */ /* 0x0009e80000100800 */
[----:B------:R-:W-:Y:S01]  /*4e600*/  STL [R1+0x21a8], R23 ;  /* 0x0021a81701007387 */ /* 0x000fe20000100800 */
[----:B-1----:R-:W-:Y:S02]  /*4e610*/  SEL R14, RZ, 0x4, !P2 ;  /* 0x00000004ff0e7807 */ /* 0x002fe40005000000 */
[----:B--2---:R-:W-:-:S05]  /*4e620*/  IADD3 R20, P6, R20, R8, RZ ;  /* 0x0000000814147210 */ /* 0x004fca0007fde0ff */
[----:B------:R1:W-:Y:S01]  /*4e630*/  STL [R1+0x21b4], R20 ;  /* 0x0021b41401007387 */ /* 0x0003e20000100800 */
[----:B------:R-:W-:-:S03]  /*4e640*/  IMAD.X R21, R21, 0x1, R2, P6 ;  /* 0x0000000115157824 */ /* 0x000fc600030e0602 */
[----:B------:R-:W2:Y:S04]  /*4e650*/  LDL.LU R157, [R1+0x21c8] ;  /* 0x0021c800019d7983 */ /* 0x000ea80000300800 */
[----:B------:R1:W-:Y:S01]  /*4e660*/  STL [R1+0x21b0], R21 ;  /* 0x0021b01501007387 */ /* 0x0003e20000100800 */
[----:B------:R-:W-:-:S03]  /*4e670*/  SEL R14, R14, RZ, !P0 ;  /* 0x000000ff0e0e7207 */ /* 0x000fc60004000000 */
[----:B------:R-:W2:Y:S01]  /*4e680*/  LDL.LU R152, [R1+0x2390] ;  /* 0x0023900001987983 */ /* 0x000ea20000300800 */
[----:B------:R-:W-:Y:S01]  /*4e690*/  ISETP.NE.U32.AND P2, PT, R14, RZ, PT ;  /* 0x000000ff0e00720c */ /* 0x000fe20003f45070 */
[----:B------:R-:W-:Y:S02]  /*4e6a0*/  IMAD.MOV.U32 R14, RZ, RZ, R22 ;  /* 0x000000ffff0e7224 */ /* 0x000fe400078e0016 */
[----:B------:R-:W-:Y:S01]  /*4e6b0*/  IMAD.MOV.U32 R15, RZ, RZ, R23 ;  /* 0x000000ffff0f7224 */ /* 0x000fe200078e0017 */
[----:B----4-:R-:W4:Y:S04]  /*4e6c0*/  LDL.LU R22, [R1+0x2398] ;  /* 0x0023980001167983 */ /* 0x010f280000300800 */
[----:B------:R1:W-:Y:S02]  /*4e6d0*/  LDGSTS.E [R5+-0x6bffc], desc[UR60][R14.64], P1 ;  /* 0x940040000e057fae */ /* 0x0003e4000892187c */
[----:B-1----:R-:W-:-:S02]  /*4e6e0*/  MOV R14, R20 ;  /* 0x00000014000e7202 */ /* 0x002fc40000000f00 */
[----:B------:R-:W4:Y:S01]  /*4e6f0*/  LDL.LU R20, [R1+0x239c] ;  /* 0x00239c0001147983 */ /* 0x000f220000300800 */
[----:B------:R-:W-:-:S03]  /*4e700*/  IMAD.MOV.U32 R15, RZ, RZ, R21 ;  /* 0x000000ffff0f7224 */ /* 0x000fc600078e0015 */
[----:B------:R-:W4:Y:S04]  /*4e710*/  LDL.LU R23, [R1+0x23a0] ;  /* 0x0023a00001177983 */ /* 0x000f280000300800 */
[----:B------:R-:W4:Y:S01]  /*4e720*/  LDL.LU R21, [R1+0x23a4] ;  /* 0x0023a40001157983 */ /* 0x000f220000300800 */
[----:B------:R-:W-:-:S03]  /*4e730*/  ISETP.GT.AND P1, PT, R3, 0x47, PT ;  /* 0x000000470300780c */ /* 0x000fc60003f24270 */
[----:B------:R1:W-:Y:S02]  /*4e740*/  LDGSTS.E [R5+-0x6fff8], desc[UR60][R14.64], P2 ;  /* 0x900080000e057fae */ /* 0x0003e4000912187c */
[----:B-1----:R-:W-:-:S04]  /*4e750*/  SEL R14, RZ, 0x4, !P1 ;  /* 0x00000004ff0e7807 */ /* 0x002fc80004800000 */
[----:B------:R-:W-:-:S04]  /*4e760*/  SEL R14, R14, RZ, !P0 ;  /* 0x000000ff0e0e7207 */ /* 0x000fc80004000000 */
[----:B------:R-:W-:Y:S02]  /*4e770*/  ISETP.NE.U32.AND P1, PT, R14, RZ, PT ;  /* 0x000000ff0e00720c */ /* 0x000fe40003f25070 */
[-C--:B------:R-:W-:Y:S02]  /*4e780*/  IADD3 R154, P5, R154, R8.reuse, RZ ;  /* 0x000000089a9a7210 */ /* 0x080fe40007fbe0ff */
[----:B-----5:R-:W-:Y:S02]  /*4e790*/  IADD3 R18, P6, R18, R8, RZ ;  /* 0x0000000812127210 */ /* 0x020fe40007fde0ff */
        /* <DEDUP_REMOVED lines=14> */
[----:B-----5:R-:W5:Y:S04]  /*4e880*/  LDL.LU R155, [R1+0x23a8] ;  /* 0x0023a800019b7983 */ /* 0x020f680000300800 */
[----:B------:R-:W5:Y:S01]  /*4e890*/  LDL.LU R154, [R1+0x23ac] ;  /* 0x0023ac00019a7983 */ /* 0x000f620000300800 */
[----:B---3--:R-:W-:-:S03]  /*4e8a0*/  SEL R14, RZ, 0x4, !P2 ;  /* 0x00000004ff0e7807 */ /* 0x008fc60005000000 */
[----:B-1----:R-:W3:Y:S01]  /*4e8b0*/  LDL.LU R153, [R1+0x23b0] ;  /* 0x0023b00001997983 */ /* 0x002ee20000300800 */
[----:B------:R-:W-:Y:S02]  /*4e8c0*/  IADD3 R19, P6, R19, R8, RZ ;  /* 0x0000000813137210 */ /* 0x000fe40007fde0ff */
[----:B------:R-:W-:Y:S01]  /*4e8d0*/  SEL R14, R14, RZ, !P0 ;  /* 0x000000ff0e0e7207 */ /* 0x000fe20004000000 */
[----:B------:R-:W3:Y:S03]  /*4e8e0*/  LDL.LU R18, [R1+0x23b4] ;  /* 0x0023b40001127983 */ /* 0x000ee60000300800 */
[----:B------:R-:W-:Y:S01]  /*4e8f0*/  ISETP.NE.U32.AND P2, PT, R14, RZ, PT ;  /* 0x000000ff0e00720c */ /* 0x000fe20003f45070 */
[----:B------:R-:W-:Y:S01]  /*4e900*/  IMAD.MOV.U32 R14, RZ, RZ, R156 ;  /* 0x000000ffff0e7224 */ /* 0x000fe200078e009c */
[----:B------:R-:W-:Y:S01]  /*4e910*/  STL [R1+0x21cc], R156 ;  /* 0x0021cc9c01007387 */ /* 0x000fe20000100800 */
[----:B--2---:R-:W-:-:S05]  /*4e920*/  IADD3.X R157, R157, R2, RZ, P5, !PT ;  /* 0x000000029d9d7210 */ /* 0x004fca0002ffe4ff */
        /* <DEDUP_REMOVED lines=9> */
[----:B--2---:R-:W2:Y:S04]  /*4e9c0*/  LDL.LU R152, [R1+0x23b8] ;  /* 0x0023b80001987983 */ /* 0x004ea80000300800 */
[----:B------:R-:W2:Y:S01]  /*4e9d0*/  LDL.LU R19, [R1+0x23bc] ;  /* 0x0023bc0001137983 */ /* 0x000ea20000300800 */
        /* <DEDUP_REMOVED lines=26> */
[----:B-----5:R-:W-:-:S04]  /*4eb80*/  IADD3 R154, P5, R154, R8, RZ ;  /* 0x000000089a9a7210 */ /* 0x020fc80007fbe0ff */
[----:B------:R-:W-:Y:S01]  /*4eb90*/  IADD3.X R155, R155, R2, RZ, P5, !PT ;  /* 0x000000029b9b7210 */ /* 0x000fe20002ffe4ff */
[----:B------:R-:W-:Y:S01]  /*4eba0*/  IMAD.MOV.U32 R14, RZ, RZ, R154 ;  /* 0x000000ffff0e7224 */ /* 0x000fe200078e009a */
[----:B---3--:R-:W-:-:S03]  /*4ebb0*/  IADD3 R18, P6, R18, R8, RZ ;  /* 0x0000000812127210 */ /* 0x008fc60007fde0ff */
[----:B------:R-:W-:Y:S02]  /*4ebc0*/  IMAD.MOV.U32 R15, RZ, RZ, R155 ;  /* 0x000000ffff0f7224 */ /* 0x000fe400078e009b */
[----:B------:R-:W-:-:S03]  /*4ebd0*/  IMAD.X R153, R153, 0x1, R2, P6 ;  /* 0x0000000199997824 */ /* 0x000fc600030e0602 */
        /* <DEDUP_REMOVED lines=9> */
[----:B-1----:R-:W5:Y:S04]  /*4ec70*/  LDL.LU R153, [R1+0x1dd0] ;  /* 0x001dd00001997983 */ /* 0x002f680000300800 */
[----:B------:R-:W5:Y:S01]  /*4ec80*/  LDL.LU R18, [R1+0x1dd4] ;  /* 0x001dd40001127983 */ /* 0x000f620000300800 */
[----:B---3--:R-:W-:-:S04]  /*4ec90*/  SEL R14, RZ, 0x4, !P1 ;  /* 0x00000004ff0e7807 */ /* 0x008fc80004800000 */
[----:B------:R-:W-:-:S04]  /*4eca0*/  SEL R14, R14, RZ, !P0 ;  /* 0x000000ff0e0e7207 */ /* 0x000fc80004000000 */
[----:B------:R-:W-:Y:S02]  /*4ecb0*/  ISETP.NE.U32.AND P1, PT, R14, RZ, PT ;  /* 0x000000ff0e00720c */ /* 0x000fe40003f25070 */
[----:B--2---:R-:W-:-:S05]  /*4ecc0*/  IADD3 R19, P5, R19, R8, RZ ;  /* 0x0000000813137210 */ /* 0x004fca0007fbe0ff */
[----:B------:R-:W-:Y:S01]  /*4ecd0*/  IMAD.X R152, R152, 0x1, R2, P5 ;  /* 0x0000000198987824 */ /* 0x000fe200028e0602 */
[----:B------:R-:W-:Y:S04]  /*4ece0*/  STL [R1+0x23bc], R19 ;  /* 0x0023bc1301007387 */ /* 0x000fe80000100800 */
[----:B------:R1:W-:Y:S01]  /*4ecf0*/  STL [R1+0x23b8], R152 ;  /* 0x0023b89801007387 */ /* 0x0003e20000100800 */
[----:B------:R-:W-:-:S03]  /*4ed00*/  MOV R15, R152 ;  /* 0x00000098000f7202 */ /* 0x000fc60000000f00 */
[----:B------:R-:W2:Y:S01]  /*4ed10*/  LDL.LU R154, [R1+0x1dd8] ;  /* 0x001dd800019a7983 */ /* 0x000ea20000300800 */
[----:B------:R-:W-:-:S03]  /*4ed20*/  IMAD.MOV.U32 R14, RZ, RZ, R19 ;  /* 0x000000ffff0e7224 */ /* 0x000fc600078e0013 */
[----:B-1----:R-:W3:Y:S04]  /*4ed30*/  LDL.LU R152, [R1+0x1ddc] ;  /* 0x001ddc0001987983 */ /* 0x002ee80000300800 */
        /* <DEDUP_REMOVED lines=19> */
[----:B------:R-:W4:Y:S04]  /*4ee70*/  LDL.LU R20, [R1+0x1df4] ;  /* 0x001df40001147983 */ /* 0x000f280000300800 */
[----:B------:R1:W-:Y:S01]  /*4ee80*/  LDGSTS.E [R5+-0x63ff4], desc[UR60][R14.64], P1 ;  /* 0x9c00c0000e057fae */ /* 0x0003e2000892187c */
[----:B------:R-:W-:-:S04]  /*4ee90*/  ISETP.GT.AND P1, PT, R3, 0x8, PT ;  /* 0x000000080300780c */ /* 0x000fc80003f24270 */
[----:B-1----:R-:W-:-:S04]  /*4eea0*/  SEL R5, RZ, 0x4, !P1 ;  /* 0x00000004ff057807 */ /* 0x002fc80004800000 */
[----:B------:R-:W-:-:S04]  /*4eeb0*/  SEL R5, R5, RZ, !P0 ;  /* 0x000000ff05057207 */ /* 0x000fc80004000000 */
[----:B------:R-:W-:Y:S02]  /*4eec0*/  ISETP.NE.U32.AND P2, PT, R5, RZ, PT ;  /* 0x000000ff0500720c */ /* 0x000fe40003f45070 */
[----:B------:R-:W-:-:S04]  /*4eed0*/  LOP3.LUT R5, R12, 0x20, RZ, 0x3c, !PT ;  /* 0x000000200c057812 */ /* 0x000fc800078e3cff */
[----:B------:R-:W-:Y:S02]  /*4eee0*/  IADD3 R5, R5, 0x100000, R16 ;  /* 0x0010000005057810 */ /* 0x000fe40007ffe010 */
[----:B-----5:R-:W-:-:S05]  /*4eef0*/  IADD3 R18, P1, R18, R8, RZ ;  /* 0x0000000812127210 */ /* 0x020fca0007f3e0ff */
[----:B------:R-:W-:Y:S01]  /*4ef00*/  IMAD.X R153, R153, 0x1, R2, P1 ;  /* 0x0000000199997824 */ /* 0x000fe200008e0602 */
[----:B------:R-:W-:-:S03]  /*4ef10*/  MOV R14, R18 ;  /* 0x00000012000e7202 */ /* 0x000fc60000000f00 */
[----:B------:R-:W-:Y:S01]  /*4ef20*/  IMAD.MOV.U32 R15, RZ, RZ, R153 ;  /* 0x000000ffff0f7224 */ /* 0x000fe200078e0099 */
[----:B------:R-:W-:Y:S01]  /*4ef30*/  ISETP.GT.AND P1, PT, R3, 0x9, PT ;  /* 0x000000090300780c */ /* 0x000fe20003f24270 */
[----:B------:R-:W-:Y:S04]  /*4ef40*/  STL [R1+0x1dd4], R18 ;  /* 0x001dd41201007387 */ /* 0x000fe80000100800 */
[----:B------:R1:W-:Y:S04]  /*4ef50*/  STL [R1+0x1dd0], R153 ;  /* 0x001dd09901007387 */ /* 0x0003e80000100800 */
[----:B------:R5:W-:Y:S04]  /*4ef60*/  LDGSTS.E [R5+-0x80000], desc[UR60][R14.64], P2 ;  /* 0x800000000e057fae */ /* 0x000be8000912187c */
[----:B-1----:R-:W4:Y:S04]  /*4ef70*/  LDL.LU R153, [R1+0x1dfc] ;  /* 0x001dfc0001997983 */ /* 0x002f280000300800 */
[----:B------:R-:W4:Y:S01]  /*4ef80*/  LDL.LU R18, [R1+0x1e04] ;  /* 0x001e040001127983 */ /* 0x000f220000300800 */
[----:B-----5:R-:W-:-:S04]  /*4ef90*/  SEL R14, RZ, 0x4, !P1 ;  /* 0x00000004ff0e7807 */ /* 0x020fc80004800000 */
[----:B------:R-:W-:Y:S02]  /*4efa0*/  SEL R14, R14, RZ, !P0 ;  /* 0x000000ff0e0e7207 */ /* 0x000fe40004000000 */
[----:B---3--:R-:W-:-:S05]  /*4efb0*/  IADD3 R152, P5, R152, R8, RZ ;  /* 0x0000000898987210 */ /* 0x008fca0007fbe0ff */
[----:B--2---:R-:W-:Y:S01]  /*4efc0*/  IMAD.X R154, R154, 0x1, R2, P5 ;  /* 0x000000019a9a7824 */ /* 0x004fe200028e0602 */
[----:B------:R-:W-:Y:S01]  /*4efd0*/  IADD3 R19, P6, R19, R8, RZ ;  /* 0x0000000813137210 */ /* 0x000fe20007fde0ff */
[----:B------:R-:W-:Y:S02]  /*4efe0*/  STL [R1+0x1ddc], R152 ;  /* 0x001ddc9801007387 */ /* 0x000fe40000100800 */
[----:B------:R-:W-:Y:S02]  /*4eff0*/  IMAD.MOV.U32 R15, RZ, RZ, R154 ;  /* 0x000000ffff0f7224 */ /* 0x000fe400078e009a */
[----:B------:R1:W-:Y:S01]  /*4f000*/  STL [R1+0x1dd8], R154 ;  /* 0x001dd89a01007387 */ /* 0x0003e20000100800 */
[----:B------:R-:W-:-:S03]  /*4f010*/  IMAD.X R155, R155, 0x1, R2, P6 ;  /* 0x000000019b9b7824 */ /* 0x000fc600030e0602 */
[----:B------:R2:W-:Y:S01]  /*4f020*/  STL [R1+0x1de4], R19 ;  /* 0x001de41301007387 */ /* 0x0005e20000100800 */
[----:B------:R-:W-:-:S03]  /*4f030*/  ISETP.NE.U32.AND P1, PT, R14, RZ, PT ;  /* 0x000000ff0e00720c */ /* 0x000fc60003f25070 */
[----:B-1----:R-:W3:Y:S01]  /*4f040*/  LDL.LU R154, [R1+0x1df8] ;  /* 0x001df800019a7983 */ /* 0x002ee20000300800 */
[----:B------:R-:W-:-:S03]  /*4f050*/  MOV R14, R152 ;  /* 0x00000098000e7202 */ /* 0x000fc60000000f00 */
[----:B------:R-:W-:Y:S04]  /*4f060*/  STL [R1+0x1de0], R155 ;  /* 0x001de09b01007387 */ /* 0x000fe80000100800 */
[----:B------:R-:W5:Y:S04]  /*4f070*/  LDL.LU R152, [R1+0x1e00] ;  /* 0x001e000001987983 */ /* 0x000f680000300800 */
[----:B------:R1:W-:Y:S01]  /*4f080*/  LDGSTS.E [R5+-0x7c000], desc[UR60][R14.64], P2 ;  /* 0x840000000e057fae */ /* 0x0003e2000912187c */
[----:B------:R-:W-:-:S03]  /*4f090*/  ISETP.GT.AND P2, PT, R3, 0xa, PT ;  /* 0x0000000a0300780c */ /* 0x000fc60003f44270 */
[----:B------:R-:W5:Y:S01]  /*4f0a0*/  LDL.LU R156, [R1+0x1e0c] ;  /* 0x001e0c00019c7983 */ /* 0x000f620000300800 */
        /* <DEDUP_REMOVED lines=32> */
[----:B------:R-:W-:Y:S02]  /*4f2b0*/  IADD3 R18, P6, R18, R8, RZ ;  /* 0x0000000812127210 */ /* 0x000fe40007fde0ff */
[----:B------:R-:W-:Y:S01]  /*4f2c0*/  MOV R14, R153 ;  /* 0x00000099000e7202 */ /* 0x000fe20000000f00 */
[----:B------:R-:W-:Y:S01]  /*4f2d0*/  STL [R1+0x1dfc], R153 ;  /* 0x001dfc9901007387 */ /* 0x000fe20000100800 */
[----:B---3--:R-:W-:-:S04]  /*4f2e0*/  IMAD.X R154, R154, 0x1, R2, P5 ;  /* 0x000000019a9a7824 */ /* 0x008fc800028e0602 */
[----:B------:R-:W-:Y:S02]  /*4f2f0*/  IMAD.MOV.U32 R15, RZ, RZ, R154 ;  /* 0x000000ffff0f7224 */ /* 0x000fe400078e009a */
[----:B-----5:R-:W-:-:S03]  /*4f300*/  IMAD.X R152, R152, 0x1, R2, P6 ;  /* 0x0000000198987824 */ /* 0x020fc600030e0602 */
        /* <DEDUP_REMOVED lines=1035> */
[----:B------:R4:W-:Y:S01]  /*533c0*/  STL [R1+0x1eb4], R20 ;  /* 0x001eb41401007387 */ /* 0x0009e20000100800 */
[----:B------:R-:W-:-:S03]  /*533d0*/  IMAD.X R21, R21, 0x1, R2, P6 ;  /* 0x0000000115157824 */ /* 0x000fc600030e0602 */
[----:B------:R-:W2:Y:S01]  /*533e0*/  LDL.LU R157, [R1+0x1ec8] ;  /* 0x001ec800019d7983 */ /* 0x000ea20000300800 */
[----:B------:R-:W-:Y:S01]  /*533f0*/  ISETP.NE.U32.AND P2, PT, R14, RZ, PT ;  /* 0x000000ff0e00720c */ /* 0x000fe20003f45070 */
[----:B------:R-:W-:Y:S02]  /*53400*/  IMAD.MOV.U32 R14, RZ, RZ, R22 ;  /* 0x000000ffff0e7224 */ /* 0x000fe400078e0016 */
[----:B------:R-:W-:Y:S01]  /*53410*/  IMAD.MOV.U32 R15, RZ, RZ, R23 ;  /* 0x000000ffff0f7224 */ /* 0x000fe200078e0017 */
[----:B------:R4:W-:Y:S04]  /*53420*/  STL [R1+0x1eb0], R21 ;  /* 0x001eb01501007387 */ /* 0x0009e80000100800 */
[----:B------:R-:W2:Y:S04]  /*53430*/  LDL.LU R22, [R1+0x2090] ;  /* 0x0020900001167983 */ /* 0x000ea80000300800 */
[----:B------:R4:W-:Y:S04]  /*53440*/  LDGSTS.E [R5+-0x7bffc], desc[UR60][R14.64], P1 ;  /* 0x840040000e057fae */ /* 0x0009e8000892187c */
[----:B-1----:R-:W2:Y:S01]  /*53450*/  LDL.LU R23, [R1+0x2098] ;  /* 0x0020980001177983 */ /* 0x002ea20000300800 */
[----:B----4-:R-:W-:-:S03]  /*53460*/  MOV R14, R20 ;  /* 0x00000014000e7202 */ /* 0x010fc60000000f00 */
        /* <DEDUP_REMOVED lines=34> */
[----:B------:R-:W-:-:S05]  /*53690*/  IADD3.X R157, R157, R2, RZ, P5, !PT ;  /* 0x000000029d9d7210 */ /* 0x000fca0002ffe4ff */
[----:B------:R-:W-:Y:S02]  /*536a0*/  IMAD.MOV.U32 R15, RZ, RZ, R157 ;  /* 0x000000ffff0f7224 */ /* 0x000fe400078e009d */
[----:B------:R-:W-:-:S03]  /*536b0*/  IMAD.X R22, R22, 0x1, R2, P6 ;  /* 0x0000000116167824 */ /* 0x000fc600030e0602 */
[----:B------:R1:W-:Y:S01]  /*536c0*/  LDGSTS.E [R5+-0x7bff4], desc[UR60][R14.64], P1 ;  /* 0x8400c0000e057fae */ /* 0x0003e2000892187c */
[----:B------:R-:W-:-:S03]  /*536d0*/  ISETP.GT.AND P1, PT, R3, 0x35, PT ;  /* 0x000000350300780c */ /* 0x000fc60003f24270 */
[----:B------:R-:W-:Y:S01]  /*536e0*/  STL [R1+0x1ecc], R156 ;  /* 0x001ecc9c01007387 */ /* 0x000fe20000100800 */
[----:B-1----:R-:W-:Y:S01]  /*536f0*/  MOV R14, R19 ;  /* 0x00000013000e7202 */ /* 0x002fe20000000f00 */
[----:B------:R-:W-:Y:S01]  /*53700*/  IMAD.MOV.U32 R15, RZ, RZ, R22 ;  /* 0x000000ffff0f7224 */ /* 0x000fe200078e0016 */
[----:B----4-:R-:W-:-:S04]  /*53710*/  IADD3 R20, P5, R20, R8, RZ ;  /* 0x0000000814147210 */ /* 0x010fc80007fbe0ff */
        /* <DEDUP_REMOVED lines=388> */
[----:B------:R1:W-:Y:S01]  /*54f60*/  STL [R1+0x20e8], R154 ;  /* 0x0020e89a01007387 */ /* 0x0003e20000100800 */
[----:B------:R-:W-:-:S03]  /*54f70*/  IMAD.MOV.U32 R14, RZ, RZ, R153 ;  /* 0x000000ffff0e7224 */ /* 0x000fc600078e0099 */
[----:B------:R-:W-:Y:S01]  /*54f80*/  STL [R1+0x20f4], R21 ;  /* 0x0020f41501007387 */ /* 0x000fe20000100800 */
[----:B------:R-:W-:-:S03]  /*54f90*/  IMAD.X R152, R152, 0x1, R2, P6 ;  /* 0x0000000198987824 */ /* 0x000fc600030e0602 */
[----:B------:R-:W3:Y:S01]  /*54fa0*/  LDL.LU R157, [R1+0x2108] ;  /* 0x00210800019d7983 */ /* 0x000ee20000300800 */
[----:B------:R-:W-:-:S03]  /*54fb0*/  IMAD.MOV.U32 R15, RZ, RZ, R154 ;  /* 0x000000ffff0f7224 */ /* 0x000fc600078e009a */
[----:B------:R5:W-:Y:S04]  /*54fc0*/  STL [R1+0x20f0], R152 ;  /* 0x0020f09801007387 */ /* 0x000be80000100800 */
[----:B-1----:R-:W3:Y:S04]  /*54fd0*/  LDL.LU R154, [R1+0x22d0] ;  /* 0x0022d000019a7983 */ /* 0x002ee80000300800 */
[----:B------:R1:W-:Y:S04]  /*54fe0*/  LDGSTS.E [R5+-0x73ffc], desc[UR60][R14.64], P1 ;  /* 0x8c0040000e057fae */ /* 0x0003e8000892187c */
[----:B------:R-:W3:Y:S01]  /*54ff0*/  LDL.LU R155, [R1+0x22d8] ;  /* 0x0022d800019b7983 */ /* 0x000ee20000300800 */
[----:B------:R-:W-:Y:S01]  /*55000*/  ISETP.GT.AND P1, PT, R3, 0x3b, PT ;  /* 0x0000003b0300780c */ /* 0x000fe20003f24270 */
[----:B-1----:R-:W-:-:S02]  /*55010*/  IMAD.MOV.U32 R15, RZ, RZ, R152 ;  /* 0x000000ffff0f7224 */ /* 0x002fc400078e0098 */
[----:B-----5:R-:W5:Y:S01]  /*55020*/  LDL.LU R152, [R1+0x22dc] ;  /* 0x0022dc0001987983 */ /* 0x020f620000300800 */
[----:B------:R-:W-:-:S03]  /*55030*/  MOV R14, R21 ;  /* 0x00000015000e7202 */ /* 0x000fc60000000f00 */
[----:B------:R-:W5:Y:S04]  /*55040*/  LDL.LU R153, [R1+0x22e0] ;  /* 0x0022e00001997983 */ /* 0x000f680000300800 */
        /* <DEDUP_REMOVED lines=35> */
[----:B------:R-:W-:-:S03]  /*55280*/  ISETP.GT.AND P1, PT, R3, 0x59, PT ;  /* 0x000000590300780c */ /* 0x000fc60003f24270 */
[----:B------:R-:W-:Y:S04]  /*55290*/  STL [R1+0x2108], R157 ;  /* 0x0021089d01007387 */ /* 0x000fe80000100800 */
[----:B------:R-:W-:Y:S01]  /*552a0*/  STL [R1+0x22d4], R19 ;  /* 0x0022d41301007387 */ /* 0x000fe20000100800 */
[----:B-1----:R-:W-:Y:S01]  /*552b0*/  MOV R14, R19 ;  /* 0x00000013000e7202 */ /* 0x002fe20000000f00 */
[----:B------:R-:W-:Y:S01]  /*552c0*/  IMAD.MOV.U32 R15, RZ, RZ, R154 ;  /* 0x000000ffff0f7224 */ /* 0x000fe200078e009a */
[-C--:B-----5:R-:W-:Y:S01]  /*552d0*/  IADD3 R152, P5, R152, R8.reuse, RZ ;  /* 0x0000000898987210 */ /* 0x0a0fe20007fbe0ff */
[----:B------:R1:W-:Y:S04]  /*552e0*/  STL [R1+0x22d0], R154 ;  /* 0x0022d09a01007387 */ /* 0x0003e80000100800 */
[----:B------:R-:W-:Y:S01]  /*552f0*/  IMAD.X R155, R155, 0x1, R2, P5 ;  /* 0x000000019b9b7824 */ /* 0x000fe200028e0602 */
[----:B------:R3:W-:Y:S01]  /*55300*/  LDGSTS.E [R5+-0x70000], desc[UR60][R14.64], P2 ;  /* 0x900000000e057fae */ /* 0x0007e2000912187c */
[----:B------:R-:W-:-:S03]  /*55310*/  IADD3 R21, P6, R21, R8, RZ ;  /* 0x0000000815157210 */ /* 0x000fc60007fde0ff */
[----:B-1----:R-:W5:Y:S04]  /*55320*/  LDL.LU R154, [R1+0x22fc] ;  /* 0x0022fc00019a7983 */ /* 0x002f680000300800 */
[----:B------:R-:W5:Y:S01]  /*55330*/  LDL.LU R19, [R1+0x2304] ;  /* 0x0023040001137983 */ /* 0x000f620000300800 */
[----:B---3--:R-:W-:-:S03]  /*55340*/  SEL R14, RZ, 0x4, !P1 ;  /* 0x00000004ff0e7807 */ /* 0x008fc60004800000 */
[----:B------:R-:W-:Y:S01]  /*55350*/  STL [R1+0x22dc], R152 ;  /* 0x0022dc9801007387 */ /* 0x000fe20000100800 */
[----:B------:R-:W-:-:S03]  /*55360*/  IMAD.MOV.U32 R15, RZ, RZ, R155 ;  /* 0x000000ffff0f7224 */ /* 0x000fc600078e009b */
[----:B------:R1:W-:Y:S01]  /*55370*/  STL [R1+0x22d8], R155 ;  /* 0x0022d89b01007387 */ /* 0x0003e20000100800 */
[----:B------:R-:W-:Y:S01]  /*55380*/  SEL R14, R14, RZ, !P0 ;  /* 0x000000ff0e0e7207 */ /* 0x000fe20004000000 */
[----:B------:R-:W-:Y:S02]  /*55390*/  IMAD.X R153, R153, 0x1, R2, P6 ;  /* 0x0000000199997824 */ /* 0x000fe400030e0602 */
        /* <DEDUP_REMOVED lines=8> */
[----:B---3--:R-:W-:-:S03]  /*55420*/  IMAD.MOV.U32 R14, RZ, RZ, R21 ;  /* 0x000000ffff0e7224 */ /* 0x008fc600078e0015 */
[----:B------:R-:W3:Y:S01]  /*55430*/  LDL.LU R21, [R1+0x24f4] ;  /* 0x0024f40001157983 */ /* 0x000ee20000300800 */
[----:B------:R-:W-:Y:S01]  /*55440*/  IMAD.MOV.U32 R15, RZ, RZ, R153 ;  /* 0x000000ffff0f7224 */ /* 0x000fe200078e0099 */
[----:B----4-:R-:W-:-:S04]  /*55450*/  IADD3 R22, P5, R22, R8, RZ ;  /* 0x0000000816167210 */ /* 0x010fc80007fbe0ff */
[----:B------:R4:W-:Y:S01]  /*55460*/  LDGSTS.E [R5+-0x6fffc], desc[UR60][R14.64], P1 ;  /* 0x900040000e057fae */ /* 0x0009e2000892187c */
[----:B------:R-:W-:-:S03]  /*55470*/  IADD3.X R23, R23, R2, RZ, P5, !PT ;  /* 0x0000000217177210 */ /* 0x000fc60002ffe4ff */
[----:B------:R4:W-:Y:S04]  /*55480*/  STL [R1+0x22ec], R22 ;  /* 0x0022ec1601007387 */ /* 0x0009e80000100800 */
[----:B------:R-:W-:Y:S01]  /*55490*/  STL [R1+0x22e8], R23 ;  /* 0x0022e81701007387 */ /* 0x000fe20000100800 */
[----:B--2---:R-:W-:-:S05]  /*554a0*/  IADD3 R18, P6, R18, R8, RZ ;  /* 0x0000000812127210 */ /* 0x004fca0007fde0ff */
[----:B------:R2:W-:Y:S01]  /*554b0*/  STL [R1+0x22f4], R18 ;  /* 0x0022f41201007387 */ /* 0x0005e20000100800 */
[----:B------:R-:W-:-:S03]  /*554c0*/  IMAD.X R20, R20, 0x1, R2, P6 ;  /* 0x0000000114147824 */ /* 0x000fc600030e0602 */
[----:B------:R-:W3:Y:S04]  /*554d0*/  LDL.LU R157, [R1+0x2308] ;  /* 0x00230800019d7983 */ /* 0x000ee80000300800 */
[----:B------:R2:W-:Y:S04]  /*554e0*/  STL [R1+0x22f0], R20 ;  /* 0x0022f01401007387 */ /* 0x0005e80000100800 */
[----:B-1----:R-:W3:Y:S01]  /*554f0*/  LDL.LU R153, [R1+0x24f0] ;  /* 0x0024f00001997983 */ /* 0x002ee20000300800 */
[----:B------:R-:W-:-:S04]  /*55500*/  ISETP.GT.AND P2, PT, R3, 0x5a, PT ;  /* 0x0000005a0300780c */ /* 0x000fc80003f44270 */
[----:B----4-:R-:W-:-:S04]  /*55510*/  SEL R14, RZ, 0x4, !P2 ;  /* 0x00000004ff0e7807 */ /* 0x010fc80005000000 */
[----:B------:R-:W-:Y:S01]  /*55520*/  SEL R14, R14, RZ, !P0 ;  /* 0x000000ff0e0e7207 */ /* 0x000fe20004000000 */
[----:B------:R-:W-:-:S03]  /*55530*/  IMAD.MOV.U32 R15, RZ, RZ, R23 ;  /* 0x000000ffff0f7224 */ /* 0x000fc600078e0017 */
[----:B------:R-:W-:Y:S01]  /*55540*/  ISETP.NE.U32.AND P2, PT, R14, RZ, PT ;  /* 0x000000ff0e00720c */ /* 0x000fe20003f45070 */
[----:B------:R-:W-:Y:S02]  /*55550*/  IMAD.MOV.U32 R14, RZ, RZ, R22 ;  /* 0x000000ffff0e7224 */ /* 0x000fe400078e0016 */
[----:B------:R-:W4:Y:S04]  /*55560*/  LDL.LU R22, [R1+0x24f8] ;  /* 0x0024f80001167983 */ /* 0x000f280000300800 */
[----:B------:R1:W-:Y:S01]  /*55570*/  LDGSTS.E [R5+-0x6bffc], desc[UR60][R14.64], P1 ;  /* 0x940040000e057fae */ /* 0x0003e2000892187c */
[----:B------:R-:W-:Y:S02]  /*55580*/  ISETP.GT.AND P1, PT, R3, 0x5b, PT ;  /* 0x0000005b0300780c */ /* 0x000fe40003f24270 */
[----:B-1----:R-:W-:-:S02]  /*55590*/  MOV R14, R18 ;  /* 0x00000012000e7202 */ /* 0x002fc40000000f00 */
[----:B--2---:R-:W2:Y:S01]  /*555a0*/  LDL.LU R18, [R1+0x24fc] ;  /* 0x0024fc0001127983 */ /* 0x004ea20000300800 */
[----:B------:R-:W-:-:S03]  /*555b0*/  IMAD.MOV.U32 R15, RZ, RZ, R20 ;  /* 0x000000ffff0f7224 */ /* 0x000fc600078e0014 */
[----:B------:R-:W4:Y:S04]  /*555c0*/  LDL.LU R23, [R1+0x2500] ;  /* 0x0025000001177983 */ /* 0x000f280000300800 */
[----:B------:R-:W4:Y:S04]  /*555d0*/  LDL.LU R20, [R1+0x2504] ;  /* 0x0025040001147983 */ /* 0x000f280000300800 */
        /* <DEDUP_REMOVED lines=19> */
[----:B-----5:R-:W5:Y:S04]  /*55710*/  LDL.LU R155, [R1+0x2460] ;  /* 0x00246000019b7983 */ /* 0x020f680000300800 */
[----:B------:R-:W5:Y:S04]  /*55720*/  LDL.LU R154, [R1+0x2464] ;  /* 0x00246400019a7983 */ /* 0x000f680000300800 */
[----:B------:R1:W-:Y:S01]  /*55730*/  LDGSTS.E [R5+-0x6fff4], desc[UR60][R14.64], P1 ;  /* 0x9000c0000e057fae */ /* 0x0003e2000892187c */
[----:B---3--:R-:W-:-:S03]  /*55740*/  IADD3 R21, P6, R21, R8, RZ ;  /* 0x0000000815157210 */ /* 0x008fc60007fde0ff */
[----:B-1----:R-:W3:Y:S04]  /*55750*/  LDL.LU R152, [R1+0x2508] ;  /* 0x0025080001987983 */ /* 0x002ee80000300800 */
[----:B------:R-:W3:Y:S01]  /*55760*/  LDL.LU R19, [R1+0x250c] ;  /* 0x00250c0001137983 */ /* 0x000ee20000300800 */
[----:B------:R-:W-:-:S04]  /*55770*/  SEL R14, RZ, 0x4, !P2 ;  /* 0x00000004ff0e7807 */ /* 0x000fc80005000000 */
[----:B------:R-:W-:-:S04]  /*55780*/  SEL R14, R14, RZ, !P0 ;  /* 0x000000ff0e0e7207 */ /* 0x000fc80004000000 */
        /* <DEDUP_REMOVED lines=9> */
[----:B------:R1:W-:Y:S02]  /*55820*/  STL [R1+0x24f0], R153 ;  /* 0x0024f09901007387 */ /* 0x0003e40000100800 */
[----:B-1----:R-:W-:Y:S01]  /*55830*/  IMAD.MOV.U32 R15, RZ, RZ, R153 ;  /* 0x000000ffff0f7224 */ /* 0x002fe200078e0099 */
[----:B------:R-:W-:Y:S01]  /*55840*/  MOV R14, R21 ;  /* 0x00000015000e7202 */ /* 0x000fe20000000f00 */
[----:B------:R-:W3:Y:S04]  /*55850*/  LDL.LU R153, [R1+0x2510] ;  /* 0x0025100001997983 */ /* 0x000ee80000300800 */
[----:B------:R-:W3:Y:S01]  /*55860*/  LDL.LU R21, [R1+0x2514] ;  /* 0x0025140001157983 */ /* 0x000ee20000300800 */
[----:B------:R-:W-:-:S03]  /*55870*/  ISETP.GT.AND P1, PT, R3, 0x79, PT ;  /* 0x000000790300780c */ /* 0x000fc60003f24270 */
[----:B------:R1:W-:Y:S01]  /*55880*/  LDGSTS.E [R5+-0x68000], desc[UR60][R14.64], P2 ;  /* 0x980000000e057fae */ /* 0x0003e2000912187c */
[----:B--2---:R-:W-:-:S05]  /*55890*/  IADD3 R18, P5, R18, R8, RZ ;  /* 0x0000000812127210 */ /* 0x004fca0007fbe0ff */
[--C-:B----4-:R-:W-:Y:S01]  /*558a0*/  IMAD.X R22, R22, 0x1, R2.reuse, P5 ;  /* 0x0000000116167824 */ /* 0x110fe200028e0602 */
[----:B-1----:R-:W-:Y:S02]  /*558b0*/  SEL R14, RZ, 0x4, !P1 ;  /* 0x00000004ff0e7807 */ /* 0x002fe40004800000 */
[----:B------:R-:W-:Y:S02]  /*558c0*/  IADD3 R20, P6, R20, R8, RZ ;  /* 0x0000000814147210 */ /* 0x000fe40007fde0ff */
[----:B------:R-:W-:Y:S01]  /*558d0*/  SEL R14, R14, RZ, !P0 ;  /* 0x000000ff0e0e7207 */ /* 0x000fe20004000000 */
[----:B------:R-:W-:Y:S02]  /*558e0*/  STL [R1+0x24fc], R18 ;  /* 0x0024fc1201007387 */ /* 0x000fe40000100800 */
[----:B------:R-:W-:Y:S01]  /*558f0*/  IMAD.X R23, R23, 0x1, R2, P6 ;  /* 0x0000000117177824 */ /* 0x000fe200030e0602 */
[----:B------:R-:W-:Y:S01]  /*55900*/  ISETP.NE.U32.AND P1, PT, R14, RZ, PT ;  /* 0x000000ff0e00720c */ /* 0x000fe20003f25070 */
[----:B------:R1:W-:Y:S01]  /*55910*/  STL [R1+0x24f8], R22 ;  /* 0x0024f81601007387 */ /* 0x0003e20000100800 */
[----:B------:R-:W-:Y:S01]  /*55920*/  MOV R14, R18 ;  /* 0x00000012000e7202 */ /* 0x000fe20000000f00 */
[----:B------:R-:W-:-:S02]  /*55930*/  IMAD.MOV.U32 R15, RZ, RZ, R22 ;  /* 0x000000ffff0f7224 */ /* 0x000fc400078e0016 */
[----:B------:R-:W-:Y:S04]  /*55940*/  STL [R1+0x2504], R20 ;  /* 0x0025041401007387 */ /* 0x000fe80000100800 */
[----:B------:R2:W-:Y:S04]  /*55950*/  LDGSTS.E [R5+-0x64000], desc[UR60][R14.64], P2 ;  /* 0x9c0000000e057fae */ /* 0x0005e8000912187c */
[----:B-1----:R-:W4:Y:S04]  /*55960*/  LDL.LU R22, [R1+0x251c] ;  /* 0x00251c0001167983 */ /* 0x002f280000300800 */
[----:B------:R1:W-:Y:S04]  /*55970*/  STL [R1+0x2500], R23 ;  /* 0x0025001701007387 */ /* 0x0003e80000100800 */
[----:B------:R-:W4:Y:S01]  /*55980*/  LDL.LU R18, [R1+0x244c] ;  /* 0x00244c0001127983 */ /* 0x000f220000300800 */
[----:B--2---:R-:W-:-:S02]  /*55990*/  IMAD.MOV.U32 R15, RZ, RZ, R23 ;  /* 0x000000ffff0f7224 */ /* 0x004fc400078e0017 */
[----:B------:R-:W-:Y:S01]  /*559a0*/  IMAD.MOV.U32 R14, RZ, RZ, R20 ;  /* 0x000000ffff0e7224 */ /* 0x000fe200078e0014 */
[----:B-1----:R-:W2:Y:S04]  /*559b0*/  LDL.LU R23, [R1+0x2518] ;  /* 0x0025180001177983 */ /* 0x002ea80000300800 */
[----:B------:R-:W2:Y:S01]  /*559c0*/  LDL.LU R20, [R1+0x2448] ;  /* 0x0024480001147983 */ /* 0x000ea20000300800 */
[----:B------:R-:W-:-:S03]  /*559d0*/  ISETP.GT.AND P2, PT, R3, 0x7a, PT ;  /* 0x0000007a0300780c */ /* 0x000fc60003f44270 */
[----:B------:R1:W-:Y:S02]  /*559e0*/  LDGSTS.E [R5+-0x67ffc], desc[UR60][R14.64], P1 ;  /* 0x980040000e057fae */ /* 0x0003e4000892187c */
[----:B-1----:R-:W-:-:S04]  /*559f0*/  SEL R14, RZ, 0x4, !P2 ;  /* 0x00000004ff0e7807 */ /* 0x002fc80005000000 */
[----:B------:R-:W-:-:S04]  /*55a00*/  SEL R14, R14, RZ, !P0 ;  /* 0x000000ff0e0e7207 */ /* 0x000fc80004000000 */
[----:B------:R-:W-:Y:S02]  /*55a10*/  ISETP.NE.U32.AND P2, PT, R14, RZ, PT ;  /* 0x000000ff0e00720c */ /* 0x000fe40003f45070 */
[----:B-----5:R-:W-:-:S04]  /*55a20*/  IADD3 R154, P5, R154, R8, RZ ;  /* 0x000000089a9a7210 */ /* 0x020fc80007fbe0ff */
[----:B------:R-:W-:Y:S01]  /*55a30*/  IADD3.X R155, R155, R2, RZ, P5, !PT ;  /* 0x000000029b9b7210 */ /* 0x000fe20002ffe4ff */
[----:B------:R-:W-:-:S04]  /*55a40*/  IMAD.MOV.U32 R14, RZ, RZ, R154 ;  /* 0x000000ffff0e7224 */ /* 0x000fc800078e009a */
[----:B------:R-:W-:Y:S01]  /*55a50*/  IMAD.MOV.U32 R15, RZ, RZ, R155 ;  /* 0x000000ffff0f7224 */ /* 0x000fe200078e009b */
[----:B---3--:R-:W-:Y:S01]  /*55a60*/  IADD3 R19, P6, R19, R8, RZ ;  /* 0x0000000813137210 */ /* 0x008fe20007fde0ff */
[----:B------:R-:W-:Y:S04]  /*55a70*/  STL [R1+0x2464], R154 ;  /* 0x0024649a01007387 */ /* 0x000fe80000100800 */
[----:B------:R-:W-:Y:S01]  /*55a80*/  IMAD.X R152, R152, 0x1, R2, P6 ;  /* 0x0000000198987824 */ /* 0x000fe200030e0602 */
[----:B------:R1:W-:Y:S01]  /*55a90*/  LDGSTS.E [R5+-0x63ffc], desc[UR60][R14.64], P1 ;  /* 0x9c0040000e057fae */ /* 0x0003e2000892187c */
[----:B------:R-:W-:-:S03]  /*55aa0*/  ISETP.GT.AND P1, PT, R3, 0x7b, PT ;  /* 0x0000007b0300780c */ /* 0x000fc60003f24270 */
[----:B------:R-:W-:Y:S04]  /*55ab0*/  STL [R1+0x2460], R155 ;  /* 0x0024609b01007387 */ /* 0x000fe80000100800 */
[----:B------:R-:W-:Y:S01]  /*55ac0*/  STL [R1+0x250c], R19 ;  /* 0x00250c1301007387 */ /* 0x000fe20000100800 */
[----:B-1----:R-:W-:Y:S01]  /*55ad0*/  MOV R14, R19 ;  /* 0x00000013000e7202 */ /* 0x002fe20000000f00 */
[----:B------:R-:W-:Y:S02]  /*55ae0*/  IMAD.MOV.U32 R15, RZ, RZ, R152 ;  /* 0x000000ffff0f7224 */ /* 0x000fe400078e0098 */
[----:B------:R1:W-:Y:S04]  /*55af0*/  STL [R1+0x2508], R152 ;  /* 0x0025089801007387 */ /* 0x0003e80000100800 */
[----:B------:R3:W-:Y:S04]  /*55b00*/  LDGSTS.E [R5+-0x67ff8], desc[UR60][R14.64], P2 ;  /* 0x980080000e057fae */ /* 0x0007e8000912187c */
[----:B-1----:R-:W5:Y:S04]  /*55b10*/  LDL.LU R152, [R1+0x1f10] ;  /* 0x001f100001987983 */ /* 0x002f680000300800 */
[----:B------:R-:W5:Y:S01]  /*55b20*/  LDL.LU R19, [R1+0x1f14] ;  /* 0x001f140001137983 */ /* 0x000f620000300800 */
[----:B---3--:R-:W-:-:S04]  /*55b30*/  SEL R14, RZ, 0x4, !P1 ;  /* 0x00000004ff0e7807 */ /* 0x008fc80004800000 */
[----:B------:R-:W-:-:S04]  /*55b40*/  SEL R14, R14, RZ, !P0 ;  /* 0x000000ff0e0e7207 */ /* 0x000fc80004000000 */
[----:B------:R-:W-:Y:S02]  /*55b50*/  ISETP.NE.U32.AND P1, PT, R14, RZ, PT ;  /* 0x000000ff0e00720c */ /* 0x000fe40003f25070 */
[----:B------:R-:W-:-:S05]  /*55b60*/  IADD3 R21, P5, R21, R8, RZ ;  /* 0x0000000815157210 */ /* 0x000fca0007fbe0ff */
[----:B------:R-:W-:Y:S01]  /*55b70*/  IMAD.X R153, R153, 0x1, R2, P5 ;  /* 0x0000000199997824 */ /* 0x000fe200028e0602 */
[----:B------:R-:W-:Y:S01]  /*55b80*/  STL [R1+0x2514], R21 ;  /* 0x0025141501007387 */ /* 0x000fe20000100800 */
[----:B------:R-:W-:-:S03]  /*55b90*/  IMAD.MOV.U32 R14, RZ, RZ, R21 ;  /* 0x000000ffff0e7224 */ /* 0x000fc600078e0015 */
[----:B------:R1:W-:Y:S01]  /*55ba0*/  STL [R1+0x2510], R153 ;  /* 0x0025109901007387 */ /* 0x0003e20000100800 */
[----:B------:R-:W-:-:S05]  /*55bb0*/  MOV R15, R153 ;  /* 0x00000099000f7202 */ /* 0x000fca0000000f00 */
[----:B------:R3:W-:Y:S04]  /*55bc0*/  LDGSTS.E [R5+-0x63ff8], desc[UR60][R14.64], P2 ;  /* 0x9c0080000e057fae */ /* 0x0007e8000912187c */
[----:B-1----:R-:W5:Y:S04]  /*55bd0*/  LDL.LU R153, [R1+0x1f18] ;  /* 0x001f180001997983 */ /* 0x002f680000300800 */
[----:B------:R-:W5:Y:S04]  /*55be0*/  LDL.LU R21, [R1+0x1f1c] ;  /* 0x001f1c0001157983 */ /* 0x000f680000300800 */
[----:B------:R-:W5:Y:S04]  /*55bf0*/  LDL.LU R155, [R1+0x1f20] ;  /* 0x001f2000019b7983 */ /* 0x000f680000300800 */
[----:B------:R-:W5:Y:S01]  /*55c00*/  LDL.LU R154, [R1+0x1f24] ;  /* 0x001f2400019a7983 */ /* 0x000f620000300800 */
[----:B----4-:R-:W-:-:S02]  /*55c10*/  IADD3 R22, P2, R22, R8, RZ ;  /* 0x0000000816167210 */ /* 0x010fc40007f5e0ff */
[----:B------:R-:W-:-:S03]  /*55c20*/  IADD3 R18, P5, R18, R8, RZ ;  /* 0x0000000812127210 */ /* 0x000fc60007fbe0ff */
[----:B------:R-:W-:Y:S01]  /*55c30*/  STL [R1+0x251c], R22 ;  /* 0x00251c1601007387 */ /* 0x000fe20000100800 */
[--C-:B--2---:R-:W-:Y:S02]  /*55c40*/  IMAD.X R23, R23, 0x1, R2.reuse, P2 ;  /* 0x0000000117177824 */ /* 0x104fe400010e0602 */
[----:B------:R-:W-:-:S03]  /*55c50*/  IMAD.X R20, R20, 0x1, R2, P5 ;  /* 0x0000000114147824 */ /* 0x000fc600028e0602 */
[----:B------:R1:W-:Y:S01]  /*55c60*/  STL [R1+0x2518], R23 ;  /* 0x0025181701007387 */ /* 0x0003e20000100800 */
[----:B---3--:R-:W-:Y:S01]  /*55c70*/  IMAD.MOV.U32 R14, RZ, RZ, R22 ;  /* 0x000000ffff0e7224 */ /* 0x008fe200078e0016 */
[----:B------:R-:W-:Y:S02]  /*55c80*/  MOV R15, R23 ;  /* 0x00000017000f7202 */ /* 0x000fe40000000f00 */
[----:B------:R-:W-:Y:S04]  /*55c90*/  STL [R1+0x244c], R18 ;  /* 0x00244c1201007387 */ /* 0x000fe80000100800 */
[----:B------:R2:W-:Y:S04]  /*55ca0*/  STL [R1+0x2448], R20 ;  /* 0x0024481401007387 */ /* 0x0005e80000100800 */
[----:B-1----:R-:W3:Y:S04]  /*55cb0*/  LDL.LU R23, [R1+0x1f28] ;  /* 0x001f280001177983 */ /* 0x002ee80000300800 */
[----:B------:R-:W4:Y:S04]  /*55cc0*/  LDL.LU R22, [R1+0x1f2c] ;  /* 0x001f2c0001167983 */ /* 0x000f280000300800 */
[----:B------:R1:W-:Y:S02]  /*55cd0*/  LDGSTS.E [R5+-0x67ff4], desc[UR60][R14.64], P1 ;  /* 0x9800c0000e057fae */ /* 0x0003e4000892187c */
[----:B-1----:R-:W-:-:S02]  /*55ce0*/  IMAD.MOV.U32 R15, RZ, RZ, R20 ;  /* 0x000000ffff0f7224 */ /* 0x002fc400078e0014 */
[----:B------:R-:W-:Y:S01]  /*55cf0*/  IMAD.MOV.U32 R14, RZ, RZ, R18 ;  /* 0x000000ffff0e7224 */ /* 0x000fe200078e0012 */
[----:B--2---:R-:W2:Y:S04]  /*55d00*/  LDL.LU R20, [R1+0x1f30] ;  /* 0x001f300001147983 */ /* 0x004ea80000300800 */
[----:B------:R-:W2:Y:S04]  /*55d10*/  LDL.LU R18, [R1+0x1f34] ;  /* 0x001f340001127983 */ /* 0x000ea80000300800 */
        /* <DEDUP_REMOVED lines=13> */
[----:B------:R1:W-:Y:S04]  /*55df0*/  LDGSTS.E [R5+-0x80000], desc[UR60][R14.64], P2 ;  /* 0x800000000e057fae */ /* 0x0003e8000912187c */
[----:B------:R5:W-:Y:S01]  /*55e00*/  STL [R1+0x1f10], R152 ;  /* 0x001f109801007387 */ /* 0x000be20000100800 */
[----:B-1----:R-:W-:-:S03]  /*55e10*/  SEL R14, RZ, 0x4, !P1 ;  /* 0x00000004ff0e7807 */ /* 0x002fc60004800000 */
[----:B-----5:R-:W5:Y:S01]  /*55e20*/  LDL.LU R152, [R1+0x1f3c] ;  /* 0x001f3c0001987983 */ /* 0x020f620000300800 */
[----:B------:R-:W-:-:S03]  /*55e30*/  SEL R14, R14, RZ, !P0 ;  /* 0x000000ff0e0e7207 */ /* 0x000fc60004000000 */
[----:B------:R-:W5:Y:S01]  /*55e40*/  LDL.LU R19, [R1+0x1f44] ;  /* 0x001f440001137983 */ /* 0x000f620000300800 */
[----:B------:R-:W-:Y:S02]  /*55e50*/  ISETP.NE.U32.AND P1, PT, R14, RZ, PT ;  /* 0x000000ff0e00720c */ /* 0x000fe40003f25070 */
[----:B------:R-:W-:-:S05]  /*55e60*/  IADD3 R21, P5, R21, R8, RZ ;  /* 0x0000000815157210 */ /* 0x000fca0007fbe0ff */
[--C-:B------:R-:W-:Y:S01]  /*55e70*/  IMAD.X R153, R153, 0x1, R2.reuse, P5 ;  /* 0x0000000199997824 */ /* 0x100fe200028e0602 */
[----:B------:R-:W-:Y:S01]  /*55e80*/  IADD3 R154, P6, R154, R8, RZ ;  /* 0x000000089a9a7210 */ /* 0x000fe20007fde0ff */
[----:B------:R-:W-:Y:S02]  /*55e90*/  STL [R1+0x1f1c], R21 ;  /* 0x001f1c1501007387 */ /* 0x000fe40000100800 */
[----:B------:R-:W-:Y:S02]  /*55ea0*/  IMAD.MOV.U32 R15, RZ, RZ, R153 ;  /* 0x000000ffff0f7224 */ /* 0x000fe400078e0099 */
[----:B------:R-:W-:Y:S01]  /*55eb0*/  IMAD.X R155, R155, 0x1, R2, P6 ;  /* 0x000000019b9b7824 */ /* 0x000fe200030e0602 */
[----:B------:R1:W-:Y:S01]  /*55ec0*/  STL [R1+0x1f18], R153 ;  /* 0x001f189901007387 */ /* 0x0003e20000100800 */
[----:B------:R-:W-:-:S03]  /*55ed0*/  MOV R14, R21 ;  /* 0x00000015000e7202 */ /* 0x000fc60000000f00 */
[----:B------:R-:W-:Y:S04]  /*55ee0*/  STL [R1+0x1f24], R154 ;  /* 0x001f249a01007387 */ /* 0x000fe80000100800 */
[----:B------:R3:W-:Y:S04]  /*55ef0*/  LDGSTS.E [R5+-0x7c000], desc[UR60][R14.64], P2 ;  /* 0x840000000e057fae */ /* 0x0007e8000912187c */
[----:B-1----:R-:W5:Y:S04]  /*55f00*/  LDL.LU R153, [R1+0x1f38] ;  /* 0x001f380001997983 */ /* 0x002f680000300800 */
[----:B------:R1:W-:Y:S04]  /*55f10*/  STL [R1+0x1f20], R155 ;  /* 0x001f209b01007387 */ /* 0x0003e80000100800 */
[----:B------:R-:W5:Y:S01]  /*55f20*/  LDL.LU R21, [R1+0x1f40] ;  /* 0x001f400001157983 */ /* 0x000f620000300800 */
[----:B---3--:R-:W-:-:S02]  /*55f30*/  IMAD.MOV.U32 R14, RZ, RZ, R154 ;  /* 0x000000ffff0e7224 */ /* 0x008fc400078e009a */
[----:B------:R-:W-:Y:S01]  /*55f40*/  IMAD.MOV.U32 R15, RZ, RZ, R155 ;  /* 0x000000ffff0f7224 */ /* 0x000fe200078e009b */
[----:B------:R-:W-:Y:S01]  /*55f50*/  ISETP.GT.AND P2, PT, R3, 0x1e, PT ;  /* 0x0000001e0300780c */ /* 0x000fe20003f44270 */
[----:B-1----:R-:W3:Y:S04]  /*55f60*/  LDL.LU R155, [R1+0x1f4c] ;  /* 0x001f4c00019b7983 */ /* 0x002ee80000300800 */
[----:B------:R-:W3:Y:S01]  /*55f70*/  LDL.LU R16, [R1+0x2114] ;  /* 0x0021140001107983 */ /* 0x000ee20000300800 */
[----:B----4-:R-:W-:-:S03]  /*55f80*/  IADD3 R22, P5, R22, R8, RZ ;  /* 0x0000000816167210 */ /* 0x010fc60007fbe0ff */
[----:B------:R1:W-:Y:S01]  /*55f90*/  LDGSTS.E [R5+-0x7fffc], desc[UR60][R14.64], P1 ;  /* 0x800040000e057fae */ /* 0x0003e2000892187c */
[----:B------:R-:W-:-:S03]  /*55fa0*/  IADD3.X R23, R23, R2, RZ, P5, !PT ;  /* 0x0000000217177210 */ /* 0x000fc60002ffe4ff */
[----:B------:R4:W-:Y:S04]  /*55fb0*/  STL [R1+0x1f2c], R22 ;  /* 0x001f2c1601007387 */ /* 0x0009e80000100800 */
[----:B------:R4:W-:Y:S01]  /*55fc0*/  STL [R1+0x1f28], R23 ;  /* 0x001f281701007387 */ /* 0x0009e20000100800 */
[----:B-1----:R-:W-:Y:S02]  /*55fd0*/  SEL R14, RZ, 0x4, !P2 ;  /* 0x00000004ff0e7807 */ /* 0x002fe40005000000 */
[----:B--2---:R-:W-:Y:S02]  /*55fe0*/  IADD3 R18, P6, R18, R8, RZ ;  /* 0x0000000812127210 */ /* 0x004fe40007fde0ff */
[----:B------:R-:W-:-:S03]  /*55ff0*/  SEL R14, R14, RZ, !P0 ;  /* 0x000000ff0e0e7207 */ /* 0x000fc60004000000 */
[----:B------:R-:W-:Y:S01]  /*56000*/  STL [R1+0x1f34], R18 ;  /* 0x001f341201007387 */ /* 0x000fe20000100800 */
[----:B------:R-:W-:-:S03]  /*56010*/  IMAD.X R20, R20, 0x1, R2, P6 ;  /* 0x0000000114147824 */ /* 0x000fc600030e0602 */
[----:B------:R-:W2:Y:S01]  /*56020*/  LDL.LU R156, [R1+0x1f48] ;  /* 0x001f4800019c7983 */ /* 0x000ea20000300800 */
[----:B------:R-:W-:Y:S01]  /*56030*/  ISETP.NE.U32.AND P2, PT, R14, RZ, PT ;  /* 0x000000ff0e00720c */ /* 0x000fe20003f45070 */
[----:B------:R-:W-:Y:S02]  /*56040*/  IMAD.MOV.U32 R14, RZ, RZ, R22 ;  /* 0x000000ffff0e7224 */ /* 0x000fe400078e0016 */
[----:B------:R-:W-:Y:S01]  /*56050*/  IMAD.MOV.U32 R15, RZ, RZ, R23 ;  /* 0x000000ffff0f7224 */ /* 0x000fe200078e0017 */
[----:B------:R1:W-:Y:S04]  /*56060*/  STL [R1+0x1f30], R20 ;  /* 0x001f301401007387 */ /* 0x0003e80000100800 */
[----:B----4-:R-:W4:Y:S04]  /*56070*/  LDL.LU R22, [R1+0x2110] ;  /* 0x0021100001167983 */ /* 0x010f280000300800 */
        /* <DEDUP_REMOVED lines=13> */
[----:B------:R-:W-:-:S03]  /*56150*/  IADD3 R19, P6, R19, R8, RZ ;  /* 0x0000000813137210 */ /* 0x000fc60007fde0ff */
[----:B------:R-:W-:Y:S01]  /*56160*/  STL [R1+0x1f3c], R152 ;  /* 0x001f3c9801007387 */ /* 0x000fe20000100800 */
        /* <DEDUP_REMOVED lines=12> */
[----:B-----5:R-:W5:Y:S04]  /*56230*/  LDL.LU R21, [R1+0x2130] ;  /* 0x0021300001157983 */ /* 0x020f680000300800 */
[----:B------:R-:W5:Y:S01]  /*56240*/  LDL.LU R19, [R1+0x2134] ;  /* 0x0021340001137983 */ /* 0x000f620000300800 */
[----:B------:R-:W-:-:S03]  /*56250*/  ISETP.GT.AND P2, PT, R3, 0x3c, PT ;  /* 0x0000003c0300780c */ /* 0x000fc60003f44270 */
[----:B------:R1:W-:Y:S01]  /*56260*/  LDGSTS.E [R5+-0x7fff4], desc[UR60][R14.64], P1 ;  /* 0x8000c0000e057fae */ /* 0x0003e2000892187c */
[-C--:B---3--:R-:W-:Y:S02]  /*56270*/  IADD3 R155, P5, R155, R8.reuse, RZ ;  /* 0x000000089b9b7210 */ /* 0x088fe40007fbe0ff */
[----:B------:R-:W-:Y:S02]  /*56280*/  IADD3 R16, P6, R16, R8, RZ ;  /* 0x0000000810107210 */ /* 0x000fe40007fde0ff */
[----:B--2---:R-:W-:Y:S02]  /*56290*/  IADD3.X R156, R156, R2, RZ, P5, !PT ;  /* 0x000000029c9c7210 */ /* 0x004fe40002ffe4ff */
[----:B-1----:R-:W-:-:S04]  /*562a0*/  SEL R14, RZ, 0x4, !P2 ;  /* 0x00000004ff0e7807 */ /* 0x002fc80005000000 */
[----:B------:R-:W-:Y:S01]  /*562b0*/  SEL R14, R14, RZ, !P0 ;  /* 0x000000ff0e0e7207 */ /* 0x000fe20004000000 */
[----:B------:R-:W-:-:S03]  /*562c0*/  IMAD.MOV.U32 R15, RZ, RZ, R156 ;  /* 0x000000ffff0f7224 */ /* 0x000fc600078e009c */
[----:B------:R-:W-:Y:S01]  /*562d0*/  ISETP.NE.U32.AND P2, PT, R14, RZ, PT ;  /* 0x000000ff0e00720c */ /* 0x000fe20003f45070 */
[----:B------:R-:W-:Y:S02]  /*562e0*/  IMAD.MOV.U32 R14, RZ, RZ, R155 ;  /* 0x000000ffff0e7224 */ /* 0x000fe400078e009b */
[----:B----4-:R-:W-:-:S03]  /*562f0*/  IMAD.X R22, R22, 0x1, R2, P6 ;  /* 0x0000000116167824 */ /* 0x010fc600030e0602 */
[----:B------:R1:W-:Y:S01]  /*56300*/  LDGSTS.E [R5+-0x7bff4], desc[UR60][R14.64], P1 ;  /* 0x8400c0000e057fae */ /* 0x0003e2000892187c */
[----:B------:R-:W-:-:S03]  /*56310*/  ISETP.GT.AND P1, PT, R3, 0x3d, PT ;  /* 0x0000003d0300780c */ /* 0x000fc60003f24270 */
[----:B------:R-:W-:Y:S01]  /*56320*/  STL [R1+0x1f4c], R155 ;  /* 0x001f4c9b01007387 */ /* 0x000fe20000100800 */
[----:B------:R-:W-:Y:S02]  /*56330*/  IADD3 R20, P5, R20, R8, RZ ;  /* 0x0000000814147210 */ /* 0x000fe40007fbe0ff */
[----:B-1----:R-:W-:Y:S01]  /*56340*/  MOV R14, R16 ;  /* 0x00000010000e7202 */ /* 0x002fe20000000f00 */
[----:B------:R-:W-:Y:S01]  /*56350*/  IMAD.MOV.U32 R15, RZ, RZ, R22 ;  /* 0x000000ffff0f7224 */ /* 0x000fe200078e0016 */
[----:B------:R-:W-:Y:S01]  /*56360*/  STL [R1+0x1f48], R156 ;  /* 0x001f489c01007387 */ /* 0x000fe20000100800 */
[----:B------:R-:W-:Y:S01]  /*56370*/  IADD3 R18, P6, R18, R8, RZ ;  /* 0x0000000812127210 */ /* 0x000fe20007fde0ff */
[--C-:B------:R-:W-:Y:S02]  /*56380*/  IMAD.X R23, R23, 0x1, R2.reuse, P5 ;  /* 0x0000000117177824 */ /* 0x100fe400028e0602 */
[----:B------:R1:W-:Y:S04]  /*56390*/  LDGSTS.E [R5+-0x78000], desc[UR60][R14.64], P2 ;  /* 0x880000000e057fae */ /* 0x0003e8000912187c */
[----:B------:R-:W-:Y:S01]  /*563a0*/  STL [R1+0x2114], R16 ;  /* 0x0021141001007387 */ /* 0x000fe20000100800 */
[----:B------:R-:W-:-:S03]  /*563b0*/  IMAD.X R154, R154, 0x1, R2, P6 ;  /* 0x000000019a9a7824 */ /* 0x000fc600030e0602 */
[----:B------:R2:W-:Y:S01]  /*563c0*/  STL [R1+0x2110], R22 ;  /* 0x0021101601007387 */ /* 0x0005e20000100800 */
[----:B-1----:R-:W-:Y:S01]  /*563d0*/  SEL R14, RZ, 0x4, !P1 ;  /* 0x00000004ff0e7807 */ /* 0x002fe20004800000 */
[----:B------:R-:W-:-:S03]  /*563e0*/  IMAD.MOV.U32 R15, RZ, RZ, R23 ;  /* 0x000000ffff0f7224 */ /* 0x000fc600078e0017 */
[----:B------:R-:W-:Y:S01]  /*563f0*/  SEL R14, R14, RZ, !P0 ;  /* 0x000000ff0e0e7207 */ /* 0x000fe20004000000 */
[----:B--2---:R-:W2:Y:S04]  /*56400*/  LDL.LU R22, [R1+0x213c] ;  /* 0x00213c0001167983 */ /* 0x004ea80000300800 */
[----:B------:R-:W3:Y:S01]  /*56410*/  LDL.LU R16, [R1+0x2144] ;  /* 0x0021440001107983 */ /* 0x000ee20000300800 */
[----:B------:R-:W-:-:S03]  /*56420*/  ISETP.NE.U32.AND P1, PT, R14, RZ, PT ;  /* 0x000000ff0e00720c */ /* 0x000fc60003f25070 */
[----:B------:R-:W-:Y:S01]  /*56430*/  STL [R1+0x211c], R20 ;  /* 0x00211c1401007387 */ /* 0x000fe20000100800 */
[----:B------:R-:W-:-:S03]  /*56440*/  MOV R14, R20 ;  /* 0x00000014000e7202 */ /* 0x000fc60000000f00 */
[----:B------:R1:W-:Y:S04]  /*56450*/  STL [R1+0x2118], R23 ;  /* 0x0021181701007387 */ /* 0x0003e80000100800 */
[----:B------:R4:W-:Y:S04]  /*56460*/  STL [R1+0x2124], R18 ;  /* 0x0021241201007387 */ /* 0x0009e80000100800 */
[----:B------:R1:W-:Y:S04]  /*56470*/  LDGSTS.E [R5+-0x74000], desc[UR60][R14.64], P2 ;  /* 0x8c0000000e057fae */ /* 0x0003e8000912187c */
[----:B-1----:R-:W3:Y:S04]  /*56480*/  LDL.LU R23, [R1+0x2138] ;  /* 0x0021380001177983 */ /* 0x002ee80000300800 */
[----:B------:R-:W-:Y:S04]  /*56490*/  STL [R1+0x2120], R154 ;  /* 0x0021209a01007387 */ /* 0x000fe80000100800 */
[----:B------:R-:W3:Y:S01]  /*564a0*/  LDL.LU R20, [R1+0x2140] ;  /* 0x0021400001147983 */ /* 0x000ee20000300800 */
[----:B------:R-:W-:-:S02]  /*564b0*/  IMAD.MOV.U32 R14, RZ, RZ, R18 ;  /* 0x000000ffff0e7224 */ /* 0x000fc400078e0012 */
[----:B------:R-:W-:Y:S01]  /*564c0*/  IMAD.MOV.U32 R15, RZ, RZ, R154 ;  /* 0x000000ffff0f7224 */ /* 0x000fe200078e009a */
[----:B------:R-:W-:Y:S01]  /*564d0*/  ISETP.GT.AND P2, PT, R3, 0x3e, PT ;  /* 0x0000003e0300780c */ /* 0x000fe20003f44270 */
[----:B------:R-:W3:Y:S04]  /*564e0*/  LDL.LU R155, [R1+0x214c] ;  /* 0x00214c00019b7983 */ /* 0x000ee80000300800 */
[----:B------:R1:W-:Y:S04]  /*564f0*/  LDGSTS.E [R5+-0x77ffc], desc[UR60][R14.64], P1 ;  /* 0x880040000e057fae */ /* 0x0003e8000892187c */
[----:B----4-:R-:W4:Y:S01]  /*56500*/  LDL.LU R18, [R1+0x2314] ;  /* 0x0023140001127983 */ /* 0x010f220000300800 */
[----:B-1----:R-:W-:-:S04]  /*56510*/  SEL R14, RZ, 0x4, !P2 ;  /* 0x00000004ff0e7807 */ /* 0x002fc80005000000 */
[----:B------:R-:W-:-:S04]  /*56520*/  SEL R14, R14, RZ, !P0 ;  /* 0x000000ff0e0e7207 */ /* 0x000fc80004000000 */
[----:B------:R-:W-:Y:S02]  /*56530*/  ISETP.NE.U32.AND P2, PT, R14, RZ, PT ;  /* 0x000000ff0e00720c */ /* 0x000fe40003f45070 */
[----:B------:R-:W-:-:S04]  /*56540*/  IADD3 R152, P5, R152, R8, RZ ;  /* 0x0000000898987210 */ /* 0x000fc80007fbe0ff */
[----:B------:R-:W-:Y:S01]  /*56550*/  IADD3.X R153, R153, R2, RZ, P5, !PT ;  /* 0x0000000299997210 */ /* 0x000fe20002ffe4ff */
[----:B------:R-:W-:Y:S04]  /*56560*/  STL [R1+0x212c], R152 ;  /* 0x00212c9801007387 */ /* 0x000fe80000100800 */
[----:B------:R1:W-:Y:S01]  /*56570*/  STL [R1+0x2128], R153 ;  /* 0x0021289901007387 */ /* 0x0003e20000100800 */
[----:B------:R-:W-:Y:S02]  /*56580*/  IMAD.MOV.U32 R14, RZ, RZ, R152 ;  /* 0x000000ffff0e7224 */ /* 0x000fe400078e0098 */
[----:B------:R-:W-:-:S05]  /*56590*/  IMAD.MOV.U32 R15, RZ, RZ, R153 ;  /* 0x000000ffff0f7224 */ /* 0x000fca00078e0099 */
[----:B------:R1:W-:Y:S01]  /*565a0*/  LDGSTS.E [R5+-0x73ffc], desc[UR60][R14.64], P1 ;  /* 0x8c0040000e057fae */ /* 0x0003e2000892187c */
[----:B-----5:R-:W-:-:S05]  /*565b0*/  IADD3 R19, P6, R19, R8, RZ ;  /* 0x0000000813137210 */ /* 0x020fca0007fde0ff */
[----:B------:R-:W-:Y:S01]  /*565c0*/  STL [R1+0x2134], R19 ;  /* 0x0021341301007387 */ /* 0x000fe20000100800 */
[----:B------:R-:W-:-:S03]  /*565d0*/  IMAD.X R21, R21, 0x1, R2, P6 ;  /* 0x0000000115157824 */ /* 0x000fc600030e0602 */
[----:B------:R-:W5:Y:S01]  /*565e0*/  LDL.LU R156, [R1+0x2148] ;  /* 0x00214800019c7983 */ /* 0x000f620000300800 */
[----:B-1----:R-:W-:-:S03]  /*565f0*/  IMAD.MOV.U32 R15, RZ, RZ, R21 ;  /* 0x000000ffff0f7224 */ /* 0x002fc600078e0015 */
[----:B------:R1:W-:Y:S04]  /*56600*/  STL [R1+0x2130], R21 ;  /* 0x0021301501007387 */ /* 0x0003e80000100800 */
[----:B------:R-:W5:Y:S04]  /*56610*/  LDL.LU R153, [R1+0x2310] ;  /* 0x0023100001997983 */ /* 0x000f680000300800 */
[----:B------:R-:W5:Y:S04]  /*56620*/  LDL.LU R154, [R1+0x2318] ;  /* 0x00231800019a7983 */ /* 0x000f680000300800 */
[----:B-1----:R-:W5:Y:S01]  /*56630*/  LDL.LU R21, [R1+0x231c] ;  /* 0x00231c0001157983 */ /* 0x002f620000300800 */
[----:B------:R-:W-:-:S03]  /*56640*/  MOV R14, R19 ;  /* 0x00000013000e7202 */ /* 0x000fc60000000f00 */
[----:B------:R-:W5:Y:S04]  /*56650*/  LDL.LU R152, [R1+0x2320] ;  /* 0x0023200001987983 */ /* 0x000f680000300800 */
[----:B------:R-:W5:Y:S01]  /*56660*/  LDL.LU R19, [R1+0x2324] ;  /* 0x0023240001137983 */ /* 0x000f620000300800 */
[----:B------:R-:W-:-:S03]  /*56670*/  ISETP.GT.AND P1, PT, R3, 0x3f, PT ;  /* 0x0000003f0300780c */ /* 0x000fc60003f24270 */
[----:B------:R1:W-:Y:S02]  /*56680*/  LDGSTS.E [R5+-0x77ff8], desc[UR60][R14.64], P2 ;  /* 0x880080000e057fae */ /* 0x0003e4000912187c */
[----:B-1----:R-:W-:-:S04]  /*56690*/  SEL R14, RZ, 0x4, !P1 ;  /* 0x00000004ff0e7807 */ /* 0x002fc80004800000 */
[----:B------:R-:W-:Y:S02]  /*566a0*/  SEL R14, R14, RZ, !P0 ;  /* 0x000000ff0e0e7207 */ /* 0x000fe40004000000 */
[-C--:B--2---:R-:W-:Y:S02]  /*566b0*/  IADD3 R22, P5, R22, R8.reuse, RZ ;  /* 0x0000000816167210 */ /* 0x084fe40007fbe0ff */
[----:B---3--:R-:W-:-:S03]  /*566c0*/  IADD3 R16, P6, R16, R8, RZ ;  /* 0x0000000810107210 */ /* 0x008fc60007fde0ff */
        /* <DEDUP_REMOVED lines=19> */
[----:B----4-:R-:W-:Y:S02]  /*56800*/  IADD3 R18, P6, R18, R8, RZ ;  /* 0x0000000812127210 */ /* 0x010fe40007fde0ff */
[----:B-1----:R-:W-:-:S04]  /*56810*/  SEL R14, RZ, 0x4, !P2 ;  /* 0x00000004ff0e7807 */ /* 0x002fc80005000000 */
[----:B------:R-:W-:-:S04]  /*56820*/  SEL R14, R14, RZ, !P0 ;  /* 0x000000ff0e0e7207 */ /* 0x000fc80004000000 */
[----:B------:R-:W-:Y:S01]  /*56830*/  ISETP.NE.U32.AND P2, PT, R14, RZ, PT ;  /* 0x000000ff0e00720c */ /* 0x000fe20003f45070 */
[----:B------:R-:W-:Y:S01]  /*56840*/  IMAD.MOV.U32 R14, RZ, RZ, R155 ;  /* 0x000000ffff0e7224 */ /* 0x000fe200078e009b */
[----:B------:R-:W-:Y:S01]  /*56850*/  STL [R1+0x214c], R155 ;  /* 0x00214c9b01007387 */ /* 0x000fe20000100800 */
[----:B-----5:R-:W-:-:S05]  /*56860*/  IADD3.X R156, R156, R2, RZ, P5, !PT ;  /* 0x000000029c9c7210 */ /* 0x020fca0002ffe4ff */
        /* <DEDUP_REMOVED lines=9> */
[----:B------:R-:W-:Y:S01]  /*56900*/  IMAD.X R154, R154, 0x1, R2, P5 ;  /* 0x000000019a9a7824 */ /* 0x000fe200028e0602 */
[----:B------:R-:W-:-:S02]  /*56910*/  IADD3 R19, P6, R19, R8, RZ ;  /* 0x0000000813137210 */ /* 0x000fc40007fde0ff */
[----:B------:R1:W-:Y:S04]  /*56920*/  STL [R1+0x2310], R153 ;  /* 0x0023109901007387 */ /* 0x0003e80000100800 */
[----:B------:R4:W-:Y:S01]  /*56930*/  LDGSTS.E [R5+-0x70000], desc[UR60][R14.64], P2 ;  /* 0x900000000e057fae */ /* 0x0009e2000912187c */
[----:B------:R-:W-:-:S03]  /*56940*/  IMAD.X R152, R152, 0x1, R2, P6 ;  /* 0x0000000198987824 */ /* 0x000fc600030e0602 */
[----:B-1----:R-:W5:Y:S04]  /*56950*/  LDL.LU R153, [R1+0x233c] ;  /* 0x00233c0001997983 */ /* 0x002f680000300800 */
[----:B------:R-:W5:Y:S01]  /*56960*/  LDL.LU R18, [R1+0x2344] ;  /* 0x0023440001127983 */ /* 0x000f620000300800 */
[----:B----4-:R-:W-:-:S03]  /*56970*/  SEL R14, RZ, 0x4, !P1 ;  /* 0x00000004ff0e7807 */ /* 0x010fc60004800000 */
[----:B------:R-:W-:Y:S01]  /*56980*/  STL [R1+0x231c], R21 ;  /* 0x00231c1501007387 */ /* 0x000fe20000100800 */
[----:B------:R-:W-:Y:S01]  /*56990*/  IMAD.MOV.U32 R15, RZ, RZ, R154 ;  /* 0x000000ffff0f7224 */ /* 0x000fe200078e009a */
[----:B------:R-:W-:Y:S02]  /*569a0*/  SEL R14, R14, RZ, !P0 ;  /* 0x000000ff0e0e7207 */ /* 0x000fe40004000000 */
[----:B------:R1:W-:Y:S04]  /*569b0*/  STL [R1+0x2318], R154 ;  /* 0x0023189a01007387 */ /* 0x0003e80000100800 */
[----:B------:R4:W-:Y:S01]  /*569c0*/  STL [R1+0x2324], R19 ;  /* 0x0023241301007387 */ /* 0x0009e20000100800 */
[----:B------:R-:W-:-:S03]  /*569d0*/  ISETP.NE.U32.AND P1, PT, R14, RZ, PT ;  /* 0x000000ff0e00720c */ /* 0x000fc60003f25070 */
[----:B-1----:R-:W5:Y:S01]  /*569e0*/  LDL.LU R154, [R1+0x2338] ;  /* 0x00233800019a7983 */ /* 0x002f620000300800 */
[----:B------:R-:W-:-:S03]  /*569f0*/  MOV R14, R21 ;  /* 0x00000015000e7202 */ /* 0x000fc60000000f00 */
[----:B------:R1:W-:Y:S04]  /*56a00*/  STL [R1+0x2320], R152 ;  /* 0x0023209801007387 */ /* 0x0003e80000100800 */
[----:B------:R-:W5:Y:S04]  /*56a10*/  LDL.LU R21, [R1+0x2340] ;  /* 0x0023400001157983 */ /* 0x000f680000300800 */
[----:B------:R4:W-:Y:S01]  /*56a20*/  LDGSTS.E [R5+-0x6c000], desc[UR60][R14.64], P2 ;  /* 0x940000000e057fae */ /* 0x0009e2000912187c */
[----:B------:R-:W-:-:S03]  /*56a30*/  ISETP.GT.AND P2, PT, R3, 0x5e, PT ;  /* 0x0000005e0300780c */ /* 0x000fc60003f44270 */
[----:B------:R-:W5:Y:S01]  /*56a40*/  LDL.LU R155, [R1+0x234c] ;  /* 0x00234c00019b7983 */ /* 0x000f620000300800 */
[----:B----4-:R-:W-:Y:S02]  /*56a50*/  IMAD.MOV.U32 R14, RZ, RZ, R19 ;  /* 0x000000ffff0e7224 */ /* 0x010fe400078e0013 */
[----:B------:R-:W-:Y:S01]  /*56a60*/  IMAD.MOV.U32 R15, RZ, RZ, R152 ;  /* 0x000000ffff0f7224 */ /* 0x000fe200078e0098 */
[----:B------:R-:W4:Y:S04]  /*56a70*/  LDL.LU R19, [R1+0x2524] ;  /* 0x0025240001137983 */ /* 0x000f280000300800 */
[----:B------:R1:W-:Y:S01]  /*56a80*/  LDGSTS.E [R5+-0x6fffc], desc[UR60][R14.64], P1 ;  /* 0x900040000e057fae */ /* 0x0003e2000892187c */
[----:B---3--:R-:W-:-:S04]  /*56a90*/  IADD3 R22, P5, R22, R8, RZ ;  /* 0x0000000816167210 */ /* 0x008fc80007fbe0ff */
[----:B------:R-:W-:Y:S01]  /*56aa0*/  IADD3.X R23, R23, R2, RZ, P5, !PT ;  /* 0x0000000217177210 */ /* 0x000fe20002ffe4ff */
[----:B------:R-:W-:Y:S01]  /*56ab0*/  STL [R1+0x232c], R22 ;  /* 0x00232c1601007387 */ /* 0x000fe20000100800 */
[----:B-1----:R-:W-:-:S03]  /*56ac0*/  SEL R14, RZ, 0x4, !P2 ;  /* 0x00000004ff0e7807 */ /* 0x002fc60005000000 */
[----:B------:R-:W-:Y:S01]  /*56ad0*/  STL [R1+0x2328], R23 ;  /* 0x0023281701007387 */ /* 0x000fe20000100800 */
[----:B------:R-:W-:Y:S02]  /*56ae0*/  SEL R14, R14, RZ, !P0 ;  /* 0x000000ff0e0e7207 */ /* 0x000fe40004000000 */
[----:B--2---:R-:W-:-:S05]  /*56af0*/  IADD3 R16, P6, R16, R8, RZ ;  /* 0x0000000810107210 */ /* 0x004fca0007fde0ff */
[----:B------:R-:W-:Y:S01]  /*56b00*/  STL [R1+0x2334], R16 ;  /* 0x0023341001007387 */ /* 0x000fe20000100800 */
[----:B------:R-:W-:-:S03]  /*56b10*/  IMAD.X R20, R20, 0x1, R2, P6 ;  /* 0x0000000114147824 */ /* 0x000fc600030e0602 */
[----:B------:R-:W2:Y:S01]  /*56b20*/  LDL.LU R156, [R1+0x2348] ;  /* 0x00234800019c7983 */ /* 0x000ea20000300800 */
[----:B------:R-:W-:-:S03]  /*56b30*/  ISETP.NE.U32.AND P2, PT, R14, RZ, PT ;  /* 0x000000ff0e00720c */ /* 0x000fc60003f45070 */
[----:B------:R1:W-:Y:S01]  /*56b40*/  STL [R1+0x2330], R20 ;  /* 0x0023301401007387 */ /* 0x0003e20000100800 */
[----:B------:R-:W-:-:S03]  /*56b50*/  IMAD.MOV.U32 R14, RZ, RZ, R22 ;  /* 0x000000ffff0e7224 */ /* 0x000fc600078e0016 */
[----:B------:R-:W3:Y:S01]  /*56b60*/  LDL.LU R152, [R1+0x2520] ;  /* 0x0025200001987983 */ /* 0x000ee20000300800 */
[----:B------:R-:W-:-:S05]  /*56b70*/  IMAD.MOV.U32 R15, RZ, RZ, R23 ;  /* 0x000000ffff0f7224 */ /* 0x000fca00078e0017 */
[----:B------:R1:W-:Y:S02]  /*56b80*/  LDGSTS.E [R5+-0x6bffc], desc[UR60][R14.64], P1 ;  /* 0x940040000e057fae */ /* 0x0003e4000892187c */
[----:B-1----:R-:W-:Y:S01]  /*56b90*/  IMAD.MOV.U32 R15, RZ, RZ, R20 ;  /* 0x000000ffff0f7224 */ /* 0x002fe200078e0014 */
[----:B------:R-:W-:Y:S01]  /*56ba0*/  MOV R14, R16 ;  /* 0x00000010000e7202 */ /* 0x000fe20000000f00 */
[----:B------:R-:W3:Y:S04]  /*56bb0*/  LDL.LU R20, [R1+0x2440] ;  /* 0x0024400001147983 */ /* 0x000ee80000300800 */
[----:B------:R-:W3:Y:S04]  /*56bc0*/  LDL.LU R16, [R1+0x2444] ;  /* 0x0024440001107983 */ /* 0x000ee80000300800 */
[----:B------:R-:W3:Y:S04]  /*56bd0*/  LDL.LU R23, [R1+0x2528] ;  /* 0x0025280001177983 */ /* 0x000ee80000300800 */
[----:B------:R-:W3:Y:S01]  /*56be0*/  LDL.LU R22, [R1+0x252c] ;  /* 0x00252c0001167983 */ /* 0x000ee20000300800 */
        /* <DEDUP_REMOVED lines=10> */
[----:B------:R-:W-:Y:S01]  /*56c90*/  IMAD.MOV.U32 R15, RZ, RZ, R154 ;  /* 0x000000ffff0f7224 */ /* 0x000fe200078e009a */
[----:B------:R-:W-:Y:S01]  /*56ca0*/  STL [R1+0x2338], R154 ;  /* 0x0023389a01007387 */ /* 0x000fe20000100800 */
[----:B------:R-:W-:-:S03]  /*56cb0*/  IMAD.X R21, R21, 0x1, R2, P6 ;  /* 0x0000000115157824 */ /* 0x000fc600030e0602 */
[----:B------:R-:W-:Y:S04]  /*56cc0*/  STL [R1+0x2344], R18 ;  /* 0x0023441201007387 */ /* 0x000fe80000100800 */
[----:B------:R1:W-:Y:S04]  /*56cd0*/  LDGSTS.E [R5+-0x6bff8], desc[UR60][R14.64], P2 ;  /* 0x940080000e057fae */ /* 0x0003e8000912187c */
[----:B------:R5:W-:Y:S01]  /*56ce0*/  STL [R1+0x2340], R21 ;  /* 0x0023401501007387 */ /* 0x000be20000100800 */
[----:B-1----:R-:W-:Y:S02]  /*56cf0*/  IMAD.MOV.U32 R15, RZ, RZ, R21 ;  /* 0x000000ffff0f7224 */ /* 0x002fe400078e0015 */
[----:B------:R-:W-:Y:S01]  /*56d00*/  IMAD.MOV.U32 R14, RZ, RZ, R18 ;  /* 0x000000ffff0e7224 */ /* 0x000fe200078e0012 */
[----:B-----5:R-:W5:Y:S04]  /*56d10*/  LDL.LU R21, [R1+0x2530] ;  /* 0x0025300001157983 */ /* 0x020f680000300800 */
[----:B------:R-:W5:Y:S04]  /*56d20*/  LDL.LU R18, [R1+0x2534] ;  /* 0x0025340001127983 */ /* 0x000f680000300800 */
[----:B------:R-:W5:Y:S04]  /*56d30*/  LDL.LU R154, [R1+0x2538] ;  /* 0x00253800019a7983 */ /* 0x000f680000300800 */
[----:B------:R-:W5:Y:S01]  /*56d40*/  LDL.LU R153, [R1+0x253c] ;  /* 0x00253c0001997983 */ /* 0x000f620000300800 */
[----:B------:R-:W-:-:S02]  /*56d50*/  ISETP.GT.AND P2, PT, R3, 0x7c, PT ;  /* 0x0000007c0300780c */ /* 0x000fc40003f44270 */
[-C--:B------:R-:W-:Y:S01]  /*56d60*/  IADD3 R155, P5, R155, R8.reuse, RZ ;  /* 0x000000089b9b7210 */ /* 0x080fe20007fbe0ff */
[----:B------:R1:W-:Y:S01]  /*56d70*/  LDGSTS.E [R5+-0x6fff4], desc[UR60][R14.64], P1 ;  /* 0x9000c0000e057fae */ /* 0x0003e2000892187c */
[----:B----4-:R-:W-:Y:S02]  /*56d80*/  IADD3 R19, P6, R19, R8, RZ ;  /* 0x0000000813137210 */ /* 0x010fe40007fde0ff */
[----:B-1----:R-:W-:-:S04]  /*56d90*/  SEL R14, RZ, 0x4, !P2 ;  /* 0x00000004ff0e7807 */ /* 0x002fc80005000000 */
[----:B------:R-:W-:-:S04]  /*56da0*/  SEL R14, R14, RZ, !P0 ;  /* 0x000000ff0e0e7207 */ /* 0x000fc80004000000 */
[----:B------:R-:W-:Y:S01]  /*56db0*/  ISETP.NE.U32.AND P2, PT, R14, RZ, PT ;  /* 0x000000ff0e00720c */ /* 0x000fe20003f45070 */
[----:B------:R-:W-:Y:S01]  /*56dc0*/  IMAD.MOV.U32 R14, RZ, RZ, R155 ;  /* 0x000000ffff0e7224 */ /* 0x000fe200078e009b */
[----:B------:R-:W-:Y:S01]  /*56dd0*/  STL [R1+0x234c], R155 ;  /* 0x00234c9b01007387 */ /* 0x000fe20000100800 */
[----:B--2---:R-:W-:-:S05]  /*56de0*/  IADD3.X R156, R156, R2, RZ, P5, !PT ;  /* 0x000000029c9c7210 */ /* 0x004fca0002ffe4ff */
[----:B------:R-:W-:Y:S02]  /*56df0*/  IMAD.MOV.U32 R15, RZ, RZ, R156 ;  /* 0x000000ffff0f7224 */ /* 0x000fe400078e009c */
[----:B---3--:R-:W-:Y:S01]  /*56e00*/  IMAD.X R152, R152, 0x1, R2, P6 ;  /* 0x0000000198987824 */ /* 0x008fe200030e0602 */
[----:B------:R-:W-:Y:S04]  /*56e10*/  STL [R1+0x2348], R156 ;  /* 0x0023489c01007387 */ /* 0x000fe80000100800 */
[----:B------:R-:W-:Y:S04]  /*56e20*/  STL [R1+0x2524], R19 ;  /* 0x0025241301007387 */ /* 0x000fe80000100800 */
[----:B------:R1:W-:Y:S01]  /*56e30*/  LDGSTS.E [R5+-0x6bff4], desc[UR60][R14.64], P1 ;  /* 0x9400c0000e057fae */ /* 0x0003e2000892187c */
[----:B------:R-:W-:-:S03]  /*56e40*/  ISETP.GT.AND P1, PT, R3, 0x7d, PT ;  /* 0x0000007d0300780c */ /* 0x000fc60003f24270 */
[----:B------:R2:W-:Y:S01]  /*56e50*/  STL [R1+0x2520], R152 ;  /* 0x0025209801007387 */ /* 0x0005e20000100800 */
[----:B-1----:R-:W-:Y:S01]  /*56e60*/  IMAD.MOV.U32 R15, RZ, RZ, R152 ;  /* 0x000000ffff0f7224 */ /* 0x002fe200078e0098 */
[----:B------:R-:W-:Y:S02]  /*56e70*/  MOV R14, R19 ;  /* 0x00000013000e7202 */ /* 0x000fe40000000f00 */
[----:B--2---:R-:W2:Y:S04]  /*56e80*/  LDL.LU R152, [R1+0x2418] ;  /* 0x0024180001987983 */ /* 0x004ea80000300800 */
[----:B------:R-:W3:Y:S01]  /*56e90*/  LDL.LU R19, [R1+0x241c] ;  /* 0x00241c0001137983 */ /* 0x000ee20000300800 */
[----:B------:R-:W-:-:S03]  /*56ea0*/  IADD3 R16, P5, R16, R8, RZ ;  /* 0x0000000810107210 */ /* 0x000fc60007fbe0ff */
[----:B------:R1:W-:Y:S01]  /*56eb0*/  LDGSTS.E [R5+-0x68000], desc[UR60][R14.64], P2 ;  /* 0x980000000e057fae */ /* 0x0003e2000912187c */
[----:B------:R-:W-:Y:S01]  /*56ec0*/  IADD3 R22, P6, R22, R8, RZ ;  /* 0x0000000816167210 */ /* 0x000fe20007fde0ff */
[----:B------:R-:W-:Y:S02]  /*56ed0*/  IMAD.X R20, R20, 0x1, R2, P5 ;  /* 0x0000000114147824 */ /* 0x000fe400028e0602 */
[----:B------:R4:W-:Y:S01]  /*56ee0*/  STL [R1+0x2444], R16 ;  /* 0x0024441001007387 */ /* 0x0009e20000100800 */
[----:B-1----:R-:W-:-:S04]  /*56ef0*/  SEL R14, RZ, 0x4, !P1 ;  /* 0x00000004ff0e7807 */ /* 0x002fc80004800000 */
[----:B------:R-:W-:Y:S01]  /*56f00*/  SEL R14, R14, RZ, !P0 ;  /* 0x000000ff0e0e7207 */ /* 0x000fe20004000000 */
[----:B------:R-:W-:Y:S01]  /*56f10*/  IMAD.X R23, R23, 0x1, R2, P6 ;  /* 0x0000000117177824 */ /* 0x000fe200030e0602 */
[----:B------:R1:W-:Y:S01]  /*56f20*/  STL [R1+0x2440], R20 ;  /* 0x0024401401007387 */ /* 0x0003e20000100800 */
[----:B------:R-:W-:Y:S01]  /*56f30*/  IMAD.MOV.U32 R15, RZ, RZ, R20 ;  /* 0x000000ffff0f7224 */ /* 0x000fe200078e0014 */
[----:B------:R-:W-:Y:S02]  /*56f40*/  ISETP.NE.U32.AND P1, PT, R14, RZ, PT ;  /* 0x000000ff0e00720c */ /* 0x000fe40003f25070 */
[----:B------:R-:W-:Y:S01]  /*56f50*/  MOV R14, R16 ;  /* 0x00000010000e7202 */ /* 0x000fe20000000f00 */
[----:B------:R1:W-:Y:S04]  /*56f60*/  STL [R1+0x252c], R22 ;  /* 0x00252c1601007387 */ /* 0x0003e80000100800 */
[----:B----4-:R-:W4:Y:S04]  /*56f70*/  LDL.LU R16, [R1+0x2544] ;  /* 0x0025440001107983 */ /* 0x010f280000300800 */
[----:B------:R1:W-:Y:S04]  /*56f80*/  STL [R1+0x2528], R23 ;  /* 0x0025281701007387 */ /* 0x0003e80000100800 */
[----:B------:R1:W-:Y:S04]  /*56f90*/  LDGSTS.E [R5+-0x64000], desc[UR60][R14.64], P2 ;  /* 0x9c0000000e057fae */ /* 0x0003e8000912187c */
[----:B-1----:R-:W4:Y:S01]  /*56fa0*/  LDL.LU R20, [R1+0x254c] ;  /* 0x00254c0001147983 */ /* 0x002f220000300800 */
[----:B------:R-:W-:-:S03]  /*56fb0*/  IMAD.MOV.U32 R14, RZ, RZ, R22 ;  /* 0x000000ffff0e7224 */ /* 0x000fc600078e0016 */
        /* <DEDUP_REMOVED lines=9> */
[----:B------:R-:W-:Y:S02]  /*57050*/  IADD3.X R21, R21, R2, RZ, P5, !PT ;  /* 0x0000000215157210 */ /* 0x000fe40002ffe4ff */
[----:B------:R-:W-:Y:S01]  /*57060*/  IADD3 R153, P6, R153, R8, RZ ;  /* 0x0000000899997210 */ /* 0x000fe20007fde0ff */
[----:B------:R1:W-:Y:S01]  /*57070*/  STL [R1+0x2534], R18 ;  /* 0x0025341201007387 */ /* 0x0003e20000100800 */
[----:B------:R-:W-:-:S03]  /*57080*/  IMAD.MOV.U32 R14, RZ, RZ, R18 ;  /* 0x000000ffff0e7224 */ /* 0x000fc600078e0012 */
[----:B------:R-:W-:Y:S01]  /*57090*/  IMAD.X R154, R154, 0x1, R2, P6 ;  /* 0x000000019a9a7824 */ /* 0x000fe200030e0602 */
[----:B------:R5:W-:Y:S01]  /*570a0*/  STL [R1+0x2530], R21 ;  /* 0x0025301501007387 */ /* 0x000be20000100800 */
[----:B------:R-:W-:-:S03]  /*570b0*/  IMAD.MOV.U32 R15, RZ, RZ, R21 ;  /* 0x000000ffff0f7224 */ /* 0x000fc600078e0015 */
[----:B------:R5:W-:Y:S04]  /*570c0*/  STL [R1+0x253c], R153 ;  /* 0x00253c9901007387 */ /* 0x000be80000100800 */
[----:B-1----:R-:W4:Y:S04]  /*570d0*/  LDL.LU R18, [R1+0x15d0] ;  /* 0x0015d00001127983 */ /* 0x002f280000300800 */
[----:B------:R1:W-:Y:S04]  /*570e0*/  STL [R1+0x2538], R154 ;  /* 0x0025389a01007387 */ /* 0x0003e80000100800 */
[----:B-----5:R-:W5:Y:S04]  /*570f0*/  LDL.LU R21, [R1+0x15c8] ;  /* 0x0015c80001157983 */ /* 0x020f680000300800 */
[----:B------:R1:W-:Y:S02]  /*57100*/  LDGSTS.E [R5+-0x63ffc], desc[UR60][R14.64], P1 ;  /* 0x9c0040000e057fae */ /* 0x0003e4000892187c */
[----:B-1----:R-:W-:-:S02]  /*57110*/  MOV R14, R153 ;  /* 0x00000099000e7202 */ /* 0x002fc40000000f00 */
[----:B------:R-:W5:Y:S04]  /*57120*/  LDL.LU R153, [R1+0x15cc] ;  /* 0x0015cc0001997983 */ /* 0x000f680000300800 */
[----:B------:R-:W5:Y:S01]  /*57130*/  LDL.LU R155, [R1+0x15c4] ;  /* 0x0015c400019b7983 */ /* 0x000f620000300800 */
[----:B------:R-:W-:Y:S01]  /*57140*/  IMAD.MOV.U32 R15, RZ, RZ, R154 ;  /* 0x000000ffff0f7224 */ /* 0x000fe200078e009a */
[----:B------:R-:W-:Y:S01]  /*57150*/  ISETP.GT.AND P1, PT, R3, 0x7f, PT ;  /* 0x0000007f0300780c */ /* 0x000fe20003f24270 */
[----:B------:R-:W1:Y:S03]  /*57160*/  S2R R203, SR_TID.X ;  /* 0x0000000000cb7919 */ /* 0x000e660000002100 */
[----:B------:R2:W-:Y:S02]  /*57170*/  LDGSTS.E [R5+-0x67ff8], desc[UR60][R14.64], P2 ;  /* 0x980080000e057fae */ /* 0x0005e4000912187c */
[----:B--2---:R-:W-:-:S02]  /*57180*/  SEL R14, RZ, 0x4, !P1 ;  /* 0x00000004ff0e7807 */ /* 0x004fc40004800000 */
[----:B---3--:R-:W-:Y:S02]  /*57190*/  IADD3 R19, P5, R19, R8, RZ ;  /* 0x0000000813137210 */ /* 0x008fe40007fbe0ff */
[----:B------:R-:W-:-:S03]  /*571a0*/  SEL R14, R14, RZ, !P0 ;  /* 0x000000ff0e0e7207 */ /* 0x000fc60004000000 */
[----:B------:R-:W-:Y:S01]  /*571b0*/  IMAD.X R152, R152, 0x1, R2, P5 ;  /* 0x0000000198987824 */ /* 0x000fe200028e0602 */
[----:B------:R-:W-:Y:S01]  /*571c0*/  ISETP.NE.U32.AND P1, PT, R14, RZ, PT ;  /* 0x000000ff0e00720c */ /* 0x000fe20003f25070 */
[----:B------:R-:W-:-:S03]  /*571d0*/  IMAD.MOV.U32 R14, RZ, RZ, R19 ;  /* 0x000000ffff0e7224 */ /* 0x000fc600078e0013 */
[----:B------:R-:W-:-:S05]  /*571e0*/  MOV R15, R152 ;  /* 0x00000098000f7202 */ /* 0x000fca0000000f00 */
[----:B------:R2:W-:Y:S04]  /*571f0*/  LDGSTS.E [R5+-0x63ff8], desc[UR60][R14.64], P2 ;  /* 0x9c0080000e057fae */ /* 0x0005e8000912187c */
[----:B------:R3:W-:Y:S01]  /*57200*/  STL [R1+0x241c], R19 ;  /* 0x00241c1301007387 */ /* 0x0007e20000100800 */
[----:B----4-:R-:W-:-:S03]  /*57210*/  IADD3 R16, P2, R16, R8, RZ ;  /* 0x0000000810107210 */ /* 0x010fc60007f5e0ff */
[----:B------:R-:W-:Y:S02]  /*57220*/  STL [R1+0x2418], R152 ;  /* 0x0024189801007387 */ /* 0x000fe40000100800 */
[----:B--2---:R-:W-:Y:S02]  /*57230*/  IMAD.MOV.U32 R14, RZ, RZ, R16 ;  /* 0x000000ffff0e7224 */ /* 0x004fe400078e0010 */
[----:B------:R-:W2:Y:S04]  /*57240*/  LDL.LU R154, [R1+0x15d8] ;  /* 0x0015d800019a7983 */ /* 0x000ea80000300800 */
[----:B---3--:R-:W3:Y:S01]  /*57250*/  LDL.LU R19, [R1+0x15c0] ;  /* 0x0015c00001137983 */ /* 0x008ee20000300800 */
[----:B------:R-:W-:Y:S01]  /*57260*/  IADD3 R20, P5, R20, R8, RZ ;  /* 0x0000000814147210 */ /* 0x000fe20007fbe0ff */
[----:B------:R-:W-:-:S05]  /*57270*/  IMAD.X R22, R22, 0x1, R2, P2 ;  /* 0x0000000116167824 */ /* 0x000fca00010e0602 */
[----:B------:R-:W-:Y:S01]  /*57280*/  MOV R15, R22 ;  /* 0x00000016000f7202 */ /* 0x000fe20000000f00 */
[----:B------:R-:W-:Y:S01]  /*57290*/  IMAD.X R23, R23, 0x1, R2, P5 ;  /* 0x0000000117177824 */ /* 0x000fe200028e0602 */
[----:B------:R1:W-:Y:S04]  /*572a0*/  STL [R1+0x2544], R16 ;  /* 0x0025441001007387 */ /* 0x0003e80000100800 */
[----:B------:R4:W-:Y:S04]  /*572b0*/  LDGSTS.E [R5+-0x67ff4], desc[UR60][R14.64], P1 ;  /* 0x9800c0000e057fae */ /* 0x0009e8000892187c */
[----:B------:R4:W-:Y:S01]  /*572c0*/  STL [R1+0x2540], R22 ;  /* 0x0025401601007387 */ /* 0x0009e20000100800 */
[----:B-1----:R-:W-:-:S03]  /*572d0*/  LOP3.LUT R16, R203, 0x7f, RZ, 0xc0, !PT ;  /* 0x0000007fcb107812 */ /* 0x002fc600078ec0ff */
[----:B------:R-:W-:Y:S01]  /*572e0*/  STL [R1+0x254c], R20 ;  /* 0x00254c1401007387 */ /* 0x000fe20000100800 */
[----:B----4-:R-:W-:-:S03]  /*572f0*/  IMAD.MOV.U32 R14, RZ, RZ, R20 ;  /* 0x000000ffff0e7224 */ /* 0x010fc600078e0014 */
[----:B------:R-:W4:Y:S01]  /*57300*/  LDL.LU R156, [R1+0x15d4] ;  /* 0x0015d400019c7983 */ /* 0x000f220000300800 */
[----:B------:R-:W-:-:S03]  /*57310*/  IMAD.MOV.U32 R15, RZ, RZ, R23 ;  /* 0x000000ffff0f7224 */ /* 0x000fc600078e0017 */
[----:B------:R1:W-:Y:S04]  /*57320*/  STL [R1+0x2548], R23 ;  /* 0x0025481701007387 */ /* 0x0003e80000100800 */
[----:B------:R1:W-:Y:S01]  /*57330*/  LDGSTS.E [R5+-0x63ff4], desc[UR60][R14.64], P1 ;  /* 0x9c00c0000e057fae */ /* 0x0003e2000892187c */
[----:B------:R-:W-:-:S03]  /*57340*/  ISETP.GE.AND P1, PT, R16, R3, PT ;  /* 0x000000031000720c */ /* 0x000fc60003f26270 */
[----:B------:R-:W4:Y:S01]  /*57350*/  LDL.LU R22, [R1+0x15bc] ;  /* 0x0015bc0001167983 */ /* 0x000f220000300800 */
[----:B------:R-:W-:-:S03]  /*57360*/  SEL R3, RZ, 0x4, P1 ;  /* 0x00000004ff037807 */ /* 0x000fc60000800000 */
[----:B-1----:R-:W4:Y:S01]  /*57370*/  LDL.LU R23, [R1+0x15e0] ;  /* 0x0015e00001177983 */ /* 0x002f220000300800 */
[----:B------:R-:W-:-:S03]  /*57380*/  SEL R3, R3, RZ, !P0 ;  /* 0x000000ff03037207 */ /* 0x000fc60004000000 */
[----:B------:R-:W4:Y:S01]  /*57390*/  LDL.LU R16, [R1+0x15b8] ;  /* 0x0015b80001107983 */ /* 0x000f220000300800 */
[----:B------:R-:W-:Y:S01]  /*573a0*/  ISETP.NE.U32.AND P0, PT, R3, RZ, PT ;  /* 0x000000ff0300720c */ /* 0x000fe20003f05070 */
[----:B------:R-:W-:Y:S02]  /*573b0*/  IMAD R5, R207, 0x40000, R204 ;  /* 0x00040000cf057824 */ /* 0x000fe400078e02cc */
[----:B------:R-:W4:Y:S01]  /*573c0*/  LDL.LU R152, [R1+0x15dc] ;  /* 0x0015dc0001987983 */ /* 0x000f220000300800 */
[----:B------:R-:W1:Y:S01]  /*573d0*/  LDC R204, c[0x0][0x230] ;  /* 0x00008c00ffcc7b82 */ /* 0x000e620000000800 */
[----:B------:R-:W-:Y:S02]  /*573e0*/  IMAD.IADD R3, R13, 0x1, R5 ;  /* 0x000000010d037824 */ /* 0x000fe400078e0205 */
[----:B------:R-:W0:Y:S01]  /*573f0*/  LDGDEPBAR ;  /* 0x00000000000079af */ /* 0x000e220000000000 */
[-C--:B------:R-:W-:Y:S02]  /*57400*/  IADD3 R18, P1, R18, R4.reuse, RZ ;  /* 0x0000000412127210 */ /* 0x080fe40007f3e0ff */
[----:B-----5:R-:W-:-:S03]  /*57410*/  IADD3 R21, P2, R21, R4, RZ ;  /* 0x0000000415157210 */ /* 0x020fc60007f5e0ff */
[----:B------:R5:W-:Y:S01]  /*57420*/  STL [R1+0x15d0], R18 ;  /* 0x0015d01201007387 */ /* 0x000be20000100800 */
[----:B------:R-:W-:-:S03]  /*57430*/  IMAD.MOV.U32 R14, RZ, RZ, R18 ;  /* 0x000000ffff0e7224 */ /* 0x000fc600078e0012 */
[----:B------:R-:W4:Y:S04]  /*57440*/  LDL.LU R20, [R1+0x15b4] ;  /* 0x0015b40001147983 */ /* 0x000f280000300800 */
[----:B------:R-:W-:Y:S01]  /*57450*/  STL [R1+0x15c8], R21 ;  /* 0x0015c81501007387 */ /* 0x000fe20000100800 */
[----:B------:R-:W-:Y:S01]  /*57460*/  IADD3.X R153, R153, R0, RZ, P1, !PT ;  /* 0x0000000099997210 */ /* 0x000fe20000ffe4ff */
[----:B------:R-:W-:-:S04]  /*57470*/  IMAD.X R155, R155, 0x1, R0, P2 ;  /* 0x000000019b9b7824 */ /* 0x000fc800010e0600 */
[----:B------:R1:W-:Y:S01]  /*57480*/  STL [R1+0x15cc], R153 ;  /* 0x0015cc9901007387 */ /* 0x0003e20000100800 */
[----:B------:R-:W-:-:S03]  /*57490*/  MOV R15, R153 ;  /* 0x00000099000f7202 */ /* 0x000fc60000000f00 */
[----:B------:R1:W-:Y:S04]  /*574a0*/  STL [R1+0x15c4], R155 ;  /* 0x0015c49b01007387 */ /* 0x0003e80000100800 */
[----:B-----5:R-:W5:Y:S04]  /*574b0*/  LDL.LU R18, [R1+0x15e8] ;  /* 0x0015e80001127983 */ /* 0x020f680000300800 */
[----:B------:R1:W-:Y:S04]  /*574c0*/  LDGSTS.E [R3], desc[UR60][R14.64], P0 ;  /* 0x000000000e037fae */ /* 0x0003e8000812187c */
[----:B-1----:R-:W5:Y:S01]  /*574d0*/  LDL.LU R153, [R1+0x15b0] ;  /* 0x0015b00001997983 */ /* 0x002f620000300800 */
[----:B------:R-:W-:-:S03]  /*574e0*/  IMAD.MOV.U32 R14, RZ, RZ, R21 ;  /* 0x000000ffff0e7224 */ /* 0x000fc600078e0015 */
[----:B------:R-:W5:Y:S01]  /*574f0*/  LDL.LU R21, [R1+0x15e4] ;  /* 0x0015e40001157983 */ /* 0x000f620000300800 */
[----:B------:R-:W-:-:S03]  /*57500*/  IMAD.MOV.U32 R15, RZ, RZ, R155 ;  /* 0x000000ffff0f7224 */ /* 0x000fc600078e009b */
[----:B------:R-:W5:Y:S04]  /*57510*/  LDL.LU R155, [R1+0x15ac] ;  /* 0x0015ac00019b7983 */ /* 0x000f680000300800 */
[----:B------:R1:W-:Y:S01]  /*57520*/  LDGSTS.E [R3+0x400], desc[UR60][R14.64], P0 ;  /* 0x004000000e037fae */ /* 0x0003e2000812187c */
[-C--:B--2---:R-:W-:Y:S02]  /*57530*/  IADD3 R154, P1, R154, R4.reuse, RZ ;  /* 0x000000049a9a7210 */ /* 0x084fe40007f3e0ff */
[----:B---3--:R-:W-:-:S03]  /*57540*/  IADD3 R19, P2, R19, R4, RZ ;  /* 0x0000000413137210 */ /* 0x008fc60007f5e0ff */
[----:B------:R2:W-:Y:S01]  /*57550*/  STL [R1+0x15d8], R154 ;  /* 0x0015d89a01007387 */ /* 0x0005e20000100800 */
[----:B-1----:R-:W-:Y:S02]  /*57560*/  IMAD.MOV.U32 R14, RZ, RZ, R154 ;  /* 0x000000ffff0e7224 */ /* 0x002fe400078e009a */
[----:B----4-:R-:W-:-:S05]  /*57570*/  IMAD.X R156, R156, 0x1, R0, P1 ;  /* 0x000000019c9c7824 */ /* 0x010fca00008e0600 */
[----:B------:R1:W-:Y:S04]  /*57580*/  STL [R1+0x15d4], R156 ;  /* 0x0015d49c01007387 */ /* 0x0003e80000100800 */
[----:B------:R3:W-:Y:S01]  /*57590*/  STL [R1+0x15c0], R19 ;  /* 0x0015c01301007387 */ /* 0x0007e20000100800 */
[----:B------:R-:W-:-:S03]  /*575a0*/  IADD3.X R22, R22, R0, RZ, P2, !PT ;  /* 0x0000000016167210 */ /* 0x000fc600017fe4ff */
[----:B--2---:R-:W2:Y:S01]  /*575b0*/  LDL.LU R154, [R1+0x15f0] ;  /* 0x0015f000019a7983 */ /* 0x004ea20000300800 */
[----:B------:R-:W-:-:S03]  /*575c0*/  IMAD.MOV.U32 R15, RZ, RZ, R156 ;  /* 0x000000ffff0f7224 */ /* 0x000fc600078e009c */
[----:B------:R4:W-:Y:S04]  /*575d0*/  STL [R1+0x15bc], R22 ;  /* 0x0015bc1601007387 */ /* 0x0009e80000100800 */
[----:B------:R-:W2:Y:S01]  /*575e0*/  LDL.LU R157, [R1+0x15a8] ;  /* 0x0015a800019d7983 */ /* 0x000ea20000300800 */
[----:B------:R-:W-:-:S03]  /*575f0*/  IADD3 R23, P1, R23, R4, RZ ;  /* 0x0000000417177210 */ /* 0x000fc60007f3e0ff */
[----:B-1----:R-:W2:Y:S04]  /*57600*/  LDL.LU R156, [R1+0x15ec] ;  /* 0x0015ec00019c7983 */ /* 0x002ea80000300800 */
[----:B------:R-:W2:Y:S01]  /*57610*/  LDL.LU R158, [R1+0x15a4] ;  /* 0x0015a400019e7983 */ /* 0x000ea20000300800 */
[----:B------:R-:W-:-:S03]  /*57620*/  IMAD.X R152, R152, 0x1, R0, P1 ;  /* 0x0000000198987824 */ /* 0x000fc600008e0600 */
[----:B------:R1:W-:Y:S01]  /*57630*/  LDGSTS.E [R3+0x800], desc[UR60][R14.64], P0 ;  /* 0x008000000e037fae */ /* 0x0003e2000812187c */
[----:B------:R-:W-:Y:S01]  /*57640*/  IADD3 R16, P2, R16, R4, RZ ;  /* 0x0000000410107210 */ /* 0x000fe20007f5e0ff */
[----:B-1----:R-:W-:Y:S01]  /*57650*/  IMAD.MOV.U32 R14, RZ, RZ, R19 ;  /* 0x000000ffff0e7224 */ /* 0x002fe200078e0013 */
[----:B------:R-:W-:Y:S01]  /*57660*/  MOV R15, R22 ;  /* 0x00000016000f7202 */ /* 0x000fe20000000f00 */
[----:B---3--:R-:W3:Y:S04]  /*57670*/  LDL.LU R19, [R1+0x15f8] ;  /* 0x0015f80001137983 */ /* 0x008ee80000300800 */
[----:B----4-:R-:W4:Y:S04]  /*57680*/  LDL.LU R22, [R1+0x15a0] ;  /* 0x0015a00001167983 */ /* 0x010f280000300800 */
[----:B------:R1:W-:Y:S04]  /*57690*/  LDGSTS.E [R3+0xc00], desc[UR60][R14.64], P0 ;  /* 0x00c000000e037fae */ /* 0x0003e8000812187c */
[----:B------:R1:W-:Y:S04]  /*576a0*/  STL [R1+0x15e0], R23 ;  /* 0x0015e01701007387 */ /* 0x0003e80000100800 */
[----:B------:R1:W-:Y:S02]  /*576b0*/  STL [R1+0x15dc], R152 ;  /* 0x0015dc9801007387 */ /* 0x0003e40000100800 */
[----:B-1----:R-:W-:Y:S01]  /*576c0*/  IMAD.MOV.U32 R14, RZ, RZ, R23 ;  /* 0x000000ffff0e7224 */ /* 0x002fe200078e0017 */
[----:B------:R-:W-:Y:S01]  /*576d0*/  MOV R15, R152 ;  /* 0x00000098000f7202 */ /* 0x000fe20000000f00 */
[----:B------:R-:W-:Y:S04]  /*576e0*/  STL [R1+0x15b8], R16 ;  /* 0x0015b81001007387 */ /* 0x000fe80000100800 */
[----:B------:R-:W4:Y:S04]  /*576f0*/  LDL.LU R23, [R1+0x15f4] ;  /* 0x0015f40001177983 */ /* 0x000f280000300800 */
[----:B------:R1:W-:Y:S02]  /*57700*/  LDGSTS.E [R3+0x1000], desc[UR60][R14.64], P0 ;  /* 0x010000000e037fae */ /* 0x0003e4000812187c */
[----:B-1----:R-:W-:-:S02]  /*57710*/  IMAD.MOV.U32 R14, RZ, RZ, R16 ;  /* 0x000000ffff0e7224 */ /* 0x002fc400078e0010 */
[----:B------:R-:W-:-:S04]  /*57720*/  IMAD.X R20, R20, 0x1, R0, P2 ;  /* 0x0000000114147824 */ /* 0x000fc800010e0600 */
[----:B------:R-:W-:Y:S01]  /*57730*/  IMAD.MOV.U32 R15, RZ, RZ, R20 ;  /* 0x000000ffff0f7224 */ /* 0x000fe200078e0014 */
[----:B------:R1:W-:Y:S04]  /*57740*/  STL [R1+0x15b4], R20 ;  /* 0x0015b41401007387 */ /* 0x0003e80000100800 */
[----:B------:R-:W4:Y:S04]  /*57750*/  LDL.LU R152, [R1+0x159c] ;  /* 0x00159c0001987983 */ /* 0x000f280000300800 */
[----:B------:R5:W-:Y:S04]  /*57760*/  LDGSTS.E [R3+0x1400], desc[UR60][R14.64], P0 ;  /* 0x014000000e037fae */ /* 0x000be8000812187c */
[----:B-1----:R-:W4:Y:S04]  /*57770*/  LDL.LU R20, [R1+0x1600] ;  /* 0x0016000001147983 */ /* 0x002f280000300800 */
[----:B------:R-:W4:Y:S01]  /*57780*/  LDL.LU R16, [R1+0x1598] ;  /* 0x0015980001107983 */ /* 0x000f220000300800 */
[----:B-----5:R-:W-:-:S05]  /*57790*/  IADD3 R18, P1, R18, R4, RZ ;  /* 0x0000000412127210 */ /* 0x020fca0007f3e0ff */
[----:B------:R-:W-:Y:S01]  /*577a0*/  STL [R1+0x15e8], R18 ;  /* 0x0015e81201007387 */ /* 0x000fe20000100800 */
[----:B------:R-:W-:Y:S01]  /*577b0*/  IADD3 R153, P2, R153, R4, RZ ;  /* 0x0000000499997210 */ /* 0x000fe20007f5e0ff */
[----:B------:R-:W-:-:S04]  /*577c0*/  IMAD.X R21, R21, 0x1, R0, P1 ;  /* 0x0000000115157824 */ /* 0x000fc800008e0600 */
[----:B------:R-:W-:Y:S01]  /*577d0*/  IMAD.MOV.U32 R15, RZ, RZ, R21 ;  /* 0x000000ffff0f7224 */ /* 0x000fe200078e0015 */
[----:B------:R1:W-:Y:S01]  /*577e0*/  STL [R1+0x15e4], R21 ;  /* 0x0015e41501007387 */ /* 0x0003e20000100800 */
[----:B------:R-:W-:-:S03]  /*577f0*/  IADD3.X R155, R155, R0, RZ, P2, !PT ;  /* 0x000000009b9b7210 */ /* 0x000fc600017fe4ff */
[----:B------:R-:W-:Y:S01]  /*57800*/  STL [R1+0x15b0], R153 ;  /* 0x0015b09901007387 */ /* 0x000fe20000100800 */
[----:B------:R-:W-:-:S03]  /*57810*/  IMAD.MOV.U32 R14, RZ, RZ, R18 ;  /* 0x000000ffff0e7224 */ /* 0x000fc600078e0012 */
[----:B-1----:R-:W5:Y:S04]  /*57820*/  LDL.LU R21, [R1+0x15fc] ;  /* 0x0015fc0001157983 */ /* 0x002f680000300800 */
[----:B------:R1:W-:Y:S04]  /*57830*/  STL [R1+0x15ac], R155 ;  /* 0x0015ac9b01007387 */ /* 0x0003e80000100800 */
[----:B------:R-:W5:Y:S04]  /*57840*/  LDL.LU R18, [R1+0x1594] ;  /* 0x0015940001127983 */ /* 0x000f680000300800 */
[----:B------:R1:W-:Y:S02]  /*57850*/  LDGSTS.E [R3+0x1800], desc[UR60][R14.64], P0 ;  /* 0x018000000e037fae */ /* 0x0003e4000812187c */
[----:B-1----:R-:W-:Y:S01]  /*57860*/  IMAD.MOV.U32 R14, RZ, RZ, R153 ;  /* 0x000000ffff0e7224 */ /* 0x002fe200078e0099 */
[----:B------:R-:W-:-:S02]  /*57870*/  MOV R15, R155 ;  /* 0x0000009b000f7202 */ /* 0x000fc40000000f00 */
[----:B------:R-:W5:Y:S04]  /*57880*/  LDL.LU R155, [R1+0x1608] ;  /* 0x00160800019b7983 */ /* 0x000f680000300800 */
[----:B------:R-:W5:Y:S04]  /*57890*/  LDL.LU R153, [R1+0x1590] ;  /* 0x0015900001997983 */ /* 0x000f680000300800 */
[----:B------:R1:W-:Y:S01]  /*578a0*/  LDGSTS.E [R3+0x1c00], desc[UR60][R14.64], P0 ;  /* 0x01c000000e037fae */ /* 0x0003e2000812187c */
[-C--:B--2---:R-:W-:Y:S02]  /*578b0*/  IADD3 R154, P1, R154, R4.reuse, RZ ;  /* 0x000000049a9a7210 */ /* 0x084fe40007f3e0ff */
[----:B------:R-:W-:-:S03]  /*578c0*/  IADD3 R157, P2, R157, R4, RZ ;  /* 0x000000049d9d7210 */ /* 0x000fc60007f5e0ff */
[--C-:B------:R-:W-:Y:S01]  /*578d0*/  IMAD.X R156, R156, 0x1, R0.reuse, P1 ;  /* 0x000000019c9c7824 */ /* 0x100fe200008e0600 */
[----:B------:R-:W-:Y:S01]  /*578e0*/  STL [R1+0x15f0], R154 ;  /* 0x0015f09a01007387 */ /* 0x000fe20000100800 */
[----:B------:R-:W-:-:S03]  /*578f0*/  IMAD.X R158, R158, 0x1, R0, P2 ;  /* 0x000000019e9e7824 */ /* 0x000fc600010e0600 */
[----:B------:R2:W-:Y:S01]  /*57900*/  STL [R1+0x15ec], R156 ;  /* 0x0015ec9c01007387 */ /* 0x0005e20000100800 */
[----:B-1----:R-:W-:Y:S01]  /*57910*/  MOV R15, R156 ;  /* 0x0000009c000f7202 */ /* 0x002fe20000000f00 */
[----:B------:R-:W-:Y:S02]  /*57920*/  IMAD.MOV.U32 R14, RZ, RZ, R154 ;  /* 0x000000ffff0e7224 */ /* 0x000fe400078e009a */
[----:B------:R-:W-:Y:S04]  /*57930*/  STL [R1+0x15a8], R157 ;  /* 0x0015a89d01007387 */ /* 0x000fe80000100800 */
[----:B------:R1:W-:Y:S04]  /*57940*/  LDGSTS.E [R3+0x2000], desc[UR60][R14.64], P0 ;  /* 0x020000000e037fae */ /* 0x0003e8000812187c */
[----:B--2---:R-:W2:Y:S04]  /*57950*/  LDL.LU R156, [R1+0x1604] ;  /* 0x00160400019c7983 */ /* 0x004ea80000300800 */
[----:B------:R-:W-:Y:S01]  /*57960*/  STL [R1+0x15a4], R158 ;  /* 0x0015a49e01007387 */ /* 0x000fe20000100800 */
[----:B---3--:R-:W-:-:S03]  /*57970*/  IADD3 R19, P1, R19, R4, RZ ;  /* 0x0000000413137210 */ /* 0x008fc60007f3e0ff */
[----:B------:R-:W3:Y:S01]  /*57980*/  LDL.LU R154, [R1+0x158c] ;  /* 0x00158c00019a7983 */ /* 0x000ee20000300800 */
[----:B-1----:R-:W-:Y:S02]  /*57990*/  IMAD.MOV.U32 R14, RZ, RZ, R157 ;  /* 0x000000ffff0e7224 */ /* 0x002fe400078e009d */
[----:B------:R-:W-:Y:S01]  /*579a0*/  IMAD.MOV.U32 R15, RZ, RZ, R158 ;  /* 0x000000ffff0f7224 */ /* 0x000fe200078e009e */
[----:B----4-:R-:W-:Y:S01]  /*579b0*/  IADD3 R22, P2, R22, R4, RZ ;  /* 0x0000000416167210 */ /* 0x010fe20007f5e0ff */
[----:B------:R-:W-:Y:S04]  /*579c0*/  STL [R1+0x15f8], R19 ;  /* 0x0015f81301007387 */ /* 0x000fe80000100800 */
[----:B------:R1:W-:Y:S01]  /*579d0*/  LDGSTS.E [R3+0x2400], desc[UR60][R14.64], P0 ;  /* 0x024000000e037fae */ /* 0x0003e2000812187c */
[----:B------:R-:W-:-:S02]  /*579e0*/  IMAD.X R23, R23, 0x1, R0, P1 ;  /* 0x0000000117177824 */ /* 0x000fc400008e0600 */
[----:B-1----:R-:W-:Y:S02]  /*579f0*/  IMAD.MOV.U32 R14, RZ, RZ, R19 ;  /* 0x000000ffff0e7224 */ /* 0x002fe400078e0013 */
[----:B------:R-:W-:Y:S01]  /*57a00*/  IMAD.MOV.U32 R15, RZ, RZ, R23 ;  /* 0x000000ffff0f7224 */ /* 0x000fe200078e0017 */
[----:B------:R1:W-:Y:S04]  /*57a10*/  STL [R1+0x15f4], R23 ;  /* 0x0015f41701007387 */ /* 0x0003e80000100800 */
[----:B------:R-:W-:Y:S04]  /*57a20*/  STL [R1+0x15a0], R22 ;  /* 0x0015a01601007387 */ /* 0x000fe80000100800 */
[----:B------:R4:W-:Y:S04]  /*57a30*/  LDGSTS.E [R3+0x2800], desc[UR60][R14.64], P0 ;  /* 0x028000000e037fae */ /* 0x0009e8000812187c */
[----:B-1----:R-:W3:Y:S01]  /*57a40*/  LDL.LU R23, [R1+0x1610] ;  /* 0x0016100001177983 */ /* 0x002ee20000300800 */
[----:B----4-:R-:W-:Y:S01]  /*57a50*/  IMAD.MOV.U32 R14, RZ, RZ, R22 ;  /* 0x000000ffff0e7224 */ /* 0x010fe200078e0016 */
[----:B------:R-:W-:-:S04]  /*57a60*/  IADD3.X R152, R152, R0, RZ, P2, !PT ;  /* 0x0000000098987210 */ /* 0x000fc800017fe4ff */
[----:B------:R-:W-:Y:S02]  /*57a70*/  MOV R15, R152 ;  /* 0x00000098000f7202 */ /* 0x000fe40000000f00 */
[-C--:B------:R-:W-:Y:S01]  /*57a80*/  IADD3 R20, P1, R20, R4.reuse, RZ ;  /* 0x0000000414147210 */ /* 0x080fe20007f3e0ff */
[----:B------:R1:W-:Y:S01]  /*57a90*/  STL [R1+0x159c], R152 ;  /* 0x00159c9801007387 */ /* 0x0003e20000100800 */
[----:B------:R-:W-:-:S03]  /*57aa0*/  IADD3 R16, P2, R16, R4, RZ ;  /* 0x0000000410107210 */ /* 0x000fc60007f5e0ff */
[----:B------:R-:W4:Y:S04]  /*57ab0*/  LDL.LU R19, [R1+0x1588] ;  /* 0x0015880001137983 */ /* 0x000f280000300800 */
[----:B------:R1:W-:Y:S04]  /*57ac0*/  LDGSTS.E [R3+0x2c00], desc[UR60][R14.64], P0 ;  /* 0x02c000000e037fae */ /* 0x0003e8000812187c */
[----:B-1----:R-:W4:Y:S04]  /*57ad0*/  LDL.LU R152, [R1+0x160c] ;  /* 0x00160c0001987983 */ /* 0x002f280000300800 */
[----:B------:R-:W4:Y:S01]  /*57ae0*/  LDL.LU R22, [R1+0x1584] ;  /* 0x0015840001167983 */ /* 0x000f220000300800 */
[----:B------:R-:W-:-:S03]  /*57af0*/  IMAD.MOV.U32 R14, RZ, RZ, R20 ;  /* 0x000000ffff0e7224 */ /* 0x000fc600078e0014 */
[----:B------:R-:W-:Y:S01]  /*57b00*/  STL [R1+0x1600], R20 ;  /* 0x0016001401007387 */ /* 0x000fe20000100800 */
[----:B-----5:R-:W-:-:S05]  /*57b10*/  IMAD.X R21, R21, 0x1, R0, P1 ;  /* 0x0000000115157824 */ /* 0x020fca00008e0600 */
[----:B------:R-:W-:Y:S01]  /*57b20*/  MOV R15, R21 ;  /* 0x00000015000f7202 */ /* 0x000fe20000000f00 */
[----:B------:R-:W-:Y:S01]  /*57b30*/  IMAD.X R18, R18, 0x1, R0, P2 ;  /* 0x0000000112127824 */ /* 0x000fe200010e0600 */
[----:B------:R-:W-:Y:S04]  /*57b40*/  STL [R1+0x15fc], R21 ;  /* 0x0015fc1501007387 */ /* 0x000fe80000100800 */
[----:B------:R-:W-:Y:S04]  /*57b50*/  STL [R1+0x1598], R16 ;  /* 0x0015981001007387 */ /* 0x000fe80000100800 */
[----:B------:R1:W-:Y:S04]  /*57b60*/  LDGSTS.E [R3+0x3000], desc[UR60][R14.64], P0 ;  /* 0x030000000e037fae */ /* 0x0003e8000812187c */
[----:B------:R5:W-:Y:S01]  /*57b70*/  STL [R1+0x1594], R18 ;  /* 0x0015941201007387 */ /* 0x000be20000100800 */
[----:B-1----:R-:W-:-:S02]  /*57b80*/  IMAD.MOV.U32 R15, RZ, RZ, R18 ;  /* 0x000000ffff0f7224 */ /* 0x002fc400078e0012 */
[----:B------:R-:W-:Y:S01]  /*57b90*/  IMAD.MOV.U32 R14, RZ, RZ, R16 ;  /* 0x000000ffff0e7224 */ /* 0x000fe200078e0010 */
[----:B-----5:R-:W5:Y:S04]  /*57ba0*/  LDL.LU R18, [R1+0x1614] ;  /* 0x0016140001127983 */ /* 0x020f680000300800 */
[----:B------:R-:W5:Y:S04]  /*57bb0*/  LDL.LU R16, [R1+0x1618] ;  /* 0x0016180001107983 */ /* 0x000f680000300800 */
[----:B------:R-:W5:Y:S04]  /*57bc0*/  LDL.LU R21, [R1+0x157c] ;  /* 0x00157c0001157983 */ /* 0x000f680000300800 */
[----:B------:R-:W5:Y:S01]  /*57bd0*/  LDL.LU R20, [R1+0x1580] ;  /* 0x0015800001147983 */ /* 0x000f620000300800 */
[----:B------:R-:W-:-:S02]  /*57be0*/  IADD3 R155, P1, R155, R4, RZ ;  /* 0x000000049b9b7210 */ /* 0x000fc40007f3e0ff */
[----:B------:R-:W-:Y:S01]  /*57bf0*/  IADD3 R153, P2, R153, R4, RZ ;  /* 0x0000000499997210 */ /* 0x000fe20007f5e0ff */
[----:B------:R1:W-:Y:S04]  /*57c00*/  LDGSTS.E [R3+0x3400], desc[UR60][R14.64], P0 ;  /* 0x034000000e037fae */ /* 0x0003e8000812187c */
[----:B------:R3:W-:Y:S01]  /*57c10*/  STL [R1+0x1608], R155 ;  /* 0x0016089b01007387 */ /* 0x0007e20000100800 */
[----:B-1----:R-:W-:Y:S02]  /*57c20*/  IMAD.MOV.U32 R14, RZ, RZ, R155 ;  /* 0x000000ffff0e7224 */ /* 0x002fe400078e009b */
[----:B--2---:R-:W-:-:S05]  /*57c30*/  IMAD.X R156, R156, 0x1, R0, P1 ;  /* 0x000000019c9c7824 */ /* 0x004fca00008e0600 */
[----:B------:R-:W-:Y:S01]  /*57c40*/  STL [R1+0x1604], R156 ;  /* 0x0016049c01007387 */ /* 0x000fe20000100800 */
[----:B---3--:R-:W-:-:S03]  /*57c50*/  IADD3.X R154, R154, R0, RZ, P2, !PT ;  /* 0x000000009a9a7210 */ /* 0x008fc600017fe4ff */
[----:B------:R1:W-:Y:S04]  /*57c60*/  STL [R1+0x1590], R153 ;  /* 0x0015909901007387 */ /* 0x0003e80000100800 */
[----:B------:R2:W-:Y:S04]  /*57c70*/  STL [R1+0x158c], R154 ;  /* 0x00158c9a01007387 */ /* 0x0005e80000100800 */
[----:B------:R-:W3:Y:S04]  /*57c80*/  LDL.LU R160, [R1+0x161c] ;  /* 0x00161c0001a07983 */ /* 0x000ee80000300800 */
[----:B------:R-:W3:Y:S01]  /*57c90*/  LDL.LU R159, [R1+0x1620] ;  /* 0x00162000019f7983 */ /* 0x000ee20000300800 */
[----:B------:R-:W-:-:S03]  /*57ca0*/  IMAD.MOV.U32 R15, RZ, RZ, R156 ;  /* 0x000000ffff0f7224 */ /* 0x000fc600078e009c */
[----:B------:R-:W3:Y:S04]  /*57cb0*/  LDL.LU R158, [R1+0x1574] ;  /* 0x00157400019e7983 */ /* 0x000ee80000300800 */
[----:B------:R-:W3:Y:S04]  /*57cc0*/  LDL.LU R157, [R1+0x1578] ;  /* 0x00157800019d7983 */ /* 0x000ee80000300800 */
[----:B------:R1:W-:Y:S04]  /*57cd0*/  LDGSTS.E [R3+0x3800], desc[UR60][R14.64], P0 ;  /* 0x038000000e037fae */ /* 0x0003e8000812187c */
[----:B------:R-:W3:Y:S01]  /*57ce0*/  LDL.LU R155, [R1+0x1628] ;  /* 0x00162800019b7983 */ /* 0x000ee20000300800 */
[----:B------:R-:W-:Y:S01]  /*57cf0*/  IADD3 R23, P1, R23, R4, RZ ;  /* 0x0000000417177210 */ /* 0x000fe20007f3e0ff */
[----:B-1----:R-:W-:Y:S01]  /*57d00*/  IMAD.MOV.U32 R14, RZ, RZ, R153 ;  /* 0x000000ffff0e7224 */ /* 0x002fe200078e0099 */
[----:B------:R-:W-:Y:S01]  /*57d10*/  MOV R15, R154 ;  /* 0x0000009a000f7202 */ /* 0x000fe20000000f00 */
[----:B------:R-:W3:Y:S04]  /*57d20*/  LDL.LU R153, [R1+0x1570] ;  /* 0x0015700001997983 */ /* 0x000ee80000300800 */
[----:B------:R-:W-:Y:S04]  /*57d30*/  STL [R1+0x1610], R23 ;  /* 0x0016101701007387 */ /* 0x000fe80000100800 */
[----:B------:R1:W-:Y:S02]  /*57d40*/  LDGSTS.E [R3+0x3c00], desc[UR60][R14.64], P0 ;  /* 0x03c000000e037fae */ /* 0x0003e4000812187c */
[----:B-1----:R-:W-:Y:S01]  /*57d50*/  IMAD.MOV.U32 R14, RZ, RZ, R23 ;  /* 0x000000ffff0e7224 */ /* 0x002fe200078e0017 */
[----:B----4-:R-:W-:Y:S01]  /*57d60*/  IADD3 R19, P2, R19, R4, RZ ;  /* 0x0000000413137210 */ /* 0x010fe20007f5e0ff */
[----:B------:R-:W-:-:S04]  /*57d70*/  IMAD.X R152, R152, 0x1, R0, P1 ;  /* 0x0000000198987824 */ /* 0x000fc800008e0600 */
[----:B------:R-:W-:Y:S01]  /*57d80*/  IMAD.X R22, R22, 0x1, R0, P2 ;  /* 0x0000000116167824 */ /* 0x000fe200010e0600 */
[----:B------:R1:W-:Y:S04]  /*57d90*/  STL [R1+0x160c], R152 ;  /* 0x00160c9801007387 */ /* 0x0003e80000100800 */
[----:B------:R-:W-:Y:S01]  /*57da0*/  STL [R1+0x1588], R19 ;  /* 0x0015881301007387 */ /* 0x000fe20000100800 */
[----:B------:R-:W-:-:S03]  /*57db0*/  MOV R15, R152 ;  /* 0x00000098000f7202 */ /* 0x000fc60000000f00 */
[----:B------:R-:W4:Y:S04]  /*57dc0*/  LDL.LU R156, [R1+0x1624] ;  /* 0x00162400019c7983 */ /* 0x000f280000300800 */
[----:B------:R1:W-:Y:S04]  /*57dd0*/  STL [R1+0x1584], R22 ;  /* 0x0015841601007387 */ /* 0x0003e80000100800 */
[----:B--2---:R-:W2:Y:S04]  /*57de0*/  LDL.LU R154, [R1+0x156c] ;  /* 0x00156c00019a7983 */ /* 0x004ea80000300800 */
[----:B-1----:R-:W2:Y:S04]  /*57df0*/  LDL.LU R152, [R1+0x162c] ;  /* 0x00162c0001987983 */ /* 0x002ea80000300800 */
[----:B------:R-:W2:Y:S04]  /*57e00*/  LDL.LU R23, [R1+0x1630] ;  /* 0x0016300001177983 */ /* 0x000ea80000300800 */
[----:B------:R1:W-:Y:S02]  /*57e10*/  LDGSTS.E [R3+0x4000], desc[UR60][R14.64], P0 ;  /* 0x040000000e037fae */ /* 0x0003e4000812187c */
[----:B-1----:R-:W-:-:S02]  /*57e20*/  IMAD.MOV.U32 R14, RZ, RZ, R19 ;  /* 0x000000ffff0e7224 */ /* 0x002fc400078e0013 */
[----:B------:R-:W-:Y:S02]  /*57e30*/  IMAD.MOV.U32 R15, RZ, RZ, R22 ;  /* 0x000000ffff0f7224 */ /* 0x000fe400078e0016 */
[----:B------:R-:W2:Y:S04]  /*57e40*/  LDL.LU R22, [R1+0x1564] ;  /* 0x0015640001167983 */ /* 0x000ea80000300800 */
[----:B------:R-:W2:Y:S04]  /*57e50*/  LDL.LU R19, [R1+0x1568] ;  /* 0x0015680001137983 */ /* 0x000ea80000300800 */
[----:B------:R1:W-:Y:S01]  /*57e60*/  LDGSTS.E [R3+0x4400], desc[UR60][R14.64], P0 ;  /* 0x044000000e037fae */ /* 0x0003e2000812187c */
[----:B-----5:R-:W-:-:S05]  /*57e70*/  IADD3 R16, P1, R16, R4, RZ ;  /* 0x0000000410107210 */ /* 0x020fca0007f3e0ff */
[----:B------:R-:W-:Y:S01]  /*57e80*/  IMAD.X R18, R18, 0x1, R0, P1 ;  /* 0x0000000112127824 */ /* 0x000fe200008e0600 */
[----:B------:R-:W-:Y:S01]  /*57e90*/  IADD3 R20, P2, R20, R4, RZ ;  /* 0x0000000414147210 */ /* 0x000fe20007f5e0ff */
[----:B------:R5:W-:Y:S01]  /*57ea0*/  STL [R1+0x1618], R16 ;  /* 0x0016181001007387 */ /* 0x000be20000100800 */
[----:B-1----:R-:W-:Y:S02]  /*57eb0*/  IMAD.MOV.U32 R14, RZ, RZ, R16 ;  /* 0x000000ffff0e7224 */ /* 0x002fe400078e0010 */
[----:B------:R-:W-:Y:S01]  /*57ec0*/  IADD3.X R21, R21, R0, RZ, P2, !PT ;  /* 0x0000000015157210 */ /* 0x000fe200017fe4ff */
[----:B------:R1:W-:Y:S01]  /*57ed0*/  STL [R1+0x1614], R18 ;  /* 0x0016141201007387 */ /* 0x0003e20000100800 */
[----:B------:R-:W-:-:S03]  /*57ee0*/  IMAD.MOV.U32 R15, RZ, RZ, R18 ;  /* 0x000000ffff0f7224 */ /* 0x000fc600078e0012 */
[----:B------:R1:W-:Y:S04]  /*57ef0*/  STL [R1+0x1580], R20 ;  /* 0x0015801401007387 */ /* 0x0003e80000100800 */
[----:B-----5:R-:W5:Y:S04]  /*57f00*/  LDL.LU R16, [R1+0x1638] ;  /* 0x0016380001107983 */ /* 0x020f680000300800 */
[----:B------:R1:W-:Y:S04]  /*57f10*/  STL [R1+0x157c], R21 ;  /* 0x00157c1501007387 */ /* 0x0003e80000100800 */
[----:B------:R1:W-:Y:S04]  /*57f20*/  LDGSTS.E [R3+0x4800], desc[UR60][R14.64], P0 ;  /* 0x048000000e037fae */ /* 0x0003e8000812187c */
[----:B-1----:R-:W5:Y:S01]  /*57f30*/  LDL.LU R18, [R1+0x1560] ;  /* 0x0015600001127983 */ /* 0x002f620000300800 */
[----:B------:R-:W-:-:S03]  /*57f40*/  IMAD.MOV.U32 R14, RZ, RZ, R20 ;  /* 0x000000ffff0e7224 */ /* 0x000fc600078e0014 */
[----:B------:R-:W5:Y:S01]  /*57f50*/  LDL.LU R20, [R1+0x1634] ;  /* 0x0016340001147983 */ /* 0x000f620000300800 */
[----:B------:R-:W-:-:S03]  /*57f60*/  MOV R15, R21 ;  /* 0x00000015000f7202 */ /* 0x000fc60000000f00 */
[----:B------:R-:W5:Y:S04]  /*57f70*/  LDL.LU R21, [R1+0x155c] ;  /* 0x00155c0001157983 */ /* 0x000f680000300800 */
[----:B------:R1:W-:Y:S01]  /*57f80*/  LDGSTS.E [R3+0x4c00], desc[UR60][R14.64], P0 ;  /* 0x04c000000e037fae */ /* 0x0003e2000812187c */
[----:B---3--:R-:W-:-:S05]  /*57f90*/  IADD3 R159, P1, R159, R4, RZ ;  /* 0x000000049f9f7210 */ /* 0x008fca0007f3e0ff */
[----:B------:R-:W-:Y:S01]  /*57fa0*/  IMAD.X R160, R160, 0x1, R0, P1 ;  /* 0x00000001a0a07824 */ /* 0x000fe200008e0600 */
[----:B------:R-:W-:Y:S01]  /*57fb0*/  IADD3 R157, P2, R157, R4, RZ ;  /* 0x000000049d9d7210 */ /* 0x000fe20007f5e0ff */
[----:B-1----:R-:W-:-:S03]  /*57fc0*/  IMAD.MOV.U32 R14, RZ, RZ, R159 ;  /* 0x000000ffff0e7224 */ /* 0x002fc600078e009f */
[----:B------:R-:W-:Y:S01]  /*57fd0*/  MOV R15, R160 ;  /* 0x000000a0000f7202 */ /* 0x000fe20000000f00 */
[----:B------:R-:W-:-:S04]  /*57fe0*/  IMAD.X R158, R158, 0x1, R0, P2 ;  /* 0x000000019e9e7824 */ /* 0x000fc800010e0600 */
[----:B------:R1:W-:Y:S01]  /*57ff0*/  LDGSTS.E [R3+0x5000], desc[UR60][R14.64], P0 ;  /* 0x050000000e037fae */ /* 0x0003e2000812187c */
[-C--:B------:R-:W-:Y:S01]  /*58000*/  IADD3 R155, P1, R155, R4.reuse, RZ ;  /* 0x000000049b9b7210 */ /* 0x080fe20007f3e0ff */
[----:B-1----:R-:W-:Y:S02]  /*58010*/  IMAD.MOV.U32 R14, RZ, RZ, R157 ;  /* 0x000000ffff0e7224 */ /* 0x002fe400078e009d */
[----:B------:R-:W-:Y:S01]  /*58020*/  IMAD.MOV.U32 R15, RZ, RZ, R158 ;  /* 0x000000ffff0f7224 */ /* 0x000fe200078e009e */
[----:B------:R-:W-:-:S04]  /*58030*/  IADD3 R153, P2, R153, R4, RZ ;  /* 0x0000000499997210 */ /* 0x000fc80007f5e0ff */
[----:B------:R1:W-:Y:S04]  /*58040*/  LDGSTS.E [R3+0x5400], desc[UR60][R14.64], P0 ;  /* 0x054000000e037fae */ /* 0x0003e8000812187c */
[----:B------:R-:W-:Y:S01]  /*58050*/  STL [R1+0x1620], R159 ;  /* 0x0016209f01007387 */ /* 0x000fe20000100800 */
[----:B-1----:R-:W-:-:S03]  /*58060*/  IMAD.MOV.U32 R14, RZ, RZ, R155 ;  /* 0x000000ffff0e7224 */ /* 0x002fc600078e009b */
[----:B------:R-:W-:Y:S04]  /*58070*/  STL [R1+0x161c], R160 ;  /* 0x00161ca001007387 */ /* 0x000fe80000100800 */
[----:B------:R-:W-:Y:S04]  /*58080*/  STL [R1+0x1578], R157 ;  /* 0x0015789d01007387 */ /* 0x000fe80000100800 */
[----:B------:R-:W-:Y:S04]  /*58090*/  STL [R1+0x1574], R158 ;  /* 0x0015749e01007387 */ /* 0x000fe80000100800 */
[----:B------:R-:W-:Y:S01]  /*580a0*/  STL [R1+0x1628], R155 ;  /* 0x0016289b01007387 */ /* 0x000fe20000100800 */
[----:B----4-:R-:W-:-:S04]  /*580b0*/  IMAD.X R156, R156, 0x1, R0, P1 ;  /* 0x000000019c9c7824 */ /* 0x010fc800008e0600 */
[----:B------:R-:W-:Y:S01]  /*580c0*/  IMAD.MOV.U32 R15, RZ, RZ, R156 ;  /* 0x000000ffff0f7224 */ /* 0x000fe200078e009c */
[----:B--2---:R-:W-:-:S04]  /*580d0*/  IADD3.X R154, R154, R0, RZ, P2, !PT ;  /* 0x000000009a9a7210 */ /* 0x004fc800017fe4ff */
[----:B------:R1:W-:Y:S01]  /*580e0*/  LDGSTS.E [R3+0x5800], desc[UR60][R14.64], P0 ;  /* 0x058000000e037fae */ /* 0x0003e2000812187c */
[----:B------:R-:W-:Y:S01]  /*580f0*/  IADD3 R23, P1, R23, R4, RZ ;  /* 0x0000000417177210 */ /* 0x000fe20007f3e0ff */
[----:B-1----:R-:W-:Y:S01]  /*58100*/  IMAD.MOV.U32 R14, RZ, RZ, R153 ;  /* 0x000000ffff0e7224 */ /* 0x002fe200078e0099 */
[----:B------:R-:W-:-:S03]  /*58110*/  MOV R15, R154 ;  /* 0x0000009a000f7202 */ /* 0x000fc60000000f00 */
[--C-:B------:R-:W-:Y:S01]  /*58120*/  IMAD.X R152, R152, 0x1, R0.reuse, P1 ;  /* 0x0000000198987824 */ /* 0x100fe200008e0600 */
[----:B------:R-:W-:Y:S04]  /*58130*/  STL [R1+0x1624], R156 ;  /* 0x0016249c01007387 */ /* 0x000fe80000100800 */
[----:B------:R1:W-:Y:S04]  /*58140*/  LDGSTS.E [R3+0x5c00], desc[UR60][R14.64], P0 ;  /* 0x05c000000e037fae */ /* 0x0003e8000812187c */
[----:B------:R-:W-:Y:S01]  /*58150*/  STL [R1+0x1570], R153 ;  /* 0x0015709901007387 */ /* 0x000fe20000100800 */
[----:B------:R-:W-:Y:S01]  /*58160*/  IADD3 R19, P2, R19, R4, RZ ;  /* 0x0000000413137210 */ /* 0x000fe20007f5e0ff */
[----:B-1----:R-:W-:Y:S01]  /*58170*/  IMAD.MOV.U32 R14, RZ, RZ, R23 ;  /* 0x000000ffff0e7224 */ /* 0x002fe200078e0017 */
[----:B------:R-:W-:Y:S01]  /*58180*/  MOV R15, R152 ;  /* 0x00000098000f7202 */ /* 0x000fe20000000f00 */
[----:B------:R-:W-:Y:S02]  /*58190*/  STL [R1+0x156c], R154 ;  /* 0x00156c9a01007387 */ /* 0x000fe40000100800 */
[----:B------:R-:W-:-:S02]  /*581a0*/  IMAD.X R22, R22, 0x1, R0, P2 ;  /* 0x0000000116167824 */ /* 0x000fc400010e0600 */
[----:B------:R-:W-:Y:S04]  /*581b0*/  STL [R1+0x1630], R23 ;  /* 0x0016301701007387 */ /* 0x000fe80000100800 */
[----:B------:R1:W-:Y:S04]  /*581c0*/  STL [R1+0x162c], R152 ;  /* 0x00162c9801007387 */ /* 0x0003e80000100800 */
[----:B------:R2:W-:Y:S04]  /*581d0*/  LDGSTS.E [R3+0x6000], desc[UR60][R14.64], P0 ;  /* 0x060000000e037fae */ /* 0x0005e8000812187c */
[----:B------:R3:W-:Y:S04]  /*581e0*/  STL [R1+0x1568], R19 ;  /* 0x0015681301007387 */ /* 0x0007e80000100800 */
[----:B------:R-:W-:Y:S01]  /*581f0*/  STL [R1+0x1564], R22 ;  /* 0x0015641601007387 */ /* 0x000fe20000100800 */
[----:B--2---:R-:W-:-:S03]  /*58200*/  IMAD.MOV.U32 R14, RZ, RZ, R19 ;  /* 0x000000ffff0e7224 */ /* 0x004fc600078e0013 */
[----:B-1----:R-:W2:Y:S01]  /*58210*/  LDL.LU R152, [R1+0xe38] ;  /* 0x000e380001987983 */ /* 0x002ea20000300800 */
[-C--:B-----5:R-:W-:Y:S01]  /*58220*/  IADD3 R16, P1, R16, R4.reuse, RZ ;  /* 0x0000000410107210 */ /* 0x0a0fe20007f3e0ff */
[----:B------:R-:W-:Y:S02]  /*58230*/  IMAD.MOV.U32 R15, RZ, RZ, R22 ;  /* 0x000000ffff0f7224 */ /* 0x000fe400078e0016 */
[----:B---3--:R-:W3:Y:S04]  /*58240*/  LDL.LU R19, [R1+0xe3c] ;  /* 0x000e3c0001137983 */ /* 0x008ee80000300800 */
[----:B------:R-:W-:Y:S04]  /*58250*/  STL [R1+0x1638], R16 ;  /* 0x0016381001007387 */ /* 0x000fe80000100800 */
[----:B------:R1:W-:Y:S01]  /*58260*/  LDGSTS.E [R3+0x6400], desc[UR60][R14.64], P0 ;  /* 0x064000000e037fae */ /* 0x0003e2000812187c */
[----:B------:R-:W-:Y:S01]  /*58270*/  IADD3 R18, P2, R18, R4, RZ ;  /* 0x0000000412127210 */ /* 0x000fe20007f5e0ff */
[----:B------:R-:W-:-:S03]  /*58280*/  IMAD.X R20, R20, 0x1, R0, P1 ;  /* 0x0000000114147824 */ /* 0x000fc600008e0600 */
[----:B------:R-:W-:Y:S02]  /*58290*/  IADD3.X R21, R21, R0, RZ, P2, !PT ;  /* 0x0000000015157210 */ /* 0x000fe400017fe4ff */
[----:B------:R4:W-:Y:S01]  /*582a0*/  STL [R1+0x1634], R20 ;  /* 0x0016341401007387 */ /* 0x0009e20000100800 */
[----:B-1----:R-:W-:-:S03]  /*582b0*/  IMAD.MOV.U32 R15, RZ, RZ, R20 ;  /* 0x000000ffff0f7224 */ /* 0x002fc600078e0014 */
[----:B------:R1:W-:Y:S01]  /*582c0*/  STL [R1+0x1560], R18 ;  /* 0x0015601201007387 */ /* 0x0003e20000100800 */
[----:B------:R-:W-:-:S03]  /*582d0*/  IMAD.MOV.U32 R14, RZ, RZ, R16 ;  /* 0x000000ffff0e7224 */ /* 0x000fc600078e0010 */
[----:B----4-:R-:W4:Y:S04]  /*582e0*/  LDL.LU R20, [R1+0xe80] ;  /* 0x000e800001147983 */ /* 0x010f280000300800 */
[----:B------:R5:W-:Y:S04]  /*582f0*/  STL [R1+0x155c], R21 ;  /* 0x00155c1501007387 */ /* 0x000be80000100800 */
[----:B------:R-:W4:Y:S04]  /*58300*/  LDL.LU R16, [R1+0xec0] ;  /* 0x000ec00001107983 */ /* 0x000f280000300800 */
[----:B------:R-:W4:Y:S04]  /*58310*/  LDL.LU R153, [R1+0xe7c] ;  /* 0x000e7c0001997983 */ /* 0x000f280000300800 */
[----:B------:R-:W4:Y:S04]  /*58320*/  LDL.LU R22, [R1+0xebc] ;  /* 0x000ebc0001167983 */ /* 0x000f280000300800 */
[----:B------:R-:W4:Y:S04]  /*58330*/  LDL.LU R155, [R1+0xefc] ;  /* 0x000efc00019b7983 */ /* 0x000f280000300800 */
[----:B------:R-:W4:Y:S04]  /*58340*/  LDL.LU R23, [R1+0xf00] ;  /* 0x000f000001177983 */ /* 0x000f280000300800 */
[----:B------:R-:W4:Y:S04]  /*58350*/  LDL.LU R158, [R1+0xf3c] ;  /* 0x000f3c00019e7983 */ /* 0x000f280000300800 */
[----:B------:R-:W4:Y:S01]  /*58360*/  LDL.LU R157, [R1+0xf40] ;  /* 0x000f4000019d7983 */ /* 0x000f220000300800 */
[----:B------:R-:W-:-:S03]  /*58370*/  IADD3 R220, P1, R220, R4, RZ ;  /* 0x00000004dcdc7210 */ /* 0x000fc60007f3e0ff */
[----:B------:R1:W-:Y:S02]  /*58380*/  LDGSTS.E [R3+0x6800], desc[UR60][R14.64], P0 ;  /* 0x068000000e037fae */ /* 0x0003e4000812187c */
[----:B------:R-:W-:Y:S01]  /*58390*/  IMAD.X R219, R219, 0x1, R0, P1 ;  /* 0x00000001dbdb7824 */ /* 0x000fe200008e0600 */
[-C--:B------:R-:W-:Y:S01]  /*583a0*/  IADD3 R236, P2, R236, R4.reuse, RZ ;  /* 0x00000004ecec7210 */ /* 0x080fe20007f5e0ff */
[----:B------:R-:W4:Y:S01]  /*583b0*/  LDL.LU R154, [R1+0xf7c] ;  /* 0x000f7c00019a7983 */ /* 0x000f220000300800 */
[----:B-1----:R-:W-:Y:S01]  /*583c0*/  IMAD.MOV.U32 R14, RZ, RZ, R18 ;  /* 0x000000ffff0e7224 */ /* 0x002fe200078e0012 */
[----:B------:R-:W-:Y:S02]  /*583d0*/  MOV R15, R21 ;  /* 0x00000015000f7202 */ /* 0x000fe40000000f00 */
[--C-:B------:R-:W-:Y:S01]  /*583e0*/  IMAD.X R235, R235, 0x1, R0.reuse, P2 ;  /* 0x00000001ebeb7824 */ /* 0x100fe200010e0600 */
[----:B------:R-:W-:Y:S01]  /*583f0*/  IADD3 R252, P1, R252, R4, RZ ;  /* 0x00000004fcfc7210 */ /* 0x000fe20007f3e0ff */
[----:B------:R-:W4:Y:S04]  /*58400*/  LDL.LU R18, [R1+0xf80] ;  /* 0x000f800001127983 */ /* 0x000f280000300800 */
[----:B------:R1:W-:Y:S01]  /*58410*/  LDGSTS.E [R3+0x6c00], desc[UR60][R14.64], P0 ;  /* 0x06c000000e037fae */ /* 0x0003e2000812187c */
[----:B------:R-:W-:-:S03]  /*58420*/  IMAD.X R251, R251, 0x1, R0, P1 ;  /* 0x00000001fbfb7824 */ /* 0x000fc600008e0600 */
[----:B------:R-:W4:Y:S04]  /*58430*/  LDL.LU R156, [R1+0xfbc] ;  /* 0x000fbc00019c7983 */ /* 0x000f280000300800 */
[----:B-----5:R-:W5:Y:S01]  /*58440*/  LDL.LU R21, [R1+0xfc0] ;  /* 0x000fc00001157983 */ /* 0x020f620000300800 */
[----:B-1----:R-:W-:Y:S01]  /*58450*/  IMAD.MOV.U32 R14, RZ, RZ, R220 ;  /* 0x000000ffff0e7224 */ /* 0x002fe200078e00dc */
[----:B------:R-:W-:-:S05]  /*58460*/  MOV R15, R219 ;  /* 0x000000db000f7202 */ /* 0x000fca0000000f00 */
[----:B------:R1:W-:Y:S02]  /*58470*/  LDGSTS.E [R3+0x7000], desc[UR60][R14.64], P0 ;  /* 0x070000000e037fae */ /* 0x0003e4000812187c */
[----:B-1----:R-:W-:Y:S02]  /*58480*/  IMAD.MOV.U32 R14, RZ, RZ, R236 ;  /* 0x000000ffff0e7224 */ /* 0x002fe400078e00ec */
[----:B------:R-:W-:-:S05]  /*58490*/  IMAD.MOV.U32 R15, RZ, RZ, R235 ;  /* 0x000000ffff0f7224 */ /* 0x000fca00078e00eb */
[----:B------:R1:W-:Y:S02]  /*584a0*/  LDGSTS.E [R3+0x7400], desc[UR60][R14.64], P0 ;  /* 0x074000000e037fae */ /* 0x0003e4000812187c */
[----:B-1----:R-:W-:Y:S02]  /*584b0*/  IMAD.MOV.U32 R14, RZ, RZ, R252 ;  /* 0x000000ffff0e7224 */ /* 0x002fe400078e00fc */
[----:B------:R-:W-:-:S05]  /*584c0*/  IMAD.MOV.U32 R15, RZ, RZ, R251 ;  /* 0x000000ffff0f7224 */ /* 0x000fca00078e00fb */
[----:B------:R1:W-:Y:S01]  /*584d0*/  LDGSTS.E [R3+0x7800], desc[UR60][R14.64], P0 ;  /* 0x078000000e037fae */ /* 0x0003e2000812187c */
[----:B---3--:R-:W-:-:S04]  /*584e0*/  IADD3 R19, P2, R19, R4, RZ ;  /* 0x0000000413137210 */ /* 0x008fc80007f5e0ff */
[----:B--2---:R-:W-:Y:S01]  /*584f0*/  IADD3.X R152, R152, R0, RZ, P2, !PT ;  /* 0x0000000098987210 */ /* 0x004fe200017fe4ff */
[----:B------:R2:W-:Y:S01]  /*58500*/  STL [R1+0xe3c], R19 ;  /* 0x000e3c1301007387 */ /* 0x0005e20000100800 */
[----:B-1----:R-:W-:Y:S02]  /*58510*/  IMAD.MOV.U32 R14, RZ, RZ, R19 ;  /* 0x000000ffff0e7224 */ /* 0x002fe400078e0013 */
[----:B------:R-:W-:Y:S01]  /*58520*/  MOV R15, R152 ;  /* 0x00000098000f7202 */ /* 0x000fe20000000f00 */
[----:B------:R1:W-:Y:S04]  /*58530*/  STL [R1+0xe38], R152 ;  /* 0x000e389801007387 */ /* 0x0003e80000100800 */
[----:B------:R3:W-:Y:S04]  /*58540*/  LDGSTS.E [R3+0x7c00], desc[UR60][R14.64], P0 ;  /* 0x07c000000e037fae */ /* 0x0007e8000812187c */
[----:B--2---:R-:W2:Y:S04]  /*58550*/  LDL.LU R19, [R1+0x1000] ;  /* 0x0010000001137983 */ /* 0x004ea80000300800 */
[----:B-1----:R-:W2:Y:S01]  /*58560*/  LDL.LU R152, [R1+0x1040] ;  /* 0x0010400001987983 */ /* 0x002ea20000300800 */
[----:B----4-:R-:W-:-:S05]  /*58570*/  IADD3 R20, P1, R20, R4, RZ ;  /* 0x0000000414147210 */ /* 0x010fca0007f3e0ff */
[----:B------:R1:W-:Y:S01]  /*58580*/  STL [R1+0xe80], R20 ;  /* 0x000e801401007387 */ /* 0x0003e20000100800 */
[----:B------:R-:W-:Y:S01]  /*58590*/  IADD3 R16, P2, R16, R4, RZ ;  /* 0x0000000410107210 */ /* 0x000fe20007f5e0ff */
[----:B------:R-:W-:Y:S02]  /*585a0*/  IMAD.X R153, R153, 0x1, R0, P1 ;  /* 0x0000000199997824 */ /* 0x000fe400008e0600 */
[----:B---3--:R-:W-:Y:S02]  /*585b0*/  IMAD.MOV.U32 R14, RZ, RZ, R20 ;  /* 0x000000ffff0e7224 */ /* 0x008fe400078e0014 */
[----:B------:R-:W-:Y:S01]  /*585c0*/  IMAD.X R22, R22, 0x1, R0, P2 ;  /* 0x0000000116167824 */ /* 0x000fe200010e0600 */
[----:B------:R3:W-:Y:S01]  /*585d0*/  STL [R1+0xe7c], R153 ;  /* 0x000e7c9901007387 */ /* 0x0007e20000100800 */
[----:B------:R-:W-:-:S03]  /*585e0*/  MOV R15, R153 ;  /* 0x00000099000f7202 */ /* 0x000fc60000000f00 */
[----:B------:R-:W-:Y:S01]  /*585f0*/  STL [R1+0xec0], R16 ;  /* 0x000ec01001007387 */ /* 0x000fe20000100800 */
[----:B------:R-:W-:-:S03]  /*58600*/  IADD3 R23, P1, R23, R4, RZ ;  /* 0x0000000417177210 */ /* 0x000fc60007f3e0ff */
[----:B-1----:R-:W4:Y:S04]  /*58610*/  LDL.LU R20, [R1+0xffc] ;  /* 0x000ffc0001147983 */ /* 0x002f280000300800 */
[----:B------:R1:W-:Y:S01]  /*58620*/  STL [R1+0xebc], R22 ;  /* 0x000ebc1601007387 */ /* 0x0003e20000100800 */
[----:B------:R-:W-:-:S03]  /*58630*/  IMAD.X R155, R155, 0x1, R0, P1 ;  /* 0x000000019b9b7824 */ /* 0x000fc600008e0600 */
[----:B---3--:R-:W3:Y:S01]  /*58640*/  LDL.LU R153, [R1+0x103c] ;  /* 0x00103c0001997983 */ /* 0x008ee20000300800 */
[----:B------:R-:W-:-:S03]  /*58650*/  IADD3 R157, P2, R157, R4, RZ ;  /* 0x000000049d9d7210 */ /* 0x000fc60007f5e0ff */
[----:B------:R1:W-:Y:S01]  /*58660*/  LDGSTS.E [R3+0x20000], desc[UR60][R14.64], P0 ;  /* 0x200000000e037fae */ /* 0x0003e2000812187c */
[----:B------:R-:W-:Y:S01]  /*58670*/  IADD3.X R158, R158, R0, RZ, P2, !PT ;  /* 0x000000009e9e7210 */ /* 0x000fe200017fe4ff */
[----:B-1----:R-:W-:Y:S02]  /*58680*/  IMAD.MOV.U32 R14, RZ, RZ, R16 ;  /* 0x000000ffff0e7224 */ /* 0x002fe400078e0010 */
[----:B------:R-:W-:Y:S02]  /*58690*/  IMAD.MOV.U32 R15, RZ, RZ, R22 ;  /* 0x000000ffff0f7224 */ /* 0x000fe400078e0016 */
[----:B------:R-:W3:Y:S04]  /*586a0*/  LDL.LU R22, [R1+0x1080] ;  /* 0x0010800001167983 */ /* 0x000ee80000300800 */
[----:B------:R-:W3:Y:S04]  /*586b0*/  LDL.LU R16, [R1+0x10c0] ;  /* 0x0010c00001107983 */ /* 0x000ee80000300800 */
[----:B------:R-:W-:Y:S04]  /*586c0*/  STL [R1+0xf00], R23 ;  /* 0x000f001701007387 */ /* 0x000fe80000100800 */
[----:B------:R1:W-:Y:S04]  /*586d0*/  LDGSTS.E [R3+0x20400], desc[UR60][R14.64], P0 ;  /* 0x204000000e037fae */ /* 0x0003e8000812187c */
[----:B------:R5:W-:Y:S04]  /*586e0*/  STL [R1+0xefc], R155 ;  /* 0x000efc9b01007387 */ /* 0x000be80000100800 */
[----:B------:R-:W-:Y:S01]  /*586f0*/  STL [R1+0xf40], R157 ;  /* 0x000f409d01007387 */ /* 0x000fe20000100800 */
[----:B-1----:R-:W-:-:S03]  /*58700*/  IMAD.MOV.U32 R15, RZ, RZ, R155 ;  /* 0x000000ffff0f7224 */ /* 0x002fc600078e009b */
[----:B-----5:R-:W5:Y:S01]  /*58710*/  LDL.LU R155, [R1+0x107c] ;  /* 0x00107c00019b7983 */ /* 0x020f620000300800 */
[----:B------:R-:W-:-:S03]  /*58720*/  IMAD.MOV.U32 R14, RZ, RZ, R23 ;  /* 0x000000ffff0e7224 */ /* 0x000fc600078e0017 */
[----:B------:R-:W-:Y:S04]  /*58730*/  STL [R1+0xf3c], R158 ;  /* 0x000f3c9e01007387 */ /* 0x000fe80000100800 */
[----:B------:R-:W5:Y:S01]  /*58740*/  LDL.LU R23, [R1+0x10bc] ;  /* 0x0010bc0001177983 */ /* 0x000f620000300800 */
[----:B------:R-:W-:-:S03]  /*58750*/  IADD3 R18, P1, R18, R4, RZ ;  /* 0x0000000412127210 */ /* 0x000fc60007f3e0ff */
[----:B------:R1:W-:Y:S01]  /*58760*/  LDGSTS.E [R3+0x20800], desc[UR60][R14.64], P0 ;  /* 0x208000000e037fae */ /* 0x0003e2000812187c */
[----:B------:R-:W-:Y:S01]  /*58770*/  IADD3 R21, P2, R21, R4, RZ ;  /* 0x0000000415157210 */ /* 0x000fe20007f5e0ff */
[--C-:B------:R-:W-:Y:S02]  /*58780*/  IMAD.X R154, R154, 0x1, R0.reuse, P1 ;  /* 0x000000019a9a7824 */ /* 0x100fe400008e0600 */
[----:B------:R-:W-:Y:S02]  /*58790*/  STL [R1+0xf80], R18 ;  /* 0x000f801201007387 */ /* 0x000fe40000100800 */
[----:B------:R-:W-:Y:S02]  /*587a0*/  IMAD.X R156, R156, 0x1, R0, P2 ;  /* 0x000000019c9c7824 */ /* 0x000fe400010e0600 */
[----:B-1----:R-:W-:Y:S01]  /*587b0*/  IMAD.MOV.U32 R14, RZ, RZ, R157 ;  /* 0x000000ffff0e7224 */ /* 0x002fe200078e009d */
[----:B------:R-:W-:Y:S01]  /*587c0*/  MOV R15, R158 ;  /* 0x0000009e000f7202 */ /* 0x000fe20000000f00 */
[----:B------:R1:W-:Y:S04]  /*587d0*/  STL [R1+0xf7c], R154 ;  /* 0x000f7c9a01007387 */ /* 0x0003e80000100800 */
[----:B------:R1:W-:Y:S04]  /*587e0*/  LDGSTS.E [R3+0x20c00], desc[UR60][R14.64], P0 ;  /* 0x20c000000e037fae */ /* 0x0003e8000812187c */
[----:B------:R-:W-:Y:S01]  /*587f0*/  STL [R1+0xfc0], R21 ;  /* 0x000fc01501007387 */ /* 0x000fe20000100800 */
[----:B-1----:R-:W-:Y:S01]  /*58800*/  IMAD.MOV.U32 R14, RZ, RZ, R18 ;  /* 0x000000ffff0e7224 */ /* 0x002fe200078e0012 */
[----:B------:R-:W-:-:S02]  /*58810*/  MOV R15, R154 ;  /* 0x0000009a000f7202 */ /* 0x000fc40000000f00 */
[----:B------:R-:W5:Y:S04]  /*58820*/  LDL.LU R154, [R1+0x1100] ;  /* 0x00110000019a7983 */ /* 0x000f680000300800 */
[----:B------:R1:W-:Y:S04]  /*58830*/  STL [R1+0xfbc], R156 ;  /* 0x000fbc9c01007387 */ /* 0x0003e80000100800 */
[----:B------:R1:W-:Y:S04]  /*58840*/  LDGSTS.E [R3+0x21000], desc[UR60][R14.64], P0 ;  /* 0x210000000e037fae */ /* 0x0003e8000812187c */
[----:B------:R-:W5:Y:S01]  /*58850*/  LDL.LU R18, [R1+0x1140] ;  /* 0x0011400001127983 */ /* 0x000f620000300800 */
[----:B-1----:R-:W-:-:S03]  /*58860*/  IMAD.MOV.U32 R15, RZ, RZ, R156 ;  /* 0x000000ffff0f7224 */ /* 0x002fc600078e009c */
[----:B------:R-:W5:Y:S01]  /*58870*/  LDL.LU R156, [R1+0x10fc] ;  /* 0x0010fc00019c7983 */ /* 0x000f620000300800 */
[----:B------:R-:W-:-:S03]  /*58880*/  IMAD.MOV.U32 R14, RZ, RZ, R21 ;  /* 0x000000ffff0e7224 */ /* 0x000fc600078e0015 */
[----:B------:R-:W5:Y:S04]  /*58890*/  LDL.LU R21, [R1+0x113c] ;  /* 0x00113c0001157983 */ /* 0x000f680000300800 */
[----:B------:R1:W-:Y:S01]  /*588a0*/  LDGSTS.E [R3+0x21400], desc[UR60][R14.64], P0 ;  /* 0x214000000e037fae */ /* 0x0003e2000812187c */
[-C--:B--2---:R-:W-:Y:S02]  /*588b0*/  IADD3 R19, P1, R19, R4.reuse, RZ ;  /* 0x0000000413137210 */ /* 0x084fe40007f3e0ff */
[----:B------:R-:W-:-:S03]  /*588c0*/  IADD3 R152, P2, R152, R4, RZ ;  /* 0x0000000498987210 */ /* 0x000fc60007f5e0ff */
[----:B------:R-:W-:Y:S01]  /*588d0*/  STL [R1+0x1000], R19 ;  /* 0x0010001301007387 */ /* 0x000fe20000100800 */
[----:B-1----:R-:W-:Y:S02]  /*588e0*/  IMAD.MOV.U32 R14, RZ, RZ, R19 ;  /* 0x000000ffff0e7224 */ /* 0x002fe400078e0013 */
[----:B----4-:R-:W-:-:S04]  /*588f0*/  IMAD.X R20, R20, 0x1, R0, P1 ;  /* 0x0000000114147824 */ /* 0x010fc800008e0600 */
[----:B------:R-:W-:Y:S01]  /*58900*/  IMAD.MOV.U32 R15, RZ, RZ, R20 ;  /* 0x000000ffff0f7224 */ /* 0x000fe200078e0014 */
[----:B------:R1:W-:Y:S01]  /*58910*/  STL [R1+0xffc], R20 ;  /* 0x000ffc1401007387 */ /* 0x0003e20000100800 */
[----:B---3--:R-:W-:-:S03]  /*58920*/  IADD3.X R153, R153, R0, RZ, P2, !PT ;  /* 0x0000000099997210 */ /* 0x008fc600017fe4ff */
[----:B------:R2:W-:Y:S04]  /*58930*/  STL [R1+0x1040], R152 ;  /* 0x0010409801007387 */ /* 0x0005e80000100800 */
[----:B------:R3:W-:Y:S04]  /*58940*/  LDGSTS.E [R3+0x21800], desc[UR60][R14.64], P0 ;  /* 0x218000000e037fae */ /* 0x0007e8000812187c */
[----:B-1----:R-:W4:Y:S04]  /*58950*/  LDL.LU R20, [R1+0x1180] ;  /* 0x0011800001147983 */ /* 0x002f280000300800 */
[----:B------:R1:W-:Y:S04]  /*58960*/  STL [R1+0x103c], R153 ;  /* 0x00103c9901007387 */ /* 0x0003e80000100800 */
[----:B------:R-:W4:Y:S01]  /*58970*/  LDL.LU R19, [R1+0x11c0] ;  /* 0x0011c00001137983 */ /* 0x000f220000300800 */
[-C--:B------:R-:W-:Y:S01]  /*58980*/  IADD3 R22, P1, R22, R4.reuse, RZ ;  /* 0x0000000416167210 */ /* 0x080fe20007f3e0ff */
[----:B---3--:R-:W-:Y:S01]  /*58990*/  IMAD.MOV.U32 R14, RZ, RZ, R152 ;  /* 0x000000ffff0e7224 */ /* 0x008fe200078e0098 */
[----:B------:R-:W-:Y:S01]  /*589a0*/  MOV R15, R153 ;  /* 0x00000099000f7202 */ /* 0x000fe20000000f00 */
[----:B--2---:R-:W2:Y:S01]  /*589b0*/  LDL.LU R152, [R1+0x117c] ;  /* 0x00117c0001987983 */ /* 0x004ea20000300800 */
[----:B------:R-:W-:-:S03]  /*589c0*/  IADD3 R16, P2, R16, R4, RZ ;  /* 0x0000000410107210 */ /* 0x000fc60007f5e0ff */
[----:B-1----:R-:W3:Y:S04]  /*589d0*/  LDL.LU R153, [R1+0x11bc] ;  /* 0x0011bc0001997983 */ /* 0x002ee80000300800 */
[----:B------:R1:W-:Y:S04]  /*589e0*/  STL [R1+0x1080], R22 ;  /* 0x0010801601007387 */ /* 0x0003e80000100800 */
[----:B------:R1:W-:Y:S01]  /*589f0*/  LDGSTS.E [R3+0x21c00], desc[UR60][R14.64], P0 ;  /* 0x21c000000e037fae */ /* 0x0003e2000812187c */
[----:B-----5:R-:W-:Y:S02]  /*58a00*/  IMAD.X R155, R155, 0x1, R0, P1 ;  /* 0x000000019b9b7824 */ /* 0x020fe400008e0600 */
[----:B-1----:R-:W-:-:S03]  /*58a10*/  IMAD.MOV.U32 R14, RZ, RZ, R22 ;  /* 0x000000ffff0e7224 */ /* 0x002fc600078e0016 */
[----:B------:R1:W-:Y:S01]  /*58a20*/  STL [R1+0x107c], R155 ;  /* 0x00107c9b01007387 */ /* 0x0003e20000100800 */
[----:B------:R-:W-:-:S03]  /*58a30*/  IMAD.X R23, R23, 0x1, R0, P2 ;  /* 0x0000000117177824 */ /* 0x000fc600010e0600 */
[----:B------:R5:W-:Y:S04]  /*58a40*/  STL [R1+0x10c0], R16 ;  /* 0x0010c01001007387 */ /* 0x000be80000100800 */
[----:B------:R-:W3:Y:S01]  /*58a50*/  LDL.LU R22, [R1+0x1200] ;  /* 0x0012000001167983 */ /* 0x000ee20000300800 */
[----:B------:R-:W-:-:S03]  /*58a60*/  MOV R15, R155 ;  /* 0x0000009b000f7202 */ /* 0x000fc60000000f00 */
[----:B------:R5:W-:Y:S04]  /*58a70*/  STL [R1+0x10bc], R23 ;  /* 0x0010bc1701007387 */ /* 0x000be80000100800 */
[----:B------:R-:W3:Y:S04]  /*58a80*/  LDL.LU R157, [R1+0x1240] ;  /* 0x00124000019d7983 */ /* 0x000ee80000300800 */
[----:B-1----:R-:W3:Y:S04]  /*58a90*/  LDL.LU R155, [R1+0x11fc] ;  /* 0x0011fc00019b7983 */ /* 0x002ee80000300800 */
[----:B------:R-:W3:Y:S04]  /*58aa0*/  LDL.LU R158, [R1+0x123c] ;  /* 0x00123c00019e7983 */ /* 0x000ee80000300800 */
[----:B------:R1:W-:Y:S01]  /*58ab0*/  LDGSTS.E [R3+0x22000], desc[UR60][R14.64], P0 ;  /* 0x220000000e037fae */ /* 0x0003e2000812187c */
[----:B------:R-:W-:Y:S01]  /*58ac0*/  IADD3 R154, P1, R154, R4, RZ ;  /* 0x000000049a9a7210 */ /* 0x000fe20007f3e0ff */
[----:B-1----:R-:W-:-:S02]  /*58ad0*/  IMAD.MOV.U32 R14, RZ, RZ, R16 ;  /* 0x000000ffff0e7224 */ /* 0x002fc400078e0010 */
[----:B------:R-:W-:Y:S01]  /*58ae0*/  IMAD.MOV.U32 R15, RZ, RZ, R23 ;  /* 0x000000ffff0f7224 */ /* 0x000fe200078e0017 */
[----:B-----5:R-:W5:Y:S04]  /*58af0*/  LDL.LU R16, [R1+0x1280] ;  /* 0x0012800001107983 */ /* 0x020f680000300800 */
[----:B------:R-:W5:Y:S01]  /*58b00*/  LDL.LU R23, [R1+0x1670] ;  /* 0x0016700001177983 */ /* 0x000f620000300800 */
[----:B------:R-:W-:-:S03]  /*58b10*/  IADD3 R18, P2, R18, R4, RZ ;  /* 0x0000000412127210 */ /* 0x000fc60007f5e0ff */
[----:B------:R1:W-:Y:S04]  /*58b20*/  STL [R1+0x1100], R154 ;  /* 0x0011009a01007387 */ /* 0x0003e80000100800 */
[----:B------:R1:W-:Y:S01]  /*58b30*/  LDGSTS.E [R3+0x22400], desc[UR60][R14.64], P0 ;  /* 0x224000000e037fae */ /* 0x0003e2000812187c */
[----:B------:R-:W-:Y:S01]  /*58b40*/  IMAD.X R156, R156, 0x1, R0, P1 ;  /* 0x000000019c9c7824 */ /* 0x000fe200008e0600 */
[----:B------:R-:W-:-:S04]  /*58b50*/  IADD3.X R21, R21, R0, RZ, P2, !PT ;  /* 0x0000000015157210 */ /* 0x000fc800017fe4ff */
[----:B------:R1:W-:Y:S02]  /*58b60*/  STL [R1+0x10fc], R156 ;  /* 0x0010fc9c01007387 */ /* 0x0003e40000100800 */
[----:B-1----:R-:W-:Y:S02]  /*58b70*/  IMAD.MOV.U32 R14, RZ, RZ, R154 ;  /* 0x000000ffff0e7224 */ /* 0x002fe400078e009a */
[----:B------:R1:W-:Y:S01]  /*58b80*/  STL [R1+0x1140], R18 ;  /* 0x0011401201007387 */ /* 0x0003e20000100800 */
[----:B------:R-:W-:-:S03]  /*58b90*/  IMAD.MOV.U32 R15, RZ, RZ, R156 ;  /* 0x000000ffff0f7224 */ /* 0x000fc600078e009c */
[----:B------:R-:W5:Y:S04]  /*58ba0*/  LDL.LU R154, [R1+0x127c] ;  /* 0x00127c00019a7983 */ /* 0x000f680000300800 */
[----:B------:R1:W-:Y:S04]  /*58bb0*/  STL [R1+0x113c], R21 ;  /* 0x00113c1501007387 */ /* 0x0003e80000100800 */
[----:B------:R-:W5:Y:S04]  /*58bc0*/  LDL.LU R156, [R1+0x166c] ;  /* 0x00166c00019c7983 */ /* 0x000f680000300800 */
[----:B------:R1:W-:Y:S02]  /*58bd0*/  LDGSTS.E [R3+0x22800], desc[UR60][R14.64], P0 ;  /* 0x228000000e037fae */ /* 0x0003e4000812187c */
[----:B-1----:R-:W-:Y:S01]  /*58be0*/  IMAD.MOV.U32 R14, RZ, RZ, R18 ;  /* 0x000000ffff0e7224 */ /* 0x002fe200078e0012 */
[----:B------:R-:W-:Y:S01]  /*58bf0*/  MOV R15, R21 ;  /* 0x00000015000f7202 */ /* 0x000fe20000000f00 */
[----:B------:R-:W5:Y:S04]  /*58c00*/  LDL.LU R18, [R1+0x1668] ;  /* 0x0016680001127983 */ /* 0x000f680000300800 */
[----:B------:R-:W5:Y:S04]  /*58c10*/  LDL.LU R21, [R1+0x1660] ;  /* 0x0016600001157983 */ /* 0x000f680000300800 */
[----:B------:R1:W-:Y:S01]  /*58c20*/  LDGSTS.E [R3+0x22c00], desc[UR60][R14.64], P0 ;  /* 0x22c000000e037fae */ /* 0x0003e2000812187c */
[----:B----4-:R-:W-:-:S05]  /*58c30*/  IADD3 R20, P1, R20, R4, RZ ;  /* 0x0000000414147210 */ /* 0x010fca0007f3e0ff */
[----:B------:R4:W-:Y:S01]  /*58c40*/  STL [R1+0x1180], R20 ;  /* 0x0011801401007387 */ /* 0x0009e20000100800 */
[----:B------:R-:W-:Y:S01]  /*58c50*/  IADD3 R19, P2, R19, R4, RZ ;  /* 0x0000000413137210 */ /* 0x000fe20007f5e0ff */
[----:B--2---:R-:W-:Y:S02]  /*58c60*/  IMAD.X R152, R152, 0x1, R0, P1 ;  /* 0x0000000198987824 */ /* 0x004fe400008e0600 */
[----:B-1----:R-:W-:Y:S02]  /*58c70*/  IMAD.MOV.U32 R14, RZ, RZ, R20 ;  /* 0x000000ffff0e7224 */ /* 0x002fe400078e0014 */
[----:B---3--:R-:W-:Y:S01]  /*58c80*/  IMAD.X R153, R153, 0x1, R0, P2 ;  /* 0x0000000199997824 */ /* 0x008fe200010e0600 */
[----:B------:R1:W-:Y:S01]  /*58c90*/  STL [R1+0x117c], R152 ;  /* 0x00117c9801007387 */ /* 0x0003e20000100800 */
[----:B------:R-:W-:-:S03]  /*58ca0*/  MOV R15, R152 ;  /* 0x00000098000f7202 */ /* 0x000fc60000000f00 */
[----:B------:R-:W-:Y:S04]  /*58cb0*/  STL [R1+0x11c0], R19 ;  /* 0x0011c01301007387 */ /* 0x000fe80000100800 */
[----:B----4-:R-:W2:Y:S04]  /*58cc0*/  LDL.LU R20, [R1+0x1664] ;  /* 0x0016640001147983 */ /* 0x010ea80000300800 */
[----:B------:R3:W-:Y:S04]  /*58cd0*/  STL [R1+0x11bc], R153 ;  /* 0x0011bc9901007387 */ /* 0x0007e80000100800 */
[----:B-1----:R-:W4:Y:S04]  /*58ce0*/  LDL.LU R152, [R1+0x165c] ;  /* 0x00165c0001987983 */ /* 0x002f280000300800 */
[----:B------:R1:W-:Y:S01]  /*58cf0*/  LDGSTS.E [R3+0x23000], desc[UR60][R14.64], P0 ;  /* 0x230000000e037fae */ /* 0x0003e2000812187c */
[----:B------:R-:W-:Y:S01]  /*58d00*/  IADD3 R22, P1, R22, R4, RZ ;  /* 0x0000000416167210 */ /* 0x000fe20007f3e0ff */
[----:B-1----:R-:W-:-:S02]  /*58d10*/  IMAD.MOV.U32 R14, RZ, RZ, R19 ;  /* 0x000000ffff0e7224 */ /* 0x002fc400078e0013 */
[----:B------:R-:W-:Y:S02]  /*58d20*/  IMAD.MOV.U32 R15, RZ, RZ, R153 ;  /* 0x000000ffff0f7224 */ /* 0x000fe400078e0099 */
[----:B---3--:R-:W3:Y:S01]  /*58d30*/  LDL.LU R153, [R1+0x1658] ;  /* 0x0016580001997983 */ /* 0x008ee20000300800 */
[----:B------:R-:W-:-:S03]  /*58d40*/  IADD3 R157, P2, R157, R4, RZ ;  /* 0x000000049d9d7210 */ /* 0x000fc60007f5e0ff */
[----:B------:R-:W3:Y:S01]  /*58d50*/  LDL.LU R19, [R1+0x1650] ;  /* 0x0016500001137983 */ /* 0x000ee20000300800 */
[----:B------:R-:W-:-:S03]  /*58d60*/  IMAD.X R155, R155, 0x1, R0, P1 ;  /* 0x000000019b9b7824 */ /* 0x000fc600008e0600 */
[----:B------:R-:W-:Y:S01]  /*58d70*/  STL [R1+0x1200], R22 ;  /* 0x0012001601007387 */ /* 0x000fe20000100800 */
[----:B------:R-:W-:-:S03]  /*58d80*/  IADD3.X R158, R158, R0, RZ, P2, !PT ;  /* 0x000000009e9e7210 */ /* 0x000fc600017fe4ff */
[----:B------:R1:W-:Y:S04]  /*58d90*/  LDGSTS.E [R3+0x23400], desc[UR60][R14.64], P0 ;  /* 0x234000000e037fae */ /* 0x0003e8000812187c */
[----:B------:R1:W-:Y:S04]  /*58da0*/  STL [R1+0x11fc], R155 ;  /* 0x0011fc9b01007387 */ /* 0x0003e80000100800 */
[----:B------:R-:W-:Y:S01]  /*58db0*/  STL [R1+0x1240], R157 ;  /* 0x0012409d01007387 */ /* 0x000fe20000100800 */
[----:B-1----:R-:W-:-:S03]  /*58dc0*/  IMAD.MOV.U32 R15, RZ, RZ, R155 ;  /* 0x000000ffff0f7224 */ /* 0x002fc600078e009b */
[----:B------:R-:W3:Y:S01]  /*58dd0*/  LDL.LU R155, [R1+0x1654] ;  /* 0x00165400019b7983 */ /* 0x000ee20000300800 */
[----:B------:R-:W-:-:S03]  /*58de0*/  IMAD.MOV.U32 R14, RZ, RZ, R22 ;  /* 0x000000ffff0e7224 */ /* 0x000fc600078e0016 */
[----:B------:R-:W-:Y:S04]  /*58df0*/  STL [R1+0x123c], R158 ;  /* 0x00123c9e01007387 */ /* 0x000fe80000100800 */
[----:B------:R-:W3:Y:S01]  /*58e00*/  LDL.LU R22, [R1+0x164c] ;  /* 0x00164c0001167983 */ /* 0x000ee20000300800 */
[----:B-----5:R-:W-:-:S03]  /*58e10*/  IADD3 R16, P1, R16, R4, RZ ;  /* 0x0000000410107210 */ /* 0x020fc60007f3e0ff */
[----:B------:R1:W-:Y:S01]  /*58e20*/  LDGSTS.E [R3+0x23800], desc[UR60][R14.64], P0 ;  /* 0x238000000e037fae */ /* 0x0003e2000812187c */
[----:B------:R-:W-:-:S03]  /*58e30*/  IADD3 R23, P2, R23, R4, RZ ;  /* 0x0000000417177210 */ /* 0x000fc60007f5e0ff */
[----:B------:R-:W-:Y:S01]  /*58e40*/  STL [R1+0x1280], R16 ;  /* 0x0012801001007387 */ /* 0x000fe20000100800 */
[----:B-1----:R-:W-:Y:S01]  /*58e50*/  IMAD.MOV.U32 R14, RZ, RZ, R157 ;  /* 0x000000ffff0e7224 */ /* 0x002fe200078e009d */
[----:B------:R-:W-:-:S05]  /*58e60*/  MOV R15, R158 ;  /* 0x0000009e000f7202 */ /* 0x000fca0000000f00 */
[----:B------:R1:W-:Y:S01]  /*58e70*/  LDGSTS.E [R3+0x23c00], desc[UR60][R14.64], P0 ;  /* 0x23c000000e037fae */ /* 0x0003e2000812187c */
[----:B------:R-:W-:-:S05]  /*58e80*/  IMAD.X R154, R154, 0x1, R0, P1 ;  /* 0x000000019a9a7824 */ /* 0x000fca00008e0600 */
[----:B------:R5:W-:Y:S01]  /*58e90*/  STL [R1+0x127c], R154 ;  /* 0x00127c9a01007387 */ /* 0x000be20000100800 */
[----:B-1----:R-:W-:Y:S01]  /*58ea0*/  IMAD.MOV.U32 R14, RZ, RZ, R16 ;  /* 0x000000ffff0e7224 */ /* 0x002fe200078e0010 */
[----:B------:R-:W-:Y:S01]  /*58eb0*/  MOV R15, R154 ;  /* 0x0000009a000f7202 */ /* 0x000fe20000000f00 */
[----:B------:R-:W-:Y:S01]  /*58ec0*/  IMAD.X R156, R156, 0x1, R0, P2 ;  /* 0x000000019c9c7824 */ /* 0x000fe200010e0600 */
[----:B------:R-:W-:Y:S04]  /*58ed0*/  STL [R1+0x1670], R23 ;  /* 0x0016701701007387 */ /* 0x000fe80000100800 */
[----:B------:R1:W-:Y:S04]  /*58ee0*/  LDGSTS.E [R3+0x24000], desc[UR60][R14.64], P0 ;  /* 0x240000000e037fae */ /* 0x0003e8000812187c */
[----:B-----5:R-:W5:Y:S04]  /*58ef0*/  LDL.LU R154, [R1+0x1648] ;  /* 0x00164800019a7983 */ /* 0x020f680000300800 */
[----:B------:R1:W-:Y:S04]  /*58f00*/  STL [R1+0x166c], R156 ;  /* 0x00166c9c01007387 */ /* 0x0003e80000100800 */
[----:B------:R-:W5:Y:S01]  /*58f10*/  LDL.LU R16, [R1+0x1640] ;  /* 0x0016400001107983 */ /* 0x000f620000300800 */
[----:B------:R-:W-:Y:S01]  /*58f20*/  IADD3 R18, P1, R18, R4, RZ ;  /* 0x0000000412127210 */ /* 0x000fe20007f3e0ff */
[----:B-1----:R-:W-:-:S02]  /*58f30*/  IMAD.MOV.U32 R15, RZ, RZ, R156 ;  /* 0x000000ffff0f7224 */ /* 0x002fc400078e009c */
[----:B------:R-:W-:Y:S01]  /*58f40*/  IMAD.MOV.U32 R14, RZ, RZ, R23 ;  /* 0x000000ffff0e7224 */ /* 0x000fe200078e0017 */
[----:B------:R-:W5:Y:S01]  /*58f50*/  LDL.LU R156, [R1+0x1644] ;  /* 0x00164400019c7983 */ /* 0x000f620000300800 */
[----:B------:R-:W-:-:S03]  /*58f60*/  IADD3 R21, P2, R21, R4, RZ ;  /* 0x0000000415157210 */ /* 0x000fc60007f5e0ff */
[----:B------:R-:W5:Y:S04]  /*58f70*/  LDL.LU R23, [R1+0x163c] ;  /* 0x00163c0001177983 */ /* 0x000f680000300800 */
[----:B------:R1:W-:Y:S04]  /*58f80*/  LDGSTS.E [R3+0x24400], desc[UR60][R14.64], P0 ;  /* 0x244000000e037fae */ /* 0x0003e8000812187c */
[----:B------:R-:W-:Y:S01]  /*58f90*/  STL [R1+0x1668], R18 ;  /* 0x0016681201007387 */ /* 0x000fe20000100800 */
[----:B-1----:R-:W-:Y:S02]  /*58fa0*/  IMAD.MOV.U32 R14, RZ, RZ, R18 ;  /* 0x000000ffff0e7224 */ /* 0x002fe400078e0012 */
[----:B--2---:R-:W-:-:S04]  /*58fb0*/  IMAD.X R20, R20, 0x1, R0, P1 ;  /* 0x0000000114147824 */ /* 0x004fc800008e0600 */
[----:B------:R-:W-:Y:S01]  /*58fc0*/  IMAD.MOV.U32 R15, RZ, RZ, R20 ;  /* 0x000000ffff0f7224 */ /* 0x000fe200078e0014 */
[----:B------:R1:W-:Y:S01]  /*58fd0*/  STL [R1+0x1664], R20 ;  /* 0x0016641401007387 */ /* 0x0003e20000100800 */
[----:B----4-:R-:W-:-:S03]  /*58fe0*/  IADD3.X R152, R152, R0, RZ, P2, !PT ;  /* 0x0000000098987210 */ /* 0x010fc600017fe4ff */
[----:B------:R-:W-:Y:S04]  /*58ff0*/  STL [R1+0x1660], R21 ;  /* 0x0016601501007387 */ /* 0x000fe80000100800 */
[----:B------:R2:W-:Y:S04]  /*59000*/  LDGSTS.E [R3+0x24800], desc[UR60][R14.64], P0 ;  /* 0x248000000e037fae */ /* 0x0005e8000812187c */
[----:B-1----:R-:W4:Y:S04]  /*59010*/  LDL.LU R20, [R1+0x1558] ;  /* 0x0015580001147983 */ /* 0x002f280000300800 */
[----:B------:R1:W-:Y:S04]  /*59020*/  STL [R1+0x165c], R152 ;  /* 0x00165c9801007387 */ /* 0x0003e80000100800 */
[----:B------:R-:W4:Y:S01]  /*59030*/  LDL.LU R18, [R1+0x1550] ;  /* 0x0015500001127983 */ /* 0x000f220000300800 */
[----:B---3--:R-:W-:-:S02]  /*59040*/  IADD3 R153, P1, R153, R4, RZ ;  /* 0x0000000499997210 */ /* 0x008fc40007f3e0ff */
[----:B--2---:R-:W-:Y:S02]  /*59050*/  MOV R15, R152 ;  /* 0x00000098000f7202 */ /* 0x004fe40000000f00 */
[----:B-1----:R-:W2:Y:S01]  /*59060*/  LDL.LU R152, [R1+0x1554] ;  /* 0x0015540001987983 */ /* 0x002ea20000300800 */
[----:B------:R-:W-:Y:S01]  /*59070*/  IADD3 R19, P2, R19, R4, RZ ;  /* 0x0000000413137210 */ /* 0x000fe20007f5e0ff */
[----:B------:R-:W-:Y:S02]  /*59080*/  IMAD.MOV.U32 R14, RZ, RZ, R21 ;  /* 0x000000ffff0e7224 */ /* 0x000fe400078e0015 */
[----:B------:R-:W3:Y:S04]  /*59090*/  LDL.LU R21, [R1+0x154c] ;  /* 0x00154c0001157983 */ /* 0x000ee80000300800 */
[----:B------:R1:W-:Y:S04]  /*590a0*/  STL [R1+0x1658], R153 ;  /* 0x0016589901007387 */ /* 0x0003e80000100800 */
[----:B------:R1:W-:Y:S01]  /*590b0*/  LDGSTS.E [R3+0x24c00], desc[UR60][R14.64], P0 ;  /* 0x24c000000e037fae */ /* 0x0003e2000812187c */
[----:B------:R-:W-:-:S05]  /*590c0*/  IMAD.X R155, R155, 0x1, R0, P1 ;  /* 0x000000019b9b7824 */ /* 0x000fca00008e0600 */
[----:B------:R1:W-:Y:S01]  /*590d0*/  STL [R1+0x1654], R155 ;  /* 0x0016549b01007387 */ /* 0x0003e20000100800 */
[----:B------:R-:W-:-:S03]  /*590e0*/  IMAD.X R22, R22, 0x1, R0, P2 ;  /* 0x0000000116167824 */ /* 0x000fc600010e0600 */
[----:B------:R5:W-:Y:S01]  /*590f0*/  STL [R1+0x1650], R19 ;  /* 0x0016501301007387 */ /* 0x000be20000100800 */
[----:B-1----:R-:W-:-:S03]  /*59100*/  IMAD.MOV.U32 R14, RZ, RZ, R153 ;  /* 0x000000ffff0e7224 */ /* 0x002fc600078e0099 */
[----:B------:R-:W3:Y:S04]  /*59110*/  LDL.LU R157, [R1+0x1548] ;  /* 0x00154800019d7983 */ /* 0x000ee80000300800 */
[----:B------:R1:W-:Y:S04]  /*59120*/  STL [R1+0x164c], R22 ;  /* 0x00164c1601007387 */ /* 0x0003e80000100800 */
[----:B------:R-:W3:Y:S04]  /*59130*/  LDL.LU R153, [R1+0x1540] ;  /* 0x0015400001997983 */ /* 0x000ee80000300800 */
[----:B------:R-:W3:Y:S01]  /*59140*/  LDL.LU R158, [R1+0x1544] ;  /* 0x00154400019e7983 */ /* 0x000ee20000300800 */
[----:B------:R-:W-:-:S03]  /*59150*/  MOV R15, R155 ;  /* 0x0000009b000f7202 */ /* 0x000fc60000000f00 */
[----:B------:R-:W3:Y:S04]  /*59160*/  LDL.LU R155, [R1+0x153c] ;  /* 0x00153c00019b7983 */ /* 0x000ee80000300800 */
[----:B------:R1:W-:Y:S02]  /*59170*/  LDGSTS.E [R3+0x25000], desc[UR60][R14.64], P0 ;  /* 0x250000000e037fae */ /* 0x0003e4000812187c */
[----:B-1----:R-:W-:Y:S02]  /*59180*/  IMAD.MOV.U32 R14, RZ, RZ, R19 ;  /* 0x000000ffff0e7224 */ /* 0x002fe400078e0013 */
[----:B------:R-:W-:Y:S01]  /*59190*/  IMAD.MOV.U32 R15, RZ, RZ, R22 ;  /* 0x000000ffff0f7224 */ /* 0x000fe200078e0016 */
[----:B-----5:R-:W5:Y:S04]  /*591a0*/  LDL.LU R19, [R1+0x1538] ;  /* 0x0015380001137983 */ /* 0x020f680000300800 */
[----:B------:R-:W5:Y:S01]  /*591b0*/  LDL.LU R22, [R1+0x1530] ;  /* 0x0015300001167983 */ /* 0x000f620000300800 */
[----:B------:R-:W-:-:S03]  /*591c0*/  IADD3 R154, P1, R154, R4, RZ ;  /* 0x000000049a9a7210 */ /* 0x000fc60007f3e0ff */
[----:B------:R1:W-:Y:S01]  /*591d0*/  LDGSTS.E [R3+0x25400], desc[UR60][R14.64], P0 ;  /* 0x254000000e037fae */ /* 0x0003e2000812187c */
[----:B------:R-:W-:-:S03]  /*591e0*/  IADD3 R16, P2, R16, R4, RZ ;  /* 0x0000000410107210 */ /* 0x000fc60007f5e0ff */
[----:B------:R1:W-:Y:S01]  /*591f0*/  STL [R1+0x1648], R154 ;  /* 0x0016489a01007387 */ /* 0x0003e20000100800 */
[----:B------:R-:W-:Y:S02]  /*59200*/  IMAD.X R156, R156, 0x1, R0, P1 ;  /* 0x000000019c9c7824 */ /* 0x000fe400008e0600 */
[----:B-1----:R-:W-:Y:S01]  /*59210*/  IMAD.MOV.U32 R14, RZ, RZ, R154 ;  /* 0x000000ffff0e7224 */ /* 0x002fe200078e009a */
[----:B------:R-:W-:Y:S02]  /*59220*/  IADD3.X R23, R23, R0, RZ, P2, !PT ;  /* 0x0000000017177210 */ /* 0x000fe400017fe4ff */
[----:B------:R1:W-:Y:S01]  /*59230*/  STL [R1+0x1644], R156 ;  /* 0x0016449c01007387 */ /* 0x0003e20000100800 */
[----:B------:R-:W-:-:S03]  /*59240*/  IMAD.MOV.U32 R15, RZ, RZ, R156 ;  /* 0x000000ffff0f7224 */ /* 0x000fc600078e009c */
[----:B------:R-:W-:Y:S04]  /*59250*/  STL [R1+0x1640], R16 ;  /* 0x0016401001007387 */ /* 0x000fe80000100800 */
[----:B------:R-:W5:Y:S04]  /*59260*/  LDL.LU R154, [R1+0x1534] ;  /* 0x00153400019a7983 */ /* 0x000f680000300800 */
[----:B------:R1:W-:Y:S04]  /*59270*/  STL [R1+0x163c], R23 ;  /* 0x00163c1701007387 */ /* 0x0003e80000100800 */
[----:B-1----:R-:W5:Y:S04]  /*59280*/  LDL.LU R156, [R1+0x152c] ;  /* 0x00152c00019c7983 */ /* 0x002f680000300800 */
[----:B------:R1:W-:Y:S02]  /*59290*/  LDGSTS.E [R3+0x25800], desc[UR60][R14.64], P0 ;  /* 0x258000000e037fae */ /* 0x0003e4000812187c */
[----:B-1----:R-:W-:Y:S01]  /*592a0*/  IMAD.MOV.U32 R14, RZ, RZ, R16 ;  /* 0x000000ffff0e7224 */ /* 0x002fe200078e0010 */
[----:B------:R-:W-:-:S02]  /*592b0*/  MOV R15, R23 ;  /* 0x00000017000f7202 */ /* 0x000fc40000000f00 */
[----:B------:R-:W5:Y:S04]  /*592c0*/  LDL.LU R23, [R1+0x1528] ;  /* 0x0015280001177983 */ /* 0x000f680000300800 */
[----:B------:R-:W5:Y:S04]  /*592d0*/  LDL.LU R16, [R1+0x1520] ;  /* 0x0015200001107983 */ /* 0x000f680000300800 */
[----:B------:R1:W-:Y:S01]  /*592e0*/  LDGSTS.E [R3+0x25c00], desc[UR60][R14.64], P0 ;  /* 0x25c000000e037fae */ /* 0x0003e2000812187c */
[-C--:B----4-:R-:W-:Y:S02]  /*592f0*/  IADD3 R20, P1, R20, R4.reuse, RZ ;  /* 0x0000000414147210 */ /* 0x090fe40007f3e0ff */
[----:B------:R-:W-:-:S03]  /*59300*/  IADD3 R18, P2, R18, R4, RZ ;  /* 0x0000000412127210 */ /* 0x000fc60007f5e0ff */
[----:B------:R-:W-:Y:S01]  /*59310*/  STL [R1+0x1558], R20 ;  /* 0x0015581401007387 */ /* 0x000fe20000100800 */
[----:B-1----:R-:W-:Y:S02]  /*59320*/  IMAD.MOV.U32 R14, RZ, RZ, R20 ;  /* 0x000000ffff0e7224 */ /* 0x002fe400078e0014 */
[--C-:B--2---:R-:W-:Y:S02]  /*59330*/  IMAD.X R152, R152, 0x1, R0.reuse, P1 ;  /* 0x0000000198987824 */ /* 0x104fe400008e0600 */
[----:B---3--:R-:W-:-:S03]  /*59340*/  IMAD.X R21, R21, 0x1, R0, P2 ;  /* 0x0000000115157824 */ /* 0x008fc600010e0600 */
[----:B------:R1:W-:Y:S01]  /*59350*/  STL [R1+0x1554], R152 ;  /* 0x0015549801007387 */ /* 0x0003e20000100800 */
[----:B------:R-:W-:-:S03]  /*59360*/  MOV R15, R152 ;  /* 0x00000098000f7202 */ /* 0x000fc60000000f00 */
[----:B------:R2:W-:Y:S04]  /*59370*/  STL [R1+0x1550], R18 ;  /* 0x0015501201007387 */ /* 0x0005e80000100800 */
[----:B------:R3:W-:Y:S04]  /*59380*/  LDGSTS.E [R3+0x26000], desc[UR60][R14.64], P0 ;  /* 0x260000000e037fae */ /* 0x0007e8000812187c */
[----:B-1----:R-:W4:Y:S04]  /*59390*/  LDL.LU R152, [R1+0x1524] ;  /* 0x0015240001987983 */ /* 0x002f280000300800 */
[----:B------:R1:W-:Y:S04]  /*593a0*/  STL [R1+0x154c], R21 ;  /* 0x00154c1501007387 */ /* 0x0003e80000100800 */
[----:B------:R-:W4:Y:S01]  /*593b0*/  LDL.LU R20, [R1+0x151c] ;  /* 0x00151c0001147983 */ /* 0x000f220000300800 */
[----:B---3--:R-:W-:-:S02]  /*593c0*/  IMAD.MOV.U32 R14, RZ, RZ, R18 ;  /* 0x000000ffff0e7224 */ /* 0x008fc400078e0012 */
[----:B------:R-:W-:Y:S01]  /*593d0*/  IMAD.MOV.U32 R15, RZ, RZ, R21 ;  /* 0x000000ffff0f7224 */ /* 0x000fe200078e0015 */
[----:B--2---:R-:W2:Y:S04]  /*593e0*/  LDL.LU R18, [R1+0x1518] ;  /* 0x0015180001127983 */ /* 0x004ea80000300800 */
[----:B------:R3:W-:Y:S01]  /*593f0*/  LDGSTS.E [R3+0x26400], desc[UR60][R14.64], P0 ;  /* 0x264000000e037fae */ /* 0x0007e2000812187c */
[----:B------:R-:W-:-:S03]  /*59400*/  IADD3 R157, P1, R157, R4, RZ ;  /* 0x000000049d9d7210 */ /* 0x000fc60007f3e0ff */
[----:B-1----:R-:W2:Y:S01]  /*59410*/  LDL.LU R21, [R1+0x1510] ;  /* 0x0015100001157983 */ /* 0x002ea20000300800 */
[----:B------:R-:W-:Y:S01]  /*59420*/  IADD3 R153, P2, R153, R4, RZ ;  /* 0x0000000499997210 */ /* 0x000fe20007f5e0ff */
[----:B------:R-:W-:Y:S02]  /*59430*/  IMAD.X R158, R158, 0x1, R0, P1 ;  /* 0x000000019e9e7824 */ /* 0x000fe400008e0600 */
[----:B---3--:R-:W-:Y:S02]  /*59440*/  IMAD.MOV.U32 R14, RZ, RZ, R157 ;  /* 0x000000ffff0e7224 */ /* 0x008fe400078e009d */
[----:B------:R-:W-:Y:S01]  /*59450*/  IMAD.MOV.U32 R15, RZ, RZ, R158 ;  /* 0x000000ffff0f7224 */ /* 0x000fe200078e009e */
[----:B------:R-:W-:Y:S01]  /*59460*/  IADD3.X R155, R155, R0, RZ, P2, !PT ;  /* 0x000000009b9b7210 */ /* 0x000fe200017fe4ff */
[----:B------:R-:W-:Y:S04]  /*59470*/  STL [R1+0x1548], R157 ;  /* 0x0015489d01007387 */ /* 0x000fe80000100800 */
[----:B------:R-:W-:Y:S04]  /*59480*/  STL [R1+0x1544], R158 ;  /* 0x0015449e01007387 */ /* 0x000fe80000100800 */
[----:B------:R1:W-:Y:S04]  /*59490*/  STL [R1+0x1540], R153 ;  /* 0x0015409901007387 */ /* 0x0003e80000100800 */
[----:B------:R3:W-:Y:S04]  /*594a0*/  LDGSTS.E [R3+0x26800], desc[UR60][R14.64], P0 ;  /* 0x268000000e037fae */ /* 0x0007e8000812187c */
[----:B------:R1:W-:Y:S01]  /*594b0*/  STL [R1+0x153c], R155 ;  /* 0x00153c9b01007387 */ /* 0x0003e20000100800 */
[----:B---3--:R-:W-:-:S03]  /*594c0*/  IMAD.MOV.U32 R14, RZ, RZ, R153 ;  /* 0x000000ffff0e7224 */ /* 0x008fc600078e0099 */
[----:B-1----:R-:W3:Y:S01]  /*594d0*/  LDL.LU R153, [R1+0x1514] ;  /* 0x0015140001997983 */ /* 0x002ee20000300800 */
[----:B------:R-:W-:-:S03]  /*594e0*/  MOV R15, R155 ;  /* 0x0000009b000f7202 */ /* 0x000fc60000000f00 */
[----:B------:R-:W3:Y:S01]  /*594f0*/  LDL.LU R155, [R1+0x150c] ;  /* 0x00150c00019b7983 */ /* 0x000ee20000300800 */
[-C--:B-----5:R-:W-:Y:S02]  /*59500*/  IADD3 R19, P1, R19, R4.reuse, RZ ;  /* 0x0000000413137210 */ /* 0x0a0fe40007f3e0ff */
[----:B------:R-:W-:Y:S01]  /*59510*/  IADD3 R22, P2, R22, R4, RZ ;  /* 0x0000000416167210 */ /* 0x000fe20007f5e0ff */
[----:B------:R1:W-:Y:S04]  /*59520*/  LDGSTS.E [R3+0x26c00], desc[UR60][R14.64], P0 ;  /* 0x26c000000e037fae */ /* 0x0003e8000812187c */
[----:B------:R-:W-:Y:S01]  /*59530*/  STL [R1+0x1538], R19 ;  /* 0x0015381301007387 */ /* 0x000fe20000100800 */
[----:B------:R-:W-:Y:S02]  /*59540*/  IMAD.X R154, R154, 0x1, R0, P1 ;  /* 0x000000019a9a7824 */ /* 0x000fe400008e0600 */
[----:B-1----:R-:W-:-:S03]  /*59550*/  IMAD.MOV.U32 R14, RZ, RZ, R19 ;  /* 0x000000ffff0e7224 */ /* 0x002fc600078e0013 */
[----:B------:R-:W-:Y:S01]  /*59560*/  MOV R15, R154 ;  /* 0x0000009a000f7202 */ /* 0x000fe20000000f00 */
[----:B------:R1:W-:Y:S01]  /*59570*/  STL [R1+0x1534], R154 ;  /* 0x0015349a01007387 */ /* 0x0003e20000100800 */
[----:B------:R-:W-:-:S03]  /*59580*/  IMAD.X R156, R156, 0x1, R0, P2 ;  /* 0x000000019c9c7824 */ /* 0x000fc600010e0600 */
[----:B------:R-:W-:Y:S04]  /*59590*/  STL [R1+0x1530], R22 ;  /* 0x0015301601007387 */ /* 0x000fe80000100800 */
[----:B------:R5:W-:Y:S04]  /*595a0*/  LDGSTS.E [R3+0x27000], desc[UR60][R14.64], P0 ;  /* 0x270000000e037fae */ /* 0x000be8000812187c */
[----:B-1----:R-:W3:Y:S04]  /*595b0*/  LDL.LU R154, [R1+0x1508] ;  /* 0x00150800019a7983 */ /* 0x002ee80000300800 */
[----:B------:R1:W-:Y:S04]  /*595c0*/  STL [R1+0x152c], R156 ;  /* 0x00152c9c01007387 */ /* 0x0003e80000100800 */
[----:B------:R-:W3:Y:S01]  /*595d0*/  LDL.LU R19, [R1+0x1500] ;  /* 0x0015000001137983 */ /* 0x000ee20000300800 */
[----:B------:R-:W-:Y:S01]  /*595e0*/  IADD3 R23, P2, R23, R4, RZ ;  /* 0x0000000417177210 */ /* 0x000fe20007f5e0ff */
[----:B-----5:R-:W-:-:S02]  /*595f0*/  IMAD.MOV.U32 R15, RZ, RZ, R156 ;  /* 0x000000ffff0f7224 */ /* 0x020fc400078e009c */
[----:B------:R-:W-:Y:S01]  /*59600*/  IMAD.MOV.U32 R14, RZ, RZ, R22 ;  /* 0x000000ffff0e7224 */ /* 0x000fe200078e0016 */
[----:B-1----:R-:W5:Y:S01]  /*59610*/  LDL.LU R156, [R1+0x1504] ;  /* 0x00150400019c7983 */ /* 0x002f620000300800 */
[----:B------:R-:W-:-:S03]  /*59620*/  IADD3 R16, P1, R16, R4, RZ ;  /* 0x0000000410107210 */ /* 0x000fc60007f3e0ff */
[----:B------:R-:W5:Y:S04]  /*59630*/  LDL.LU R22, [R1+0x14fc] ;  /* 0x0014fc0001167983 */ /* 0x000f680000300800 */
[----:B------:R1:W-:Y:S04]  /*59640*/  LDGSTS.E [R3+0x27400], desc[UR60][R14.64], P0 ;  /* 0x274000000e037fae */ /* 0x0003e8000812187c */
[----:B------:R-:W-:Y:S01]  /*59650*/  STL [R1+0x1528], R23 ;  /* 0x0015281701007387 */ /* 0x000fe20000100800 */
[----:B-1----:R-:W-:Y:S02]  /*59660*/  IMAD.MOV.U32 R14, RZ, RZ, R23 ;  /* 0x000000ffff0e7224 */ /* 0x002fe400078e0017 */
[----:B----4-:R-:W-:-:S04]  /*59670*/  IMAD.X R152, R152, 0x1, R0, P2 ;  /* 0x0000000198987824 */ /* 0x010fc800010e0600 */
[----:B------:R-:W-:Y:S01]  /*59680*/  IMAD.MOV.U32 R15, RZ, RZ, R152 ;  /* 0x000000ffff0f7224 */ /* 0x000fe200078e0098 */
[----:B------:R1:W-:Y:S01]  /*59690*/  STL [R1+0x1524], R152 ;  /* 0x0015249801007387 */ /* 0x0003e20000100800 */
[----:B------:R-:W-:-:S03]  /*596a0*/  IADD3.X R20, R20, R0, RZ, P1, !PT ;  /* 0x0000000014147210 */ /* 0x000fc60000ffe4ff */
[----:B------:R-:W-:Y:S04]  /*596b0*/  STL [R1+0x1520], R16 ;  /* 0x0015201001007387 */ /* 0x000fe80000100800 */
[----:B------:R4:W-:Y:S01]  /*596c0*/  STL [R1+0x151c], R20 ;  /* 0x00151c1401007387 */ /* 0x0009e20000100800 */
[----:B--2---:R-:W-:-:S03]  /*596d0*/  IADD3 R18, P1, R18, R4, RZ ;  /* 0x0000000412127210 */ /* 0x004fc60007f3e0ff */
[----:B------:R2:W-:Y:S04]  /*596e0*/  LDGSTS.E [R3+0x27800], desc[UR60][R14.64], P0 ;  /* 0x278000000e037fae */ /* 0x0005e8000812187c */
[----:B-1----:R-:W5:Y:S04]  /*596f0*/  LDL.LU R152, [R1+0x14f4] ;  /* 0x0014f40001987983 */ /* 0x002f680000300800 */
[----:B------:R-:W5:Y:S01]  /*59700*/  LDL.LU R23, [R1+0x14f8] ;  /* 0x0014f80001177983 */ /* 0x000f620000300800 */
[----:B--2---:R-:W-:Y:S01]  /*59710*/  IMAD.MOV.U32 R14, RZ, RZ, R16 ;  /* 0x000000ffff0e7224 */ /* 0x004fe200078e0010 */
[----:B------:R-:W-:-:S02]  /*59720*/  MOV R15, R20 ;  /* 0x00000014000f7202 */ /* 0x000fc40000000f00 */
[----:B----4-:R-:W2:Y:S01]  /*59730*/  LDL.LU R20, [R1+0x14ec] ;  /* 0x0014ec0001147983 */ /* 0x010ea20000300800 */
[----:B------:R-:W-:-:S03]  /*59740*/  IADD3 R21, P2, R21, R4, RZ ;  /* 0x0000000415157210 */ /* 0x000fc60007f5e0ff */
[----:B------:R1:W-:Y:S04]  /*59750*/  LDGSTS.E [R3+0x27c00], desc[UR60][R14.64], P0 ;  /* 0x27c000000e037fae */ /* 0x0003e8000812187c */
[----:B------:R-:W4:Y:S01]  /*59760*/  LDL.LU R16, [R1+0x14f0] ;  /* 0x0014f00001107983 */ /* 0x000f220000300800 */
[----:B-1----:R-:W-:-:S03]  /*59770*/  LOP3.LUT R3, R13, 0x10, RZ, 0x3c, !PT ;  /* 0x000000100d037812 */ /* 0x002fc600078e3cff */
[----:B------:R1:W-:Y:S01]  /*59780*/  STL [R1+0x1518], R18 ;  /* 0x0015181201007387 */ /* 0x0003e20000100800 */
[----:B------:R-:W-:Y:S01]  /*59790*/  MOV R14, R18 ;  /* 0x00000012000e7202 */ /* 0x000fe20000000f00 */
[----:B------:R-:W-:Y:S02]  /*597a0*/  IMAD.IADD R3, R3, 0x1, R5 ;  /* 0x0000000103037824 */ /* 0x000fe400078e0205 */
[----:B------:R-:W-:Y:S01]  /*597b0*/  STL [R1+0x1510], R21 ;  /* 0x0015101501007387 */ /* 0x000fe20000100800 */
[----:B---3--:R-:W-:-:S04]  /*597c0*/  IMAD.X R153, R153, 0x1, R0, P1 ;  /* 0x0000000199997824 */ /* 0x008fc800008e0600 */
[----:B------:R-:W-:Y:S01]  /*597d0*/  IMAD.MOV.U32 R15, RZ, RZ, R153 ;  /* 0x000000ffff0f7224 */ /* 0x000fe200078e0099 */
[----:B------:R3:W-:Y:S01]  /*597e0*/  STL [R1+0x1514], R153 ;  /* 0x0015149901007387 */ /* 0x0007e20000100800 */
[----:B------:R-:W-:-:S03]  /*597f0*/  IMAD.X R155, R155, 0x1, R0, P2 ;  /* 0x000000019b9b7824 */ /* 0x000fc600010e0600 */
[----:B-1----:R-:W2:Y:S04]  /*59800*/  LDL.LU R18, [R1+0x14e8] ;  /* 0x0014e80001127983 */ /* 0x002ea80000300800 */
[----:B------:R1:W-:Y:S04]  /*59810*/  LDGSTS.E [R3+0x80], desc[UR60][R14.64], P0 ;  /* 0x000800000e037fae */ /* 0x0003e8000812187c */
[----:B---3--:R-:W3:Y:S04]  /*59820*/  LDL.LU R153, [R1+0x14e0] ;  /* 0x0014e00001997983 */ /* 0x008ee80000300800 */
[----:B------:R1:W-:Y:S02]  /*59830*/  STL [R1+0x150c], R155 ;  /* 0x00150c9b01007387 */ /* 0x0003e40000100800 */
[----:B-1----:R-:W-:-:S02]  /*59840*/  IMAD.MOV.U32 R14, RZ, RZ, R21 ;  /* 0x000000ffff0e7224 */ /* 0x002fc400078e0015 */
[----:B------:R-:W3:Y:S01]  /*59850*/  LDL.LU R21, [R1+0x14e4] ;  /* 0x0014e40001157983 */ /* 0x000ee20000300800 */
[----:B------:R-:W-:-:S03]  /*59860*/  IMAD.MOV.U32 R15, RZ, RZ, R155 ;  /* 0x000000ffff0f7224 */ /* 0x000fc600078e009b */
[----:B------:R-:W3:Y:S04]  /*59870*/  LDL.LU R155, [R1+0x14dc] ;  /* 0x0014dc00019b7983 */ /* 0x000ee80000300800 */
[----:B------:R1:W-:Y:S01]  /*59880*/  LDGSTS.E [R3+0x480], desc[UR60][R14.64], P0 ;  /* 0x004800000e037fae */ /* 0x0003e2000812187c */
[-C--:B------:R-:W-:Y:S02]  /*59890*/  IADD3 R154, P1, R154, R4.reuse, RZ ;  /* 0x000000049a9a7210 */ /* 0x080fe40007f3e0ff */
[----:B------:R-:W-:-:S03]  /*598a0*/  IADD3 R19, P2, R19, R4, RZ ;  /* 0x0000000413137210 */ /* 0x000fc60007f5e0ff */
[----:B------:R1:W-:Y:S01]  /*598b0*/  STL [R1+0x1508], R154 ;  /* 0x0015089a01007387 */ /* 0x0003e20000100800 */
[----:B-----5:R-:W-:Y:S01]  /*598c0*/  IADD3.X R156, R156, R0, RZ, P1, !PT ;  /* 0x000000009c9c7210 */ /* 0x020fe20000ffe4ff */
[----:B-1----:R-:W-:Y:S02]  /*598d0*/  IMAD.MOV.U32 R14, RZ, RZ, R154 ;  /* 0x000000ffff0e7224 */ /* 0x002fe400078e009a */
[----:B------:R-:W-:Y:S02]  /*598e0*/  IMAD.X R22, R22, 0x1, R0, P2 ;  /* 0x0000000116167824 */ /* 0x000fe400010e0600 */
[----:B------:R1:W-:Y:S04]  /*598f0*/  STL [R1+0x1504], R156 ;  /* 0x0015049c01007387 */ /* 0x0003e80000100800 */
[----:B------:R5:W-:Y:S04]  /*59900*/  STL [R1+0x1500], R19 ;  /* 0x0015001301007387 */ /* 0x000be80000100800 */
[----:B------:R-:W3:Y:S01]  /*59910*/  LDL.LU R154, [R1+0x14d8] ;  /* 0x0014d800019a7983 */ /* 0x000ee20000300800 */
[----:B------:R-:W-:-:S03]  /*59920*/  IMAD.MOV.U32 R15, RZ, RZ, R156 ;  /* 0x000000ffff0f7224 */ /* 0x000fc600078e009c */
[----:B------:R5:W-:Y:S04]  /*59930*/  STL [R1+0x14fc], R22 ;  /* 0x0014fc1601007387 */ /* 0x000be80000100800 */
[----:B------:R-:W3:Y:S04]  /*59940*/  LDL.LU R157, [R1+0x14d0] ;  /* 0x0014d000019d7983 */ /* 0x000ee80000300800 */
[----:B-1----:R-:W3:Y:S04]  /*59950*/  LDL.LU R156, [R1+0x14d4] ;  /* 0x0014d400019c7983 */ /* 0x002ee80000300800 */
[----:B------:R-:W3:Y:S04]  /*59960*/  LDL.LU R158, [R1+0x14cc] ;  /* 0x0014cc00019e7983 */ /* 0x000ee80000300800 */
[----:B------:R1:W-:Y:S02]  /*59970*/  LDGSTS.E [R3+0x880], desc[UR60][R14.64], P0 ;  /* 0x008800000e037fae */ /* 0x0003e4000812187c */
[----:B-1----:R-:W-:Y:S01]  /*59980*/  MOV R14, R19 ;  /* 0x00000013000e7202 */ /* 0x002fe20000000f00 */
[----:B------:R-:W-:Y:S01]  /*59990*/  IMAD.MOV.U32 R15, RZ, RZ, R22 ;  /* 0x000000ffff0f7224 */ /* 0x000fe200078e0016 */
[----:B-----5:R-:W5:Y:S04]  /*599a0*/  LDL.LU R19, [R1+0x14c8] ;  /* 0x0014c80001137983 */ /* 0x020f680000300800 */
[----:B------:R-:W5:Y:S04]  /*599b0*/  LDL.LU R22, [R1+0x14c0] ;  /* 0x0014c00001167983 */ /* 0x000f680000300800 */
[----:B------:R1:W-:Y:S01]  /*599c0*/  LDGSTS.E [R3+0xc80], desc[UR60][R14.64], P0 ;  /* 0x00c800000e037fae */ /* 0x0003e2000812187c */
[----:B------:R-:W-:-:S05]  /*599d0*/  IADD3 R23, P1, R23, R4, RZ ;  /* 0x0000000417177210 */ /* 0x000fca0007f3e0ff */
[----:B------:R-:W-:Y:S01]  /*599e0*/  IMAD.X R152, R152, 0x1, R0, P1 ;  /* 0x0000000198987824 */ /* 0x000fe200008e0600 */
[----:B------:R2:W-:Y:S01]  /*599f0*/  STL [R1+0x14f8], R23 ;  /* 0x0014f81701007387 */ /* 0x0005e20000100800 */
[----:B-1----:R-:W-:-:S03]  /*59a00*/  MOV R14, R23 ;  /* 0x00000017000e7202 */ /* 0x002fc60000000f00 */
[----:B------:R1:W-:Y:S01]  /*59a10*/  STL [R1+0x14f4], R152 ;  /* 0x0014f49801007387 */ /* 0x0003e20000100800 */
[----:B----4-:R-:W-:Y:S01]  /*59a20*/  IADD3 R16, P2, R16, R4, RZ ;  /* 0x0000000410107210 */ /* 0x010fe20007f5e0ff */
[----:B------:R-:W-:-:S04]  /*59a30*/  IMAD.MOV.U32 R15, RZ, RZ, R152 ;  /* 0x000000ffff0f7224 */ /* 0x000fc800078e0098 */
[----:B--2---:R-:W-:Y:S01]  /*59a40*/  IMAD.X R20, R20, 0x1, R0, P2 ;  /* 0x0000000114147824 */ /* 0x004fe200010e0600 */
[----:B------:R-:W-:Y:S04]  /*59a50*/  STL [R1+0x14f0], R16 ;  /* 0x0014f01001007387 */ /* 0x000fe80000100800 */
[----:B------:R-:W2:Y:S04]  /*59a60*/  LDL.LU R23, [R1+0x14c4] ;  /* 0x0014c40001177983 */ /* 0x000ea80000300800 */
[----:B------:R4:W-:Y:S04]  /*59a70*/  STL [R1+0x14ec], R20 ;  /* 0x0014ec1401007387 */ /* 0x0009e80000100800 */
[----:B-1----:R-:W2:Y:S04]  /*59a80*/  LDL.LU R152, [R1+0x14bc] ;  /* 0x0014bc0001987983 */ /* 0x002ea80000300800 */
[----:B------:R1:W-:Y:S01]  /*59a90*/  LDGSTS.E [R3+0x1080], desc[UR60][R14.64], P0 ;  /* 0x010800000e037fae */ /* 0x0003e2000812187c */
[----:B------:R-:W-:Y:S01]  /*59aa0*/  IADD3 R18, P1, R18, R4, RZ ;  /* 0x0000000412127210 */ /* 0x000fe20007f3e0ff */
[----:B-1----:R-:W-:-:S02]  /*59ab0*/  IMAD.MOV.U32 R14, RZ, RZ, R16 ;  /* 0x000000ffff0e7224 */ /* 0x002fc400078e0010 */
[----:B------:R-:W-:Y:S02]  /*59ac0*/  IMAD.MOV.U32 R15, RZ, RZ, R20 ;  /* 0x000000ffff0f7224 */ /* 0x000fe400078e0014 */
[----:B----4-:R-:W4:Y:S01]  /*59ad0*/  LDL.LU R20, [R1+0x14b8] ;  /* 0x0014b80001147983 */ /* 0x010f220000300800 */
[----:B---3--:R-:W-:-:S03]  /*59ae0*/  IADD3 R153, P2, R153, R4, RZ ;  /* 0x0000000499997210 */ /* 0x008fc60007f5e0ff */
[----:B------:R-:W3:Y:S01]  /*59af0*/  LDL.LU R16, [R1+0x14b0] ;  /* 0x0014b00001107983 */ /* 0x000ee20000300800 */
[----:B------:R-:W-:-:S03]  /*59b00*/  IADD3.X R21, R21, R0, RZ, P1, !PT ;  /* 0x0000000015157210 */ /* 0x000fc60000ffe4ff */
[----:B------:R-:W-:Y:S01]  /*59b10*/  STL [R1+0x14e8], R18 ;  /* 0x0014e81201007387 */ /* 0x000fe20000100800 */
[----:B------:R-:W-:-:S03]  /*59b20*/  IMAD.X R155, R155, 0x1, R0, P2 ;  /* 0x000000019b9b7824 */ /* 0x000fc600010e0600 */
[----:B------:R1:W-:Y:S04]  /*59b30*/  LDGSTS.E [R3+0x1480], desc[UR60][R14.64], P0 ;  /* 0x014800000e037fae */ /* 0x0003e8000812187c */
[----:B------:R1:W-:Y:S04]  /*59b40*/  STL [R1+0x14e4], R21 ;  /* 0x0014e41501007387 */ /* 0x0003e80000100800 */
[----:B------:R-:W-:Y:S01]  /*59b50*/  STL [R1+0x14e0], R153 ;  /* 0x0014e09901007387 */ /* 0x000fe20000100800 */
[----:B-1----:R-:W-:-:S03]  /*59b60*/  IMAD.MOV.U32 R15, RZ, RZ, R21 ;  /* 0x000000ffff0f7224 */ /* 0x002fc600078e0015 */
[----:B------:R-:W3:Y:S01]  /*59b70*/  LDL.LU R21, [R1+0x14b4] ;  /* 0x0014b40001157983 */ /* 0x000ee20000300800 */
[----:B------:R-:W-:-:S03]  /*59b80*/  IMAD.MOV.U32 R14, RZ, RZ, R18 ;  /* 0x000000ffff0e7224 */ /* 0x000fc600078e0012 */
[----:B------:R1:W-:Y:S04]  /*59b90*/  STL [R1+0x14dc], R155 ;  /* 0x0014dc9b01007387 */ /* 0x0003e80000100800 */
[----:B------:R-:W3:Y:S04]  /*59ba0*/  LDL.LU R18, [R1+0x14ac] ;  /* 0x0014ac0001127983 */ /* 0x000ee80000300800 */
[----:B------:R1:W-:Y:S01]  /*59bb0*/  LDGSTS.E [R3+0x1880], desc[UR60][R14.64], P0 ;  /* 0x018800000e037fae */ /* 0x0003e2000812187c */
[----:B------:R-:W-:Y:S02]  /*59bc0*/  IADD3 R154, P1, R154, R4, RZ ;  /* 0x000000049a9a7210 */ /* 0x000fe40007f3e0ff */
[----:B-1----:R-:W-:Y:S01]  /*59bd0*/  MOV R14, R153 ;  /* 0x00000099000e7202 */ /* 0x002fe20000000f00 */
[----:B------:R-:W-:-:S02]  /*59be0*/  IMAD.MOV.U32 R15, RZ, RZ, R155 ;  /* 0x000000ffff0f7224 */ /* 0x000fc400078e009b */
[----:B------:R-:W3:Y:S01]  /*59bf0*/  LDL.LU R155, [R1+0x14a8] ;  /* 0x0014a800019b7983 */ /* 0x000ee20000300800 */
[----:B------:R-:W-:-:S03]  /*59c00*/  IADD3 R157, P2, R157, R4, RZ ;  /* 0x000000049d9d7210 */ /* 0x000fc60007f5e0ff */
[----:B------:R-:W3:Y:S01]  /*59c10*/  LDL.LU R153, [R1+0x14a0] ;  /* 0x0014a00001997983 */ /* 0x000ee20000300800 */
[----:B------:R-:W-:-:S03]  /*59c20*/  IMAD.X R156, R156, 0x1, R0, P1 ;  /* 0x000000019c9c7824 */ /* 0x000fc600008e0600 */
[----:B------:R-:W-:Y:S01]  /*59c30*/  STL [R1+0x14d8], R154 ;  /* 0x0014d89a01007387 */ /* 0x000fe20000100800 */
[----:B------:R-:W-:-:S03]  /*59c40*/  IMAD.X R158, R158, 0x1, R0, P2 ;  /* 0x000000019e9e7824 */ /* 0x000fc600010e0600 */
[----:B------:R1:W-:Y:S04]  /*59c50*/  LDGSTS.E [R3+0x1c80], desc[UR60][R14.64], P0 ;  /* 0x01c800000e037fae */ /* 0x0003e8000812187c */
[----:B------:R5:W-:Y:S04]  /*59c60*/  STL [R1+0x14d4], R156 ;  /* 0x0014d49c01007387 */ /* 0x000be80000100800 */
[----:B------:R-:W-:Y:S01]  /*59c70*/  STL [R1+0x14d0], R157 ;  /* 0x0014d09d01007387 */ /* 0x000fe20000100800 */
[----:B-1----:R-:W-:Y:S01]  /*59c80*/  MOV R14, R154 ;  /* 0x0000009a000e7202 */ /* 0x002fe20000000f00 */
[----:B------:R-:W-:-:S02]  /*59c90*/  IMAD.MOV.U32 R15, RZ, RZ, R156 ;  /* 0x000000ffff0f7224 */ /* 0x000fc400078e009c */
[----:B-----5:R-:W5:Y:S01]  /*59ca0*/  LDL.LU R156, [R1+0x14a4] ;  /* 0x0014a400019c7983 */ /* 0x020f620000300800 */
[----:B------:R-:W-:-:S03]  /*59cb0*/  IADD3 R19, P1, R19, R4, RZ ;  /* 0x0000000413137210 */ /* 0x000fc60007f3e0ff */
[----:B------:R-:W-:Y:S04]  /*59cc0*/  STL [R1+0x14cc], R158 ;  /* 0x0014cc9e01007387 */ /* 0x000fe80000100800 */
[----:B------:R-:W5:Y:S01]  /*59cd0*/  LDL.LU R154, [R1+0x149c] ;  /* 0x00149c00019a7983 */ /* 0x000f620000300800 */
[----:B------:R-:W-:-:S03]  /*59ce0*/  IADD3 R22, P2, R22, R4, RZ ;  /* 0x0000000416167210 */ /* 0x000fc60007f5e0ff */
[----:B------:R1:W-:Y:S04]  /*59cf0*/  LDGSTS.E [R3+0x2080], desc[UR60][R14.64], P0 ;  /* 0x020800000e037fae */ /* 0x0003e8000812187c */
[----:B------:R-:W-:Y:S01]  /*59d00*/  STL [R1+0x14c8], R19 ;  /* 0x0014c81301007387 */ /* 0x000fe20000100800 */
[----:B-1----:R-:W-:Y:S02]  /*59d10*/  IMAD.MOV.U32 R14, RZ, RZ, R157 ;  /* 0x000000ffff0e7224 */ /* 0x002fe400078e009d */
[----:B------:R-:W-:-:S05]  /*59d20*/  IMAD.MOV.U32 R15, RZ, RZ, R158 ;  /* 0x000000ffff0f7224 */ /* 0x000fca00078e009e */
[----:B------:R1:W-:Y:S02]  /*59d30*/  LDGSTS.E [R3+0x2480], desc[UR60][R14.64], P0 ;  /* 0x024800000e037fae */ /* 0x0003e4000812187c */
[----:B-1----:R-:W-:Y:S01]  /*59d40*/  IMAD.MOV.U32 R14, RZ, RZ, R19 ;  /* 0x000000ffff0e7224 */ /* 0x002fe200078e0013 */
[----:B--2---:R-:W-:-:S05]  /*59d50*/  IADD3.X R23, R23, R0, RZ, P1, !PT ;  /* 0x0000000017177210 */ /* 0x004fca0000ffe4ff */
[----:B------:R1:W-:Y:S01]  /*59d60*/  STL [R1+0x14c4], R23 ;  /* 0x0014c41701007387 */ /* 0x0003e20000100800 */
[----:B------:R-:W-:Y:S02]  /*59d70*/  IMAD.MOV.U32 R15, RZ, RZ, R23 ;  /* 0x000000ffff0f7224 */ /* 0x000fe400078e0017 */
[----:B------:R-:W-:Y:S01]  /*59d80*/  IMAD.X R152, R152, 0x1, R0, P2 ;  /* 0x0000000198987824 */ /* 0x000fe200010e0600 */
[----:B------:R-:W-:Y:S04]  /*59d90*/  STL [R1+0x14c0], R22 ;  /* 0x0014c01601007387 */ /* 0x000fe80000100800 */
[----:B------:R2:W-:Y:S04]  /*59da0*/  LDGSTS.E [R3+0x2880], desc[UR60][R14.64], P0 ;  /* 0x028800000e037fae */ /* 0x0005e8000812187c */
[----:B-1----:R-:W5:Y:S04]  /*59db0*/  LDL.LU R23, [R1+0x1498] ;  /* 0x0014980001177983 */ /* 0x002f680000300800 */
[----:B------:R1:W-:Y:S04]  /*59dc0*/  STL [R1+0x14bc], R152 ;  /* 0x0014bc9801007387 */ /* 0x0003e80000100800 */
[----:B------:R-:W5:Y:S01]  /*59dd0*/  LDL.LU R19, [R1+0x1490] ;  /* 0x0014900001137983 */ /* 0x000f620000300800 */
[----:B----4-:R-:W-:Y:S01]  /*59de0*/  IADD3 R20, P1, R20, R4, RZ ;  /* 0x0000000414147210 */ /* 0x010fe20007f3e0ff */
[----:B--2---:R-:W-:Y:S01]  /*59df0*/  IMAD.MOV.U32 R15, RZ, RZ, R152 ;  /* 0x000000ffff0f7224 */ /* 0x004fe200078e0098 */
[----:B------:R-:W-:Y:S01]  /*59e00*/  MOV R14, R22 ;  /* 0x00000016000e7202 */ /* 0x000fe20000000f00 */
[----:B-1----:R-:W2:Y:S01]  /*59e10*/  LDL.LU R152, [R1+0x1494] ;  /* 0x0014940001987983 */ /* 0x002ea20000300800 */
[----:B---3--:R-:W-:-:S03]  /*59e20*/  IADD3 R16, P2, R16, R4, RZ ;  /* 0x0000000410107210 */ /* 0x008fc60007f5e0ff */
[----:B------:R-:W3:Y:S04]  /*59e30*/  LDL.LU R22, [R1+0x148c] ;  /* 0x00148c0001167983 */ /* 0x000ee80000300800 */
[----:B------:R1:W-:Y:S04]  /*59e40*/  LDGSTS.E [R3+0x2c80], desc[UR60][R14.64], P0 ;  /* 0x02c800000e037fae */ /* 0x0003e8000812187c */
[----:B------:R-:W-:Y:S01]  /*59e50*/  STL [R1+0x14b8], R20 ;  /* 0x0014b81401007387 */ /* 0x000fe20000100800 */
[----:B-1----:R-:W-:Y:S01]  /*59e60*/  MOV R14, R20 ;  /* 0x00000014000e7202 */ /* 0x002fe20000000f00 */
        /* <DEDUP_REMOVED lines=8> */
[----:B------:R1:W-:Y:S02]  /*59ef0*/  LDGSTS.E [R3+0x3080], desc[UR60][R14.64], P0 ;  /* 0x030800000e037fae */ /* 0x0003e4000812187c */
[----:B-1----:R-:W-:-:S02]  /*59f00*/  IMAD.MOV.U32 R15, RZ, RZ, R18 ;  /* 0x000000ffff0f7224 */ /* 0x002fc400078e0012 */
[----:B------:R-:W-:Y:S01]  /*59f10*/  IMAD.MOV.U32 R14, RZ, RZ, R16 ;  /* 0x000000ffff0e7224 */ /* 0x000fe200078e0010 */
[----:B----4-:R-:W4:Y:S04]  /*59f20*/  LDL.LU R18, [R1+0x147c] ;  /* 0x00147c0001127983 */ /* 0x010f280000300800 */
[----:B------:R-:W4:Y:S01]  /*59f30*/  LDL.LU R16, [R1+0x1480] ;  /* 0x0014800001107983 */ /* 0x000f220000300800 */
[-C--:B------:R-:W-:Y:S02]  /*59f40*/  IADD3 R155, P1, R155, R4.reuse, RZ ;  /* 0x000000049b9b7210 */ /* 0x080fe40007f3e0ff */
[----:B------:R-:W-:Y:S01]  /*59f50*/  IADD3 R153, P2, R153, R4, RZ ;  /* 0x0000000499997210 */ /* 0x000fe20007f5e0ff */
[----:B------:R1:W-:Y:S01]  /*59f60*/  LDGSTS.E [R3+0x3480], desc[UR60][R14.64], P0 ;  /* 0x034800000e037fae */ /* 0x0003e2000812187c */
[----:B-----5:R-:W-:-:S03]  /*59f70*/  IADD3.X R156, R156, R0, RZ, P1, !PT ;  /* 0x000000009c9c7210 */ /* 0x020fc60000ffe4ff */
[----:B------:R5:W-:Y:S04]  /*59f80*/  STL [R1+0x14a8], R155 ;  /* 0x0014a89b01007387 */ /* 0x000be80000100800 */
[----:B------:R-:W-:Y:S01]  /*59f90*/  STL [R1+0x14a4], R156 ;  /* 0x0014a49c01007387 */ /* 0x000fe20000100800 */
[----:B------:R-:W-:-:S03]  /*59fa0*/  IMAD.X R154, R154, 0x1, R0, P2 ;  /* 0x000000019a9a7824 */ /* 0x000fc600010e0600 */
[----:B------:R5:W-:Y:S04]  /*59fb0*/  STL [R1+0x14a0], R153 ;  /* 0x0014a09901007387 */ /* 0x000be80000100800 */
[----:B------:R3:W-:Y:S04]  /*59fc0*/  STL [R1+0x149c], R154 ;  /* 0x00149c9a01007387 */ /* 0x0007e80000100800 */
[----:B------:R-:W4:Y:S04]  /*59fd0*/  LDL.LU R160, [R1+0x1474] ;  /* 0x0014740001a07983 */ /* 0x000f280000300800 */
[----:B------:R-:W4:Y:S01]  /*59fe0*/  LDL.LU R159, [R1+0x1478] ;  /* 0x00147800019f7983 */ /* 0x000f220000300800 */
[----:B-1----:R-:W-:-:S02]  /*59ff0*/  IMAD.MOV.U32 R14, RZ, RZ, R155 ;  /* 0x000000ffff0e7224 */ /* 0x002fc400078e009b */
[----:B------:R-:W-:Y:S01]  /*5a000*/  IMAD.MOV.U32 R15, RZ, RZ, R156 ;  /* 0x000000ffff0f7224 */ /* 0x000fe200078e009c */
[----:B------:R-:W4:Y:S04]  /*5a010*/  LDL.LU R158, [R1+0x146c] ;  /* 0x00146c00019e7983 */ /* 0x000f280000300800 */
[----:B------:R-:W4:Y:S04]  /*5a020*/  LDL.LU R157, [R1+0x1470] ;  /* 0x00147000019d7983 */ /* 0x000f280000300800 */
[----:B------:R1:W-:Y:S04]  /*5a030*/  LDGSTS.E [R3+0x3880], desc[UR60][R14.64], P0 ;  /* 0x038800000e037fae */ /* 0x0003e8000812187c */
[----:B-----5:R-:W5:Y:S01]  /*5a040*/  LDL.LU R155, [R1+0x1468] ;  /* 0x00146800019b7983 */ /* 0x020f620000300800 */
[----:B-1----:R-:W-:Y:S01]  /*5a050*/  MOV R14, R153 ;  /* 0x00000099000e7202 */ /* 0x002fe20000000f00 */
[----:B------:R-:W-:-:S02]  /*5a060*/  IMAD.MOV.U32 R15, RZ, RZ, R154 ;  /* 0x000000ffff0f7224 */ /* 0x000fc400078e009a */
[----:B------:R-:W5:Y:S04]  /*5a070*/  LDL.LU R153, [R1+0x1460] ;  /* 0x0014600001997983 */ /* 0x000f680000300800 */
[----:B------:R1:W-:Y:S01]  /*5a080*/  LDGSTS.E [R3+0x3c80], desc[UR60][R14.64], P0 ;  /* 0x03c800000e037fae */ /* 0x0003e2000812187c */
[----:B------:R-:W-:-:S05]  /*5a090*/  IADD3 R23, P1, R23, R4, RZ ;  /* 0x0000000417177210 */ /* 0x000fca0007f3e0ff */
[----:B------:R-:W-:Y:S01]  /*5a0a0*/  STL [R1+0x1498], R23 ;  /* 0x0014981701007387 */ /* 0x000fe20000100800 */
[----:B------:R-:W-:Y:S01]  /*5a0b0*/  IADD3 R19, P2, R19, R4, RZ ;  /* 0x0000000413137210 */ /* 0x000fe20007f5e0ff */
[----:B--2---:R-:W-:Y:S01]  /*5a0c0*/  IMAD.X R152, R152, 0x1, R0, P1 ;  /* 0x0000000198987824 */ /* 0x004fe200008e0600 */
[----:B-1----:R-:W-:-:S04]  /*5a0d0*/  MOV R14, R23 ;  /* 0x00000017000e7202 */ /* 0x002fc80000000f00 */
[----:B------:R1:W-:Y:S01]  /*5a0e0*/  STL [R1+0x1494], R152 ;  /* 0x0014949801007387 */ /* 0x0003e20000100800 */
[----:B---3--:R-:W-:Y:S02]  /*5a0f0*/  IMAD.X R22, R22, 0x1, R0, P2 ;  /* 0x0000000116167824 */ /* 0x008fe400010e0600 */
[----:B------:R-:W-:Y:S01]  /*5a100*/  IMAD.MOV.U32 R15, RZ, RZ, R152 ;  /* 0x000000ffff0f7224 */ /* 0x000fe200078e0098 */
[----:B------:R2:W-:Y:S04]  /*5a110*/  STL [R1+0x1490], R19 ;  /* 0x0014901301007387 */ /* 0x0005e80000100800 */
[----:B------:R-:W3:Y:S04]  /*5a120*/  LDL.LU R156, [R1+0x1464] ;  /* 0x00146400019c7983 */ /* 0x000ee80000300800 */
[----:B------:R2:W-:Y:S04]  /*5a130*/  STL [R1+0x148c], R22 ;  /* 0x00148c1601007387 */ /* 0x0005e80000100800 */
[----:B------:R2:W-:Y:S04]  /*5a140*/  LDGSTS.E [R3+0x4080], desc[UR60][R14.64], P0 ;  /* 0x040800000e037fae */ /* 0x0005e8000812187c */
[----:B------:R-:W3:Y:S04]  /*5a150*/  LDL.LU R154, [R1+0x145c] ;  /* 0x00145c00019a7983 */ /* 0x000ee80000300800 */
[----:B-1----:R-:W3:Y:S01]  /*5a160*/  LDL.LU R152, [R1+0x1454] ;  /* 0x0014540001987983 */ /* 0x002ee20000300800 */
[----:B--2---:R-:W-:-:S02]  /*5a170*/  IMAD.MOV.U32 R14, RZ, RZ, R19 ;  /* 0x000000ffff0e7224 */ /* 0x004fc400078e0013 */
[----:B------:R-:W-:Y:S01]  /*5a180*/  IMAD.MOV.U32 R15, RZ, RZ, R22 ;  /* 0x000000ffff0f7224 */ /* 0x000fe200078e0016 */
[----:B------:R-:W2:Y:S04]  /*5a190*/  LDL.LU R19, [R1+0x1458] ;  /* 0x0014580001137983 */ /* 0x000ea80000300800 */
[----:B------:R-:W2:Y:S04]  /*5a1a0*/  LDL.LU R23, [R1+0x144c] ;  /* 0x00144c0001177983 */ /* 0x000ea80000300800 */
[----:B------:R1:W-:Y:S01]  /*5a1b0*/  LDGSTS.E [R3+0x4480], desc[UR60][R14.64], P0 ;  /* 0x044800000e037fae */ /* 0x0003e2000812187c */
[----:B------:R-:W-:-:S03]  /*5a1c0*/  IADD3 R20, P1, R20, R4, RZ ;  /* 0x0000000414147210 */ /* 0x000fc60007f3e0ff */
[----:B------:R-:W2:Y:S01]  /*5a1d0*/  LDL.LU R22, [R1+0x1450] ;  /* 0x0014500001167983 */ /* 0x000ea20000300800 */
[----:B------:R-:W-:-:S03]  /*5a1e0*/  IADD3.X R21, R21, R0, RZ, P1, !PT ;  /* 0x0000000015157210 */ /* 0x000fc60000ffe4ff */
[----:B------:R4:W-:Y:S01]  /*5a1f0*/  STL [R1+0x1488], R20 ;  /* 0x0014881401007387 */ /* 0x0009e20000100800 */
[----:B-1----:R-:W-:Y:S02]  /*5a200*/  IMAD.MOV.U32 R14, RZ, RZ, R20 ;  /* 0x000000ffff0e7224 */ /* 0x002fe400078e0014 */
[----:B------:R-:W-:Y:S01]  /*5a210*/  IMAD.MOV.U32 R15, RZ, RZ, R21 ;  /* 0x000000ffff0f7224 */ /* 0x000fe200078e0015 */
[----:B------:R-:W-:Y:S04]  /*5a220*/  STL [R1+0x1484], R21 ;  /* 0x0014841501007387 */ /* 0x000fe80000100800 */
[----:B------:R1:W-:Y:S01]  /*5a230*/  LDGSTS.E [R3+0x4880], desc[UR60][R14.64], P0 ;  /* 0x048800000e037fae */ /* 0x0003e2000812187c */
[----:B----4-:R-:W-:-:S05]  /*5a240*/  IADD3 R16, P2, R16, R4, RZ ;  /* 0x0000000410107210 */ /* 0x010fca0007f5e0ff */
[----:B------:R-:W-:Y:S01]  /*5a250*/  IMAD.X R18, R18, 0x1, R0, P2 ;  /* 0x0000000112127824 */ /* 0x000fe200010e0600 */
[----:B------:R4:W-:Y:S01]  /*5a260*/  STL [R1+0x1480], R16 ;  /* 0x0014801001007387 */ /* 0x0009e20000100800 */
[----:B-1----:R-:W-:-:S03]  /*5a270*/  MOV R14, R16 ;  /* 0x00000010000e7202 */ /* 0x002fc60000000f00 */
[----:B------:R1:W-:Y:S04]  /*5a280*/  STL [R1+0x147c], R18 ;  /* 0x00147c1201007387 */ /* 0x0003e80000100800 */
[----:B------:R-:W2:Y:S01]  /*5a290*/  LDL.LU R20, [R1+0x1444] ;  /* 0x0014440001147983 */ /* 0x000ea20000300800 */
[----:B------:R-:W-:-:S03]  /*5a2a0*/  IMAD.MOV.U32 R15, RZ, RZ, R18 ;  /* 0x000000ffff0f7224 */ /* 0x000fc600078e0012 */
[----:B----4-:R-:W4:Y:S04]  /*5a2b0*/  LDL.LU R16, [R1+0x1448] ;  /* 0x0014480001107983 */ /* 0x010f280000300800 */
[----:B------:R-:W4:Y:S04]  /*5a2c0*/  LDL.LU R21, [R1+0x143c] ;  /* 0x00143c0001157983 */ /* 0x000f280000300800 */
[----:B-1----:R-:W4:Y:S04]  /*5a2d0*/  LDL.LU R18, [R1+0x1440] ;  /* 0x0014400001127983 */ /* 0x002f280000300800 */
[----:B------:R1:W-:Y:S01]  /*5a2e0*/  LDGSTS.E [R3+0x4c80], desc[UR60][R14.64], P0 ;  /* 0x04c800000e037fae */ /* 0x0003e2000812187c */
[----:B------:R-:W-:-:S05]  /*5a2f0*/  IADD3 R159, P1, R159, R4, RZ ;  /* 0x000000049f9f7210 */ /* 0x000fca0007f3e0ff */
[----:B------:R-:W-:Y:S01]  /*5a300*/  IMAD.X R160, R160, 0x1, R0, P1 ;  /* 0x00000001a0a07824 */ /* 0x000fe200008e0600 */
[-C--:B------:R-:W-:Y:S02]  /*5a310*/  IADD3 R157, P2, R157, R4.reuse, RZ ;  /* 0x000000049d9d7210 */ /* 0x080fe40007f5e0ff */
[----:B-1----:R-:W-:Y:S01]  /*5a320*/  MOV R14, R159 ;  /* 0x0000009f000e7202 */ /* 0x002fe20000000f00 */
[----:B------:R-:W-:Y:S02]  /*5a330*/  IMAD.MOV.U32 R15, RZ, RZ, R160 ;  /* 0x000000ffff0f7224 */ /* 0x000fe400078e00a0 */
[----:B------:R-:W-:Y:S01]  /*5a340*/  IMAD.X R158, R158, 0x1, R0, P2 ;  /* 0x000000019e9e7824 */ /* 0x000fe200010e0600 */
[-C--:B-----5:R-:W-:Y:S02]  /*5a350*/  IADD3 R155, P1, R155, R4.reuse, RZ ;  /* 0x000000049b9b7210 */ /* 0x0a0fe40007f3e0ff */
[----:B------:R1:W-:Y:S01]  /*5a360*/  LDGSTS.E [R3+0x5080], desc[UR60][R14.64], P0 ;  /* 0x050800000e037fae */ /* 0x0003e2000812187c */
[----:B------:R-:W-:Y:S01]  /*5a370*/  IADD3 R153, P2, R153, R4, RZ ;  /* 0x0000000499997210 */ /* 0x000fe20007f5e0ff */
[----:B-1----:R-:W-:-:S02]  /*5a380*/  IMAD.MOV.U32 R14, RZ, RZ, R157 ;  /* 0x000000ffff0e7224 */ /* 0x002fc400078e009d */
[----:B------:R-:W-:-:S05]  /*5a390*/  IMAD.MOV.U32 R15, RZ, RZ, R158 ;  /* 0x000000ffff0f7224 */ /* 0x000fca00078e009e */
[----:B------:R1:W-:Y:S04]  /*5a3a0*/  LDGSTS.E [R3+0x5480], desc[UR60][R14.64], P0 ;  /* 0x054800000e037fae */ /* 0x0003e8000812187c */
[----:B------:R-:W-:Y:S01]  /*5a3b0*/  STL [R1+0x1478], R159 ;  /* 0x0014789f01007387 */ /* 0x000fe20000100800 */
[----:B-1----:R-:W-:-:S03]  /*5a3c0*/  IMAD.MOV.U32 R14, RZ, RZ, R155 ;  /* 0x000000ffff0e7224 */ /* 0x002fc600078e009b */
[----:B------:R-:W-:Y:S04]  /*5a3d0*/  STL [R1+0x1474], R160 ;  /* 0x001474a001007387 */ /* 0x000fe80000100800 */
[----:B------:R-:W-:Y:S04]  /*5a3e0*/  STL [R1+0x1470], R157 ;  /* 0x0014709d01007387 */ /* 0x000fe80000100800 */
[----:B------:R-:W-:Y:S04]  /*5a3f0*/  STL [R1+0x146c], R158 ;  /* 0x00146c9e01007387 */ /* 0x000fe80000100800 */
[----:B------:R-:W-:Y:S01]  /*5a400*/  STL [R1+0x1468], R155 ;  /* 0x0014689b01007387 */ /* 0x000fe20000100800 */
[----:B---3--:R-:W-:-:S05]  /*5a410*/  IADD3.X R156, R156, R0, RZ, P1, !PT ;  /* 0x000000009c9c7210 */ /* 0x008fca0000ffe4ff */
[----:B------:R-:W-:Y:S02]  /*5a420*/  IMAD.MOV.U32 R15, RZ, RZ, R156 ;  /* 0x000000ffff0f7224 */ /* 0x000fe400078e009c */
[----:B------:R-:W-:-:S03]  /*5a430*/  IMAD.X R154, R154, 0x1, R0, P2 ;  /* 0x000000019a9a7824 */ /* 0x000fc600010e0600 */
[----:B------:R1:W-:Y:S04]  /*5a440*/  LDGSTS.E [R3+0x5880], desc[UR60][R14.64], P0 ;  /* 0x058800000e037fae */ /* 0x0003e8000812187c */
[----:B------:R-:W-:Y:S01]  /*5a450*/  STL [R1+0x1464], R156 ;  /* 0x0014649c01007387 */ /* 0x000fe20000100800 */
[-C--:B--2---:R-:W-:Y:S02]  /*5a460*/  IADD3 R19, P1, R19, R4.reuse, RZ ;  /* 0x0000000413137210 */ /* 0x084fe40007f3e0ff */
[----:B-1----:R-:W-:Y:S01]  /*5a470*/  MOV R14, R153 ;  /* 0x00000099000e7202 */ /* 0x002fe20000000f00 */
[----:B------:R-:W-:Y:S02]  /*5a480*/  IMAD.MOV.U32 R15, RZ, RZ, R154 ;  /* 0x000000ffff0f7224 */ /* 0x000fe400078e009a */
[----:B------:R-:W-:Y:S01]  /*5a490*/  IMAD.X R152, R152, 0x1, R0, P1 ;  /* 0x0000000198987824 */ /* 0x000fe200008e0600 */
[----:B------:R-:W-:Y:S01]  /*5a4a0*/  STL [R1+0x1460], R153 ;  /* 0x0014609901007387 */ /* 0x000fe20000100800 */
[----:B------:R-:W-:-:S03]  /*5a4b0*/  IADD3 R22, P2, R22, R4, RZ ;  /* 0x0000000416167210 */ /* 0x000fc60007f5e0ff */
[----:B------:R1:W-:Y:S04]  /*5a4c0*/  STL [R1+0x145c], R154 ;  /* 0x00145c9a01007387 */ /* 0x0003e80000100800 */
[----:B------:R2:W-:Y:S01]  /*5a4d0*/  LDGSTS.E [R3+0x5c80], desc[UR60][R14.64], P0 ;  /* 0x05c800000e037fae */ /* 0x0005e2000812187c */
[----:B------:R-:W-:-:S03]  /*5a4e0*/  IMAD.X R23, R23, 0x1, R0, P2 ;  /* 0x0000000117177824 */ /* 0x000fc600010e0600 */
[----:B------:R3:W-:Y:S04]  /*5a4f0*/  STL [R1+0x1458], R19 ;  /* 0x0014581301007387 */ /* 0x0007e80000100800 */
[----:B------:R5:W-:Y:S01]  /*5a500*/  STL [R1+0x1454], R152 ;  /* 0x0014549801007387 */ /* 0x000be20000100800 */
[----:B--2---:R-:W-:Y:S01]  /*5a510*/  MOV R14, R19 ;  /* 0x00000013000e7202 */ /* 0x004fe20000000f00 */
[----:B------:R-:W-:Y:S02]  /*5a520*/  IMAD.MOV.U32 R15, RZ, RZ, R152 ;  /* 0x000000ffff0f7224 */ /* 0x000fe400078e0098 */
[----:B------:R-:W-:Y:S04]  /*5a530*/  STL [R1+0x1450], R22 ;  /* 0x0014501601007387 */ /* 0x000fe80000100800 */
[----:B-1----:R-:W2:Y:S04]  /*5a540*/  LDL.LU R154, [R1+0xe04] ;  /* 0x000e0400019a7983 */ /* 0x002ea80000300800 */
[----:B------:R-:W-:Y:S04]  /*5a550*/  STL [R1+0x144c], R23 ;  /* 0x00144c1701007387 */ /* 0x000fe80000100800 */
[----:B------:R1:W-:Y:S04]  /*5a560*/  LDGSTS.E [R3+0x6080], desc[UR60][R14.64], P0 ;  /* 0x060800000e037fae */ /* 0x0003e8000812187c */
[----:B---3--:R-:W3:Y:S04]  /*5a570*/  LDL.LU R19, [R1+0xe44] ;  /* 0x000e440001137983 */ /* 0x008ee80000300800 */
[----:B------:R-:W3:Y:S01]  /*5a580*/  LDL.LU R156, [R1+0xe00] ;  /* 0x000e0000019c7983 */ /* 0x000ee20000300800 */
[----:B----4-:R-:W-:Y:S01]  /*5a590*/  IADD3 R16, P1, R16, R4, RZ ;  /* 0x0000000410107210 */ /* 0x010fe20007f3e0ff */
[----:B-1----:R-:W-:-:S03]  /*5a5a0*/  IMAD.MOV.U32 R14, RZ, RZ, R22 ;  /* 0x000000ffff0e7224 */ /* 0x002fc600078e0016 */
[----:B------:R-:W-:Y:S01]  /*5a5b0*/  IADD3.X R20, R20, R0, RZ, P1, !PT ;  /* 0x0000000014147210 */ /* 0x000fe20000ffe4ff */
[----:B------:R-:W-:Y:S01]  /*5a5c0*/  IMAD.MOV.U32 R15, RZ, RZ, R23 ;  /* 0x000000ffff0f7224 */ /* 0x000fe200078e0017 */
[----:B-----5:R-:W4:Y:S01]  /*5a5d0*/  LDL.LU R152, [R1+0xe40] ;  /* 0x000e400001987983 */ /* 0x020f220000300800 */
[----:B------:R-:W-:-:S03]  /*5a5e0*/  IADD3 R18, P2, R18, R4, RZ ;  /* 0x0000000412127210 */ /* 0x000fc60007f5e0ff */
[----:B------:R-:W-:Y:S02]  /*5a5f0*/  STL [R1+0x1448], R16 ;  /* 0x0014481001007387 */ /* 0x000fe40000100800 */
[----:B------:R-:W-:Y:S02]  /*5a600*/  IMAD.X R21, R21, 0x1, R0, P2 ;  /* 0x0000000115157824 */ /* 0x000fe400010e0600 */
[----:B------:R1:W-:Y:S04]  /*5a610*/  LDGSTS.E [R3+0x6480], desc[UR60][R14.64], P0 ;  /* 0x064800000e037fae */ /* 0x0003e8000812187c */
[----:B------:R5:W-:Y:S04]  /*5a620*/  STL [R1+0x1444], R20 ;  /* 0x0014441401007387 */ /* 0x000be80000100800 */
[----:B------:R5:W-:Y:S01]  /*5a630*/  STL [R1+0x1440], R18 ;  /* 0x0014401201007387 */ /* 0x000be20000100800 */
[----:B-1----:R-:W-:-:S03]  /*5a640*/  IMAD.MOV.U32 R15, RZ, RZ, R20 ;  /* 0x000000ffff0f7224 */ /* 0x002fc600078e0014 */
[----:B-----5:R-:W5:Y:S01]  /*5a650*/  LDL.LU R20, [R1+0xe88] ;  /* 0x000e880001147983 */ /* 0x020f620000300800 */
[----:B------:R-:W-:-:S03]  /*5a660*/  IMAD.MOV.U32 R14, RZ, RZ, R16 ;  /* 0x000000ffff0e7224 */ /* 0x000fc600078e0010 */
[----:B------:R1:W-:Y:S04]  /*5a670*/  STL [R1+0x143c], R21 ;  /* 0x00143c1501007387 */ /* 0x0003e80000100800 */
[----:B------:R-:W5:Y:S04]  /*5a680*/  LDL.LU R16, [R1+0xec8] ;  /* 0x000ec80001107983 */ /* 0x000f680000300800 */
[----:B------:R-:W5:Y:S04]  /*5a690*/  LDL.LU R153, [R1+0xe84] ;  /* 0x000e840001997983 */ /* 0x000f680000300800 */
[----:B------:R-:W5:Y:S04]  /*5a6a0*/  LDL.LU R22, [R1+0xec4] ;  /* 0x000ec40001167983 */ /* 0x000f680000300800 */
[----:B------:R-:W5:Y:S04]  /*5a6b0*/  LDL.LU R155, [R1+0xf04] ;  /* 0x000f0400019b7983 */ /* 0x000f680000300800 */
[----:B------:R-:W5:Y:S04]  /*5a6c0*/  LDL.LU R23, [R1+0xf08] ;  /* 0x000f080001177983 */ /* 0x000f680000300800 */
[----:B------:R-:W5:Y:S04]  /*5a6d0*/  LDL.LU R158, [R1+0xf44] ;  /* 0x000f4400019e7983 */ /* 0x000f680000300800 */
[----:B------:R-:W5:Y:S01]  /*5a6e0*/  LDL.LU R157, [R1+0xf48] ;  /* 0x000f4800019d7983 */ /* 0x000f620000300800 */
[----:B------:R-:W-:-:S03]  /*5a6f0*/  IADD3 R222, P1, R222, R4, RZ ;  /* 0x00000004dede7210 */ /* 0x000fc60007f3e0ff */
[----:B------:R1:W-:Y:S01]  /*5a700*/  LDGSTS.E [R3+0x6880], desc[UR60][R14.64], P0 ;  /* 0x068800000e037fae */ /* 0x0003e2000812187c */
[----:B------:R-:W-:Y:S01]  /*5a710*/  IADD3 R238, P2, R238, R4, RZ ;  /* 0x00000004eeee7210 */ /* 0x000fe20007f5e0ff */
[--C-:B------:R-:W-:Y:S01]  /*5a720*/  IMAD.X R221, R221, 0x1, R0.reuse, P1 ;  /* 0x00000001dddd7824 */ /* 0x100fe200008e0600 */
[----:B-1----:R-:W-:Y:S01]  /*5a730*/  MOV R14, R18 ;  /* 0x00000012000e7202 */ /* 0x002fe20000000f00 */
[----:B------:R-:W-:Y:S01]  /*5a740*/  IMAD.MOV.U32 R15, RZ, RZ, R21 ;  /* 0x000000ffff0f7224 */ /* 0x000fe200078e0015 */
[----:B------:R-:W5:Y:S01]  /*5a750*/  LDL.LU R18, [R1+0xf88] ;  /* 0x000f880001127983 */ /* 0x000f620000300800 */
[----:B------:R-:W-:-:S03]  /*5a760*/  IMAD.X R237, R237, 0x1, R0, P2 ;  /* 0x00000001eded7824 */ /* 0x000fc600010e0600 */
[----:B------:R1:W-:Y:S04]  /*5a770*/  LDGSTS.E [R3+0x6c80], desc[UR60][R14.64], P0 ;  /* 0x06c800000e037fae */ /* 0x0003e8000812187c */
[----:B------:R-:W5:Y:S01]  /*5a780*/  LDL.LU R21, [R1+0xfc8] ;  /* 0x000fc80001157983 */ /* 0x000f620000300800 */
[----:B-1----:R-:W-:Y:S01]  /*5a790*/  MOV R14, R222 ;  /* 0x000000de000e7202 */ /* 0x002fe20000000f00 */
[----:B------:R-:W-:-:S05]  /*5a7a0*/  IMAD.MOV.U32 R15, RZ, RZ, R221 ;  /* 0x000000ffff0f7224 */ /* 0x000fca00078e00dd */
[----:B------:R1:W-:Y:S02]  /*5a7b0*/  LDGSTS.E [R3+0x7080], desc[UR60][R14.64], P0 ;  /* 0x070800000e037fae */ /* 0x0003e4000812187c */
[----:B-1----:R-:W-:Y:S02]  /*5a7c0*/  IMAD.MOV.U32 R14, RZ, RZ, R238 ;  /* 0x000000ffff0e7224 */ /* 0x002fe400078e00ee */
[----:B------:R-:W-:-:S05]  /*5a7d0*/  IMAD.MOV.U32 R15, RZ, RZ, R237 ;  /* 0x000000ffff0f7224 */ /* 0x000fca00078e00ed */
[----:B------:R1:W-:Y:S01]  /*5a7e0*/  LDGSTS.E [R3+0x7480], desc[UR60][R14.64], P0 ;  /* 0x074800000e037fae */ /* 0x0003e2000812187c */
[----:B--2---:R-:W-:-:S05]  /*5a7f0*/  IADD3 R154, P1, R154, R4, RZ ;  /* 0x000000049a9a7210 */ /* 0x004fca0007f3e0ff */
[----:B------:R2:W-:Y:S01]  /*5a800*/  STL [R1+0xe04], R154 ;  /* 0x000e049a01007387 */ /* 0x0005e20000100800 */
[----:B-1----:R-:W-:Y:S01]  /*5a810*/  IMAD.MOV.U32 R14, RZ, RZ, R154 ;  /* 0x000000ffff0e7224 */ /* 0x002fe200078e009a */
[----:B---3--:R-:W-:Y:S02]  /*5a820*/  IADD3 R19, P2, R19, R4, RZ ;  /* 0x0000000413137210 */ /* 0x008fe40007f5e0ff */
[----:B------:R-:W-:-:S05]  /*5a830*/  IADD3.X R156, R156, R0, RZ, P1, !PT ;  /* 0x000000009c9c7210 */ /* 0x000fca0000ffe4ff */
[----:B------:R1:W-:Y:S01]  /*5a840*/  STL [R1+0xe00], R156 ;  /* 0x000e009c01007387 */ /* 0x0003e20000100800 */
[----:B------:R-:W-:Y:S02]  /*5a850*/  IMAD.MOV.U32 R15, RZ, RZ, R156 ;  /* 0x000000ffff0f7224 */ /* 0x000fe400078e009c */
[----:B----4-:R-:W-:Y:S01]  /*5a860*/  IMAD.X R152, R152, 0x1, R0, P2 ;  /* 0x0000000198987824 */ /* 0x010fe200010e0600 */
[----:B------:R3:W-:Y:S04]  /*5a870*/  STL [R1+0xe44], R19 ;  /* 0x000e441301007387 */ /* 0x0007e80000100800 */
[----:B--2---:R-:W2:Y:S04]  /*5a880*/  LDL.LU R154, [R1+0xf84] ;  /* 0x000f8400019a7983 */ /* 0x004ea80000300800 */
[----:B------:R4:W-:Y:S04]  /*5a890*/  STL [R1+0xe40], R152 ;  /* 0x000e409801007387 */ /* 0x0009e80000100800 */
[----:B------:R3:W-:Y:S04]  /*5a8a0*/  LDGSTS.E [R3+0x7880], desc[UR60][R14.64], P0 ;  /* 0x078800000e037fae */ /* 0x0007e8000812187c */
[----:B-1----:R-:W2:Y:S01]  /*5a8b0*/  LDL.LU R156, [R1+0xfc4] ;  /* 0x000fc400019c7983 */ /* 0x002ea20000300800 */
[----:B-----5:R-:W-:-:S02]  /*5a8c0*/  IADD3 R20, P1, R20, R4, RZ ;  /* 0x0000000414147210 */ /* 0x020fc40007f3e0ff */
[----:B---3--:R-:W-:Y:S01]  /*5a8d0*/  MOV R14, R19 ;  /* 0x00000013000e7202 */ /* 0x008fe20000000f00 */
[----:B------:R-:W-:Y:S01]  /*5a8e0*/  IMAD.MOV.U32 R15, RZ, RZ, R152 ;  /* 0x000000ffff0f7224 */ /* 0x000fe200078e0098 */
[----:B------:R-:W3:Y:S01]  /*5a8f0*/  LDL.LU R19, [R1+0x1008] ;  /* 0x0010080001137983 */ /* 0x000ee20000300800 */
[----:B------:R-:W-:-:S03]  /*5a900*/  IADD3 R16, P2, R16, R4, RZ ;  /* 0x0000000410107210 */ /* 0x000fc60007f5e0ff */
[----:B----4-:R-:W4:Y:S01]  /*5a910*/  LDL.LU R152, [R1+0x1048] ;  /* 0x0010480001987983 */ /* 0x010f220000300800 */
[----:B------:R-:W-:-:S03]  /*5a920*/  IMAD.X R153, R153, 0x1, R0, P1 ;  /* 0x0000000199997824 */ /* 0x000fc600008e0600 */
[----:B------:R1:W-:Y:S01]  /*5a930*/  STL [R1+0xe88], R20 ;  /* 0x000e881401007387 */ /* 0x0003e20000100800 */
[----:B------:R-:W-:-:S03]  /*5a940*/  IMAD.X R22, R22, 0x1, R0, P2 ;  /* 0x0000000116167824 */ /* 0x000fc600010e0600 */
[----:B------:R5:W-:Y:S04]  /*5a950*/  LDGSTS.E [R3+0x7c80], desc[UR60][R14.64], P0 ;  /* 0x07c800000e037fae */ /* 0x000be8000812187c */
[----:B------:R1:W-:Y:S04]  /*5a960*/  STL [R1+0xe84], R153 ;  /* 0x000e849901007387 */ /* 0x0003e80000100800 */
[----:B------:R-:W-:Y:S01]  /*5a970*/  STL [R1+0xec8], R16 ;  /* 0x000ec81001007387 */ /* 0x000fe20000100800 */
[----:B-----5:R-:W-:-:S03]  /*5a980*/  MOV R14, R20 ;  /* 0x00000014000e7202 */ /* 0x020fc60000000f00 */
[----:B-1----:R-:W5:Y:S01]  /*5a990*/  LDL.LU R20, [R1+0x1004] ;  /* 0x0010040001147983 */ /* 0x002f620000300800 */
[----:B------:R-:W-:Y:S01]  /*5a9a0*/  IMAD.MOV.U32 R15, RZ, RZ, R153 ;  /* 0x000000ffff0f7224 */ /* 0x000fe200078e0099 */
[-C--:B------:R-:W-:Y:S02]  /*5a9b0*/  IADD3 R23, P1, R23, R4.reuse, RZ ;  /* 0x0000000417177210 */ /* 0x080fe40007f3e0ff */
[----:B------:R1:W-:Y:S01]  /*5a9c0*/  STL [R1+0xec4], R22 ;  /* 0x000ec41601007387 */ /* 0x0003e20000100800 */
[----:B------:R-:W-:-:S03]  /*5a9d0*/  IADD3 R157, P2, R157, R4, RZ ;  /* 0x000000049d9d7210 */ /* 0x000fc60007f5e0ff */
[----:B------:R-:W5:Y:S01]  /*5a9e0*/  LDL.LU R153, [R1+0x1044] ;  /* 0x0010440001997983 */ /* 0x000f620000300800 */
[----:B------:R-:W-:-:S03]  /*5a9f0*/  IADD3.X R155, R155, R0, RZ, P1, !PT ;  /* 0x000000009b9b7210 */ /* 0x000fc60000ffe4ff */
[----:B------:R1:W-:Y:S01]  /*5aa00*/  LDGSTS.E [R3+0x20080], desc[UR60][R14.64], P0 ;  /* 0x200800000e037fae */ /* 0x0003e2000812187c */
[----:B------:R-:W-:Y:S02]  /*5aa10*/  IMAD.X R158, R158, 0x1, R0, P2 ;  /* 0x000000019e9e7824 */ /* 0x000fe400010e0600 */
[----:B-1----:R-:W-:Y:S02]  /*5aa20*/  IMAD.MOV.U32 R14, RZ, RZ, R16 ;  /* 0x000000ffff0e7224 */ /* 0x002fe400078e0010 */
[----:B------:R-:W-:Y:S02]  /*5aa30*/  IMAD.MOV.U32 R15, RZ, RZ, R22 ;  /* 0x000000ffff0f7224 */ /* 0x000fe400078e0016 */
[----:B------:R-:W5:Y:S04]  /*5aa40*/  LDL.LU R22, [R1+0x1088] ;  /* 0x0010880001167983 */ /* 0x000f680000300800 */
[----:B------:R-:W5:Y:S04]  /*5aa50*/  LDL.LU R16, [R1+0x10c8] ;  /* 0x0010c80001107983 */ /* 0x000f680000300800 */
[----:B------:R-:W-:Y:S04]  /*5aa60*/  STL [R1+0xf08], R23 ;  /* 0x000f081701007387 */ /* 0x000fe80000100800 */
[----:B------:R1:W-:Y:S04]  /*5aa70*/  LDGSTS.E [R3+0x20480], desc[UR60][R14.64], P0 ;  /* 0x204800000e037fae */ /* 0x0003e8000812187c */
[----:B------:R1:W-:Y:S04]  /*5aa80*/  STL [R1+0xf04], R155 ;  /* 0x000f049b01007387 */ /* 0x0003e80000100800 */
[----:B------:R-:W-:Y:S01]  /*5aa90*/  STL [R1+0xf48], R157 ;  /* 0x000f489d01007387 */ /* 0x000fe20000100800 */
[----:B-1----:R-:W-:-:S03]  /*5aaa0*/  IMAD.MOV.U32 R15, RZ, RZ, R155 ;  /* 0x000000ffff0f7224 */ /* 0x002fc600078e009b */
[----:B------:R-:W5:Y:S01]  /*5aab0*/  LDL.LU R155, [R1+0x1084] ;  /* 0x00108400019b7983 */ /* 0x000f620000300800 */
[----:B------:R-:W-:-:S03]  /*5aac0*/  IMAD.MOV.U32 R14, RZ, RZ, R23 ;  /* 0x000000ffff0e7224 */ /* 0x000fc600078e0017 */
[----:B------:R-:W-:Y:S04]  /*5aad0*/  STL [R1+0xf44], R158 ;  /* 0x000f449e01007387 */ /* 0x000fe80000100800 */
[----:B------:R-:W5:Y:S01]  /*5aae0*/  LDL.LU R23, [R1+0x10c4] ;  /* 0x0010c40001177983 */ /* 0x000f620000300800 */
[----:B------:R-:W-:-:S03]  /*5aaf0*/  IADD3 R18, P1, R18, R4, RZ ;  /* 0x0000000412127210 */ /* 0x000fc60007f3e0ff */
[----:B------:R1:W-:Y:S01]  /*5ab00*/  LDGSTS.E [R3+0x20880], desc[UR60][R14.64], P0 ;  /* 0x208800000e037fae */ /* 0x0003e2000812187c */
[----:B------:R-:W-:-:S03]  /*5ab10*/  IADD3 R21, P2, R21, R4, RZ ;  /* 0x0000000415157210 */ /* 0x000fc60007f5e0ff */
[----:B------:R-:W-:Y:S01]  /*5ab20*/  STL [R1+0xf88], R18 ;  /* 0x000f881201007387 */ /* 0x000fe20000100800 */
[----:B-1----:R-:W-:Y:S01]  /*5ab30*/  MOV R14, R157 ;  /* 0x0000009d000e7202 */ /* 0x002fe20000000f00 */
[----:B------:R-:W-:-:S05]  /*5ab40*/  IMAD.MOV.U32 R15, RZ, RZ, R158 ;  /* 0x000000ffff0f7224 */ /* 0x000fca00078e009e */
[----:B------:R1:W-:Y:S02]  /*5ab50*/  LDGSTS.E [R3+0x20c80], desc[UR60][R14.64], P0 ;  /* 0x20c800000e037fae */ /* 0x0003e4000812187c */
[----:B-1----:R-:W-:Y:S01]  /*5ab60*/  MOV R14, R18 ;  /* 0x00000012000e7202 */ /* 0x002fe20000000f00 */
[----:B--2---:R-:W-:-:S04]  /*5ab70*/  IMAD.X R154, R154, 0x1, R0, P1 ;  /* 0x000000019a9a7824 */ /* 0x004fc800008e0600 */
[----:B------:R-:W-:Y:S01]  /*5ab80*/  IMAD.MOV.U32 R15, RZ, RZ, R154 ;  /* 0x000000ffff0f7224 */ /* 0x000fe200078e009a */
[----:B------:R1:W-:Y:S04]  /*5ab90*/  STL [R1+0xf84], R154 ;  /* 0x000f849a01007387 */ /* 0x0003e80000100800 */
[----:B------:R-:W-:Y:S01]  /*5aba0*/  STL [R1+0xfc8], R21 ;  /* 0x000fc81501007387 */ /* 0x000fe20000100800 */
[----:B------:R-:W-:-:S03]  /*5abb0*/  IMAD.X R156, R156, 0x1, R0, P2 ;  /* 0x000000019c9c7824 */ /* 0x000fc600010e0600 */
[----:B------:R2:W-:Y:S04]  /*5abc0*/  LDGSTS.E [R3+0x21080], desc[UR60][R14.64], P0 ;  /* 0x210800000e037fae */ /* 0x0005e8000812187c */
[----:B-1----:R-:W5:Y:S01]  /*5abd0*/  LDL.LU R154, [R1+0x1108] ;  /* 0x00110800019a7983 */ /* 0x002f620000300800 */
[----:B---3--:R-:W-:-:S03]  /*5abe0*/  IADD3 R19, P1, R19, R4, RZ ;  /* 0x0000000413137210 */ /* 0x008fc60007f3e0ff */
[----:B------:R1:W-:Y:S01]  /*5abf0*/  STL [R1+0xfc4], R156 ;  /* 0x000fc49c01007387 */ /* 0x0003e20000100800 */
[----:B--2---:R-:W-:Y:S01]  /*5ac00*/  IMAD.MOV.U32 R14, RZ, RZ, R21 ;  /* 0x000000ffff0e7224 */ /* 0x004fe200078e0015 */
[----:B----4-:R-:W-:Y:S02]  /*5ac10*/  IADD3 R152, P2, R152, R4, RZ ;  /* 0x0000000498987210 */ /* 0x010fe40007f5e0ff */
[----:B------:R-:W2:Y:S01]  /*5ac20*/  LDL.LU R18, [R1+0x1148] ;  /* 0x0011480001127983 */ /* 0x000ea20000300800 */
[----:B------:R-:W-:-:S03]  /*5ac30*/  IMAD.MOV.U32 R15, RZ, RZ, R156 ;  /* 0x000000ffff0f7224 */ /* 0x000fc600078e009c */
[----:B-1----:R-:W3:Y:S04]  /*5ac40*/  LDL.LU R156, [R1+0x1104] ;  /* 0x00110400019c7983 */ /* 0x002ee80000300800 */
[----:B------:R-:W4:Y:S04]  /*5ac50*/  LDL.LU R21, [R1+0x1144] ;  /* 0x0011440001157983 */ /* 0x000f280000300800 */
[----:B------:R1:W-:Y:S01]  /*5ac60*/  LDGSTS.E [R3+0x21480], desc[UR60][R14.64], P0 ;  /* 0x214800000e037fae */ /* 0x0003e2000812187c */
[----:B-----5:R-:W-:-:S03]  /*5ac70*/  IADD3.X R20, R20, R0, RZ, P1, !PT ;  /* 0x0000000014147210 */ /* 0x020fc60000ffe4ff */
[----:B------:R-:W-:Y:S04]  /*5ac80*/  STL [R1+0x1008], R19 ;  /* 0x0010081301007387 */ /* 0x000fe80000100800 */
[----:B------:R5:W-:Y:S01]  /*5ac90*/  STL [R1+0x1004], R20 ;  /* 0x0010041401007387 */ /* 0x000be20000100800 */
[----:B-1----:R-:W-:Y:S02]  /*5aca0*/  IMAD.MOV.U32 R14, RZ, RZ, R19 ;  /* 0x000000ffff0e7224 */ /* 0x002fe400078e0013 */
[----:B------:R-:W-:Y:S01]  /*5acb0*/  IMAD.X R153, R153, 0x1, R0, P2 ;  /* 0x0000000199997824 */ /* 0x000fe200010e0600 */
[----:B------:R1:W-:Y:S01]  /*5acc0*/  STL [R1+0x1048], R152 ;  /* 0x0010489801007387 */ /* 0x0003e20000100800 */
[----:B------:R-:W-:-:S03]  /*5acd0*/  IMAD.MOV.U32 R15, RZ, RZ, R20 ;  /* 0x000000ffff0f7224 */ /* 0x000fc600078e0014 */
[----:B-----5:R-:W5:Y:S04]  /*5ace0*/  LDL.LU R20, [R1+0x1188] ;  /* 0x0011880001147983 */ /* 0x020f680000300800 */
[----:B------:R1:W-:Y:S04]  /*5acf0*/  STL [R1+0x1044], R153 ;  /* 0x0010449901007387 */ /* 0x0003e80000100800 */
[----:B------:R1:W-:Y:S04]  /*5ad00*/  LDGSTS.E [R3+0x21880], desc[UR60][R14.64], P0 ;  /* 0x218800000e037fae */ /* 0x0003e8000812187c */
[----:B------:R-:W5:Y:S01]  /*5ad10*/  LDL.LU R19, [R1+0x11c8] ;  /* 0x0011c80001137983 */ /* 0x000f620000300800 */
[----:B------:R-:W-:-:S02]  /*5ad20*/  IADD3 R22, P1, R22, R4, RZ ;  /* 0x0000000416167210 */ /* 0x000fc40007f3e0ff */
[----:B------:R-:W-:Y:S02]  /*5ad30*/  IADD3 R16, P2, R16, R4, RZ ;  /* 0x0000000410107210 */ /* 0x000fe40007f5e0ff */
[----:B-1----:R-:W-:Y:S02]  /*5ad40*/  MOV R14, R152 ;  /* 0x00000098000e7202 */ /* 0x002fe40000000f00 */
[----:B------:R-:W5:Y:S01]  /*5ad50*/  LDL.LU R152, [R1+0x1184] ;  /* 0x0011840001987983 */ /* 0x000f620000300800 */
[----:B------:R-:W-:-:S03]  /*5ad60*/  IMAD.MOV.U32 R15, RZ, RZ, R153 ;  /* 0x000000ffff0f7224 */ /* 0x000fc600078e0099 */
[----:B------:R-:W5:Y:S04]  /*5ad70*/  LDL.LU R153, [R1+0x11c4] ;  /* 0x0011c40001997983 */ /* 0x000f680000300800 */
[----:B------:R1:W-:Y:S04]  /*5ad80*/  STL [R1+0x1088], R22 ;  /* 0x0010881601007387 */ /* 0x0003e80000100800 */
[----:B------:R1:W-:Y:S01]  /*5ad90*/  LDGSTS.E [R3+0x21c80], desc[UR60][R14.64], P0 ;  /* 0x21c800000e037fae */ /* 0x0003e2000812187c */
[----:B------:R-:W-:-:S05]  /*5ada0*/  IMAD.X R155, R155, 0x1, R0, P1 ;  /* 0x000000019b9b7824 */ /* 0x000fca00008e0600 */
[----:B------:R1:W-:Y:S01]  /*5adb0*/  STL [R1+0x1084], R155 ;  /* 0x0010849b01007387 */ /* 0x0003e20000100800 */
[----:B------:R-:W-:Y:S01]  /*5adc0*/  IMAD.X R23, R23, 0x1, R0, P2 ;  /* 0x0000000117177824 */ /* 0x000fe200010e0600 */
[----:B-1----:R-:W-:Y:S02]  /*5add0*/  MOV R14, R22 ;  /* 0x00000016000e7202 */ /* 0x002fe40000000f00 */
[----:B------:R1:W-:Y:S01]  /*5ade0*/  STL [R1+0x10c8], R16 ;  /* 0x0010c81001007387 */ /* 0x0003e20000100800 */
[----:B------:R-:W-:-:S03]  /*5adf0*/  IMAD.MOV.U32 R15, RZ, RZ, R155 ;  /* 0x000000ffff0f7224 */ /* 0x000fc600078e009b */
[----:B------:R-:W5:Y:S04]  /*5ae00*/  LDL.LU R22, [R1+0x1208] ;  /* 0x0012080001167983 */ /* 0x000f680000300800 */
[----:B------:R1:W-:Y:S04]  /*5ae10*/  STL [R1+0x10c4], R23 ;  /* 0x0010c41701007387 */ /* 0x0003e80000100800 */
[----:B------:R-:W5:Y:S04]  /*5ae20*/  LDL.LU R157, [R1+0x1248] ;  /* 0x00124800019d7983 */ /* 0x000f680000300800 */
[----:B------:R-:W5:Y:S04]  /*5ae30*/  LDL.LU R155, [R1+0x1204] ;  /* 0x00120400019b7983 */ /* 0x000f680000300800 */
[----:B------:R-:W5:Y:S04]  /*5ae40*/  LDL.LU R158, [R1+0x1244] ;  /* 0x00124400019e7983 */ /* 0x000f680000300800 */
[----:B------:R1:W-:Y:S02]  /*5ae50*/  LDGSTS.E [R3+0x22080], desc[UR60][R14.64], P0 ;  /* 0x220800000e037fae */ /* 0x0003e4000812187c */
[----:B-1----:R-:W-:-:S02]  /*5ae60*/  IMAD.MOV.U32 R14, RZ, RZ, R16 ;  /* 0x000000ffff0e7224 */ /* 0x002fc400078e0010 */
[----:B------:R-:W-:Y:S01]  /*5ae70*/  IMAD.MOV.U32 R15, RZ, RZ, R23 ;  /* 0x000000ffff0f7224 */ /* 0x000fe200078e0017 */
[----:B------:R-:W5:Y:S04]  /*5ae80*/  LDL.LU R16, [R1+0x1288] ;  /* 0x0012880001107983 */ /* 0x000f680000300800 */
[----:B------:R-:W5:Y:S04]  /*5ae90*/  LDL.LU R23, [R1+0x1438] ;  /* 0x0014380001177983 */ /* 0x000f680000300800 */
[----:B------:R1:W-:Y:S01]  /*5aea0*/  LDGSTS.E [R3+0x22480], desc[UR60][R14.64], P0 ;  /* 0x224800000e037fae */ /* 0x0003e2000812187c */
[----:B------:R-:W-:-:S05]  /*5aeb0*/  IADD3 R154, P1, R154, R4, RZ ;  /* 0x000000049a9a7210 */ /* 0x000fca0007f3e0ff */
[----:B------:R4:W-:Y:S01]  /*5aec0*/  STL [R1+0x1108], R154 ;  /* 0x0011089a01007387 */ /* 0x0009e20000100800 */
[----:B--2---:R-:W-:Y:S02]  /*5aed0*/  IADD3 R18, P2, R18, R4, RZ ;  /* 0x0000000412127210 */ /* 0x004fe40007f5e0ff */
[----:B---3--:R-:W-:Y:S01]  /*5aee0*/  IADD3.X R156, R156, R0, RZ, P1, !PT ;  /* 0x000000009c9c7210 */ /* 0x008fe20000ffe4ff */
[----:B-1----:R-:W-:Y:S02]  /*5aef0*/  IMAD.MOV.U32 R14, RZ, RZ, R154 ;  /* 0x000000ffff0e7224 */ /* 0x002fe400078e009a */
[----:B----4-:R-:W-:Y:S02]  /*5af00*/  IMAD.X R21, R21, 0x1, R0, P2 ;  /* 0x0000000115157824 */ /* 0x010fe400010e0600 */
[----:B------:R1:W-:Y:S01]  /*5af10*/  STL [R1+0x1104], R156 ;  /* 0x0011049c01007387 */ /* 0x0003e20000100800 */
[----:B------:R-:W-:-:S03]  /*5af20*/  IMAD.MOV.U32 R15, RZ, RZ, R156 ;  /* 0x000000ffff0f7224 */ /* 0x000fc600078e009c */
[----:B------:R2:W-:Y:S04]  /*5af30*/  STL [R1+0x1148], R18 ;  /* 0x0011481201007387 */ /* 0x0005e80000100800 */
[----:B------:R-:W3:Y:S04]  /*5af40*/  LDL.LU R154, [R1+0x1284] ;  /* 0x00128400019a7983 */ /* 0x000ee80000300800 */
[----:B------:R4:W-:Y:S04]  /*5af50*/  STL [R1+0x1144], R21 ;  /* 0x0011441501007387 */ /* 0x0009e80000100800 */
[----:B-1----:R-:W3:Y:S04]  /*5af60*/  LDL.LU R156, [R1+0x1434] ;  /* 0x00143400019c7983 */ /* 0x002ee80000300800 */
[----:B------:R1:W-:Y:S01]  /*5af70*/  LDGSTS.E [R3+0x22880], desc[UR60][R14.64], P0 ;  /* 0x228800000e037fae */ /* 0x0003e2000812187c */
[----:B-----5:R-:W-:-:S02]  /*5af80*/  IADD3 R20, P1, R20, R4, RZ ;  /* 0x0000000414147210 */ /* 0x020fc40007f3e0ff */
[----:B-1----:R-:W-:Y:S01]  /*5af90*/  MOV R14, R18 ;  /* 0x00000012000e7202 */ /* 0x002fe20000000f00 */
[----:B------:R-:W-:Y:S01]  /*5afa0*/  IMAD.MOV.U32 R15, RZ, RZ, R21 ;  /* 0x000000ffff0f7224 */ /* 0x000fe200078e0015 */
[----:B--2---:R-:W2:Y:S01]  /*5afb0*/  LDL.LU R18, [R1+0x1430] ;  /* 0x0014300001127983 */ /* 0x004ea20000300800 */
[----:B------:R-:W-:-:S03]  /*5afc0*/  IADD3 R19, P2, R19, R4, RZ ;  /* 0x0000000413137210 */ /* 0x000fc60007f5e0ff */
[----:B----4-:R-:W4:Y:S04]  /*5afd0*/  LDL.LU R21, [R1+0x1428] ;  /* 0x0014280001157983 */ /* 0x010f280000300800 */
[----:B------:R1:W-:Y:S04]  /*5afe0*/  STL [R1+0x1188], R20 ;  /* 0x0011881401007387 */ /* 0x0003e80000100800 */
[----:B------:R5:W-:Y:S01]  /*5aff0*/  LDGSTS.E [R3+0x22c80], desc[UR60][R14.64], P0 ;  /* 0x22c800000e037fae */ /* 0x000be2000812187c */
[--C-:B------:R-:W-:Y:S02]  /*5b000*/  IMAD.X R152, R152, 0x1, R0.reuse, P1 ;  /* 0x0000000198987824 */ /* 0x100fe400008e0600 */
[----:B------:R-:W-:-:S03]  /*5b010*/  IMAD.X R153, R153, 0x1, R0, P2 ;  /* 0x0000000199997824 */ /* 0x000fc600010e0600 */
[----:B------:R1:W-:Y:S04]  /*5b020*/  STL [R1+0x1184], R152 ;  /* 0x0011849801007387 */ /* 0x0003e80000100800 */
[----:B------:R-:W-:Y:S01]  /*5b030*/  STL [R1+0x11c8], R19 ;  /* 0x0011c81301007387 */ /* 0x000fe20000100800 */
[----:B-----5:R-:W-:Y:S01]  /*5b040*/  MOV R14, R20 ;  /* 0x00000014000e7202 */ /* 0x020fe20000000f00 */
[----:B------:R-:W-:Y:S02]  /*5b050*/  IMAD.MOV.U32 R15, RZ, RZ, R152 ;  /* 0x000000ffff0f7224 */ /* 0x000fe400078e0098 */
[----:B-1----:R-:W5:Y:S04]  /*5b060*/  LDL.LU R20, [R1+0x142c] ;  /* 0x00142c0001147983 */ /* 0x002f680000300800 */
[----:B------:R1:W-:Y:S04]  /*5b070*/  STL [R1+0x11c4], R153 ;  /* 0x0011c49901007387 */ /* 0x0003e80000100800 */
[----:B------:R-:W5:Y:S04]  /*5b080*/  LDL.LU R152, [R1+0x1424] ;  /* 0x0014240001987983 */ /* 0x000f680000300800 */
[----:B------:R1:W-:Y:S01]  /*5b090*/  LDGSTS.E [R3+0x23080], desc[UR60][R14.64], P0 ;  /* 0x230800000e037fae */ /* 0x0003e2000812187c */
[----:B------:R-:W-:Y:S01]  /*5b0a0*/  IADD3 R22, P1, R22, R4, RZ ;  /* 0x0000000416167210 */ /* 0x000fe20007f3e0ff */
[----:B-1----:R-:W-:-:S02]  /*5b0b0*/  IMAD.MOV.U32 R14, RZ, RZ, R19 ;  /* 0x000000ffff0e7224 */ /* 0x002fc400078e0013 */
[----:B------:R-:W-:Y:S01]  /*5b0c0*/  IMAD.MOV.U32 R15, RZ, RZ, R153 ;  /* 0x000000ffff0f7224 */ /* 0x000fe200078e0099 */
[----:B------:R-:W-:Y:S01]  /*5b0d0*/  IADD3 R157, P2, R157, R4, RZ ;  /* 0x000000049d9d7210 */ /* 0x000fe20007f5e0ff */
[----:B------:R-:W5:Y:S01]  /*5b0e0*/  LDL.LU R153, [R1+0x1420] ;  /* 0x0014200001997983 */ /* 0x000f620000300800 */
[----:B------:R-:W-:-:S03]  /*5b0f0*/  IADD3.X R155, R155, R0, RZ, P1, !PT ;  /* 0x000000009b9b7210 */ /* 0x000fc60000ffe4ff */
[----:B------:R-:W5:Y:S01]  /*5b100*/  LDL.LU R19, [R1+0x1418] ;  /* 0x0014180001137983 */ /* 0x000f620000300800 */
[----:B------:R-:W-:-:S03]  /*5b110*/  IMAD.X R158, R158, 0x1, R0, P2 ;  /* 0x000000019e9e7824 */ /* 0x000fc600010e0600 */
        /* <DEDUP_REMOVED lines=17> */
[----:B---3--:R-:W-:-:S04]  /*5b230*/  IMAD.X R154, R154, 0x1, R0, P1 ;  /* 0x000000019a9a7824 */ /* 0x008fc800008e0600 */
[----:B------:R-:W-:Y:S01]  /*5b240*/  IMAD.MOV.U32 R15, RZ, RZ, R154 ;  /* 0x000000ffff0f7224 */ /* 0x000fe200078e009a */
[----:B------:R1:W-:Y:S01]  /*5b250*/  STL [R1+0x1284], R154 ;  /* 0x0012849a01007387 */ /* 0x0003e20000100800 */
[----:B------:R-:W-:-:S03]  /*5b260*/  IMAD.X R156, R156, 0x1, R0, P2 ;  /* 0x000000019c9c7824 */ /* 0x000fc600010e0600 */
[----:B------:R-:W-:Y:S04]  /*5b270*/  STL [R1+0x1438], R23 ;  /* 0x0014381701007387 */ /* 0x000fe80000100800 */
[----:B------:R3:W-:Y:S04]  /*5b280*/  LDGSTS.E [R3+0x24080], desc[UR60][R14.64], P0 ;  /* 0x240800000e037fae */ /* 0x0007e8000812187c */
[----:B-1----:R-:W5:Y:S04]  /*5b290*/  LDL.LU R154, [R1+0x1410] ;  /* 0x00141000019a7983 */ /* 0x002f680000300800 */
[----:B------:R1:W-:Y:S04]  /*5b2a0*/  STL [R1+0x1434], R156 ;  /* 0x0014349c01007387 */ /* 0x0003e80000100800 */
[----:B------:R-:W5:Y:S01]  /*5b2b0*/  LDL.LU R16, [R1+0x1408] ;  /* 0x0014080001107983 */ /* 0x000f620000300800 */
[----:B--2---:R-:W-:Y:S01]  /*5b2c0*/  IADD3 R18, P1, R18, R4, RZ ;  /* 0x0000000412127210 */ /* 0x004fe20007f3e0ff */
[----:B---3--:R-:W-:-:S02]  /*5b2d0*/  IMAD.MOV.U32 R15, RZ, RZ, R156 ;  /* 0x000000ffff0f7224 */ /* 0x008fc400078e009c */
[----:B------:R-:W-:Y:S01]  /*5b2e0*/  IMAD.MOV.U32 R14, RZ, RZ, R23 ;  /* 0x000000ffff0e7224 */ /* 0x000fe200078e0017 */
[----:B----4-:R-:W-:Y:S01]  /*5b2f0*/  IADD3 R21, P2, R21, R4, RZ ;  /* 0x0000000415157210 */ /* 0x010fe20007f5e0ff */
[----:B-1----:R-:W2:Y:S04]  /*5b300*/  LDL.LU R156, [R1+0x140c] ;  /* 0x00140c00019c7983 */ /* 0x002ea80000300800 */
[----:B------:R-:W3:Y:S04]  /*5b310*/  LDL.LU R23, [R1+0x1404] ;  /* 0x0014040001177983 */ /* 0x000ee80000300800 */
[----:B------:R1:W-:Y:S04]  /*5b320*/  LDGSTS.E [R3+0x24480], desc[UR60][R14.64], P0 ;  /* 0x244800000e037fae */ /* 0x0003e8000812187c */
[----:B------:R-:W-:Y:S01]  /*5b330*/  STL [R1+0x1430], R18 ;  /* 0x0014301201007387 */ /* 0x000fe20000100800 */
[----:B-----5:R-:W-:Y:S01]  /*5b340*/  IADD3.X R20, R20, R0, RZ, P1, !PT ;  /* 0x0000000014147210 */ /* 0x020fe20000ffe4ff */
[----:B-1----:R-:W-:-:S04]  /*5b350*/  IMAD.MOV.U32 R14, RZ, RZ, R18 ;  /* 0x000000ffff0e7224 */ /* 0x002fc800078e0012 */
        /* <DEDUP_REMOVED lines=8> */
[----:B----4-:R-:W-:Y:S01]  /*5b3e0*/  IMAD.MOV.U32 R15, RZ, RZ, R152 ;  /* 0x000000ffff0f7224 */ /* 0x010fe200078e0098 */
[----:B------:R-:W-:-:S02]  /*5b3f0*/  IADD3 R153, P1, R153, R4, RZ ;  /* 0x0000000499997210 */ /* 0x000fc40007f3e0ff */
[----:B-1----:R-:W4:Y:S01]  /*5b400*/  LDL.LU R152, [R1+0x13fc] ;  /* 0x0013fc0001987983 */ /* 0x002f220000300800 */
[----:B------:R-:W-:Y:S02]  /*5b410*/  IADD3 R19, P2, R19, R4, RZ ;  /* 0x0000000413137210 */ /* 0x000fe40007f5e0ff */
[----:B------:R-:W-:Y:S02]  /*5b420*/  MOV R14, R21 ;  /* 0x00000015000e7202 */ /* 0x000fe40000000f00 */
[----:B------:R-:W4:Y:S04]  /*5b430*/  LDL.LU R21, [R1+0x13f4] ;  /* 0x0013f40001157983 */ /* 0x000f280000300800 */
[----:B------:R1:W-:Y:S04]  /*5b440*/  STL [R1+0x1420], R153 ;  /* 0x0014209901007387 */ /* 0x0003e80000100800 */
[----:B------:R1:W-:Y:S01]  /*5b450*/  LDGSTS.E [R3+0x24c80], desc[UR60][R14.64], P0 ;  /* 0x24c800000e037fae */ /* 0x0003e2000812187c */
[----:B------:R-:W-:-:S05]  /*5b460*/  IMAD.X R155, R155, 0x1, R0, P1 ;  /* 0x000000019b9b7824 */ /* 0x000fca00008e0600 */
[----:B------:R1:W-:Y:S01]  /*5b470*/  STL [R1+0x141c], R155 ;  /* 0x00141c9b01007387 */ /* 0x0003e20000100800 */
[----:B------:R-:W-:-:S03]  /*5b480*/  IMAD.X R22, R22, 0x1, R0, P2 ;  /* 0x0000000116167824 */ /* 0x000fc600010e0600 */
[----:B------:R1:W-:Y:S02]  /*5b490*/  STL [R1+0x1418], R19 ;  /* 0x0014181301007387 */ /* 0x0003e40000100800 */
[----:B-1----:R-:W-:Y:S02]  /*5b4a0*/  MOV R14, R153 ;  /* 0x00000099000e7202 */ /* 0x002fe40000000f00 */
[----:B------:R-:W4:Y:S04]  /*5b4b0*/  LDL.LU R157, [R1+0x13f0] ;  /* 0x0013f000019d7983 */ /* 0x000f280000300800 */
[----:B------:R1:W-:Y:S04]  /*5b4c0*/  STL [R1+0x1414], R22 ;  /* 0x0014141601007387 */ /* 0x0003e80000100800 */
[----:B------:R-:W4:Y:S04]  /*5b4d0*/  LDL.LU R153, [R1+0x13e8] ;  /* 0x0013e80001997983 */ /* 0x000f280000300800 */
[----:B------:R-:W4:Y:S01]  /*5b4e0*/  LDL.LU R158, [R1+0x13ec] ;  /* 0x0013ec00019e7983 */ /* 0x000f220000300800 */
[----:B------:R-:W-:-:S03]  /*5b4f0*/  IMAD.MOV.U32 R15, RZ, RZ, R155 ;  /* 0x000000ffff0f7224 */ /* 0x000fc600078e009b */
[----:B------:R-:W4:Y:S04]  /*5b500*/  LDL.LU R155, [R1+0x13e4] ;  /* 0x0013e400019b7983 */ /* 0x000f280000300800 */
[----:B------:R1:W-:Y:S02]  /*5b510*/  LDGSTS.E [R3+0x25080], desc[UR60][R14.64], P0 ;  /* 0x250800000e037fae */ /* 0x0003e4000812187c */
[----:B-1----:R-:W-:Y:S02]  /*5b520*/  IMAD.MOV.U32 R14, RZ, RZ, R19 ;  /* 0x000000ffff0e7224 */ /* 0x002fe400078e0013 */
[----:B------:R-:W-:Y:S01]  /*5b530*/  IMAD.MOV.U32 R15, RZ, RZ, R22 ;  /* 0x000000ffff0f7224 */ /* 0x000fe200078e0016 */
[----:B------:R-:W4:Y:S04]  /*5b540*/  LDL.LU R19, [R1+0x13e0] ;  /* 0x0013e00001137983 */ /* 0x000f280000300800 */
[----:B------:R-:W4:Y:S04]  /*5b550*/  LDL.LU R22, [R1+0x13d8] ;  /* 0x0013d80001167983 */ /* 0x000f280000300800 */
[----:B------:R1:W-:Y:S01]  /*5b560*/  LDGSTS.E [R3+0x25480], desc[UR60][R14.64], P0 ;  /* 0x254800000e037fae */ /* 0x0003e2000812187c */
[----:B------:R-:W-:-:S05]  /*5b570*/  IADD3 R154, P1, R154, R4, RZ ;  /* 0x000000049a9a7210 */ /* 0x000fca0007f3e0ff */
[----:B------:R3:W-:Y:S01]  /*5b580*/  STL [R1+0x1410], R154 ;  /* 0x0014109a01007387 */ /* 0x0007e20000100800 */
[----:B------:R-:W-:Y:S02]  /*5b590*/  IADD3 R16, P2, R16, R4, RZ ;  /* 0x0000000410107210 */ /* 0x000fe40007f5e0ff */
[----:B--2---:R-:W-:Y:S01]  /*5b5a0*/  IADD3.X R156, R156, R0, RZ, P1, !PT ;  /* 0x000000009c9c7210 */ /* 0x004fe20000ffe4ff */
[----:B-1----:R-:W-:Y:S02]  /*5b5b0*/  IMAD.MOV.U32 R14, RZ, RZ, R154 ;  /* 0x000000ffff0e7224 */ /* 0x002fe400078e009a */
[----:B---3--:R-:W-:Y:S02]  /*5b5c0*/  IMAD.X R23, R23, 0x1, R0, P2 ;  /* 0x0000000117177824 */ /* 0x008fe400010e0600 */
[----:B------:R1:W-:Y:S01]  /*5b5d0*/  STL [R1+0x140c], R156 ;  /* 0x00140c9c01007387 */ /* 0x0003e20000100800 */
[----:B------:R-:W-:-:S03]  /*5b5e0*/  IMAD.MOV.U32 R15, RZ, RZ, R156 ;  /* 0x000000ffff0f7224 */ /* 0x000fc600078e009c */
[----:B------:R-:W-:Y:S04]  /*5b5f0*/  STL [R1+0x1408], R16 ;  /* 0x0014081001007387 */ /* 0x000fe80000100800 */
[----:B------:R-:W2:Y:S04]  /*5b600*/  LDL.LU R154, [R1+0x13dc] ;  /* 0x0013dc00019a7983 */ /* 0x000ea80000300800 */
[----:B------:R3:W-:Y:S04]  /*5b610*/  STL [R1+0x1404], R23 ;  /* 0x0014041701007387 */ /* 0x0007e80000100800 */
[----:B-1----:R-:W2:Y:S04]  /*5b620*/  LDL.LU R156, [R1+0x13d4] ;  /* 0x0013d400019c7983 */ /* 0x002ea80000300800 */
[----:B------:R1:W-:Y:S01]  /*5b630*/  LDGSTS.E [R3+0x25880], desc[UR60][R14.64], P0 ;  /* 0x258800000e037fae */ /* 0x0003e2000812187c */
[----:B-----5:R-:W-:Y:S01]  /*5b640*/  IADD3 R20, P1, R20, R4, RZ ;  /* 0x0000000414147210 */ /* 0x020fe20007f3e0ff */
[----:B-1----:R-:W-:Y:S01]  /*5b650*/  IMAD.MOV.U32 R15, RZ, RZ, R23 ;  /* 0x000000ffff0f7224 */ /* 0x002fe200078e0017 */
[----:B------:R-:W-:Y:S01]  /*5b660*/  MOV R14, R16 ;  /* 0x00000010000e7202 */ /* 0x000fe20000000f00 */
[----:B---3--:R-:W3:Y:S04]  /*5b670*/  LDL.LU R23, [R1+0x13d0] ;  /* 0x0013d00001177983 */ /* 0x008ee80000300800 */
[----:B------:R-:W5:Y:S01]  /*5b680*/  LDL.LU R16, [R1+0x13c8] ;  /* 0x0013c80001107983 */ /* 0x000f620000300800 */
[----:B------:R-:W-:Y:S01]  /*5b690*/  IADD3 R18, P2, R18, R4, RZ ;  /* 0x0000000412127210 */ /* 0x000fe20007f5e0ff */
[----:B----4-:R-:W-:-:S02]  /*5b6a0*/  IMAD.X R152, R152, 0x1, R0, P1 ;  /* 0x0000000198987824 */ /* 0x010fc400008e0600 */
[----:B------:R-:W-:Y:S04]  /*5b6b0*/  STL [R1+0x1400], R20 ;  /* 0x0014001401007387 */ /* 0x000fe80000100800 */
[----:B------:R1:W-:Y:S01]  /*5b6c0*/  LDGSTS.E [R3+0x25c80], desc[UR60][R14.64], P0 ;  /* 0x25c800000e037fae */ /* 0x0003e2000812187c */
[----:B------:R-:W-:-:S03]  /*5b6d0*/  IMAD.X R21, R21, 0x1, R0, P2 ;  /* 0x0000000115157824 */ /* 0x000fc600010e0600 */
[----:B------:R4:W-:Y:S04]  /*5b6e0*/  STL [R1+0x13fc], R152 ;  /* 0x0013fc9801007387 */ /* 0x0009e80000100800 */
[----:B------:R4:W-:Y:S01]  /*5b6f0*/  STL [R1+0x13f8], R18 ;  /* 0x0013f81201007387 */ /* 0x0009e20000100800 */
[----:B-1----:R-:W-:Y:S01]  /*5b700*/  MOV R14, R20 ;  /* 0x00000014000e7202 */ /* 0x002fe20000000f00 */
[----:B------:R-:W-:Y:S02]  /*5b710*/  IMAD.MOV.U32 R15, RZ, RZ, R152 ;  /* 0x000000ffff0f7224 */ /* 0x000fe400078e0098 */
[----:B----4-:R-:W4:Y:S04]  /*5b720*/  LDL.LU R152, [R1+0x13cc] ;  /* 0x0013cc0001987983 */ /* 0x010f280000300800 */
[----:B------:R1:W-:Y:S04]  /*5b730*/  STL [R1+0x13f4], R21 ;  /* 0x0013f41501007387 */ /* 0x0003e80000100800 */
[----:B------:R1:W-:Y:S04]  /*5b740*/  LDGSTS.E [R3+0x26080], desc[UR60][R14.64], P0 ;  /* 0x260800000e037fae */ /* 0x0003e8000812187c */
[----:B------:R-:W4:Y:S01]  /*5b750*/  LDL.LU R20, [R1+0x13c4] ;  /* 0x0013c40001147983 */ /* 0x000f220000300800 */
[----:B------:R-:W-:Y:S01]  /*5b760*/  IADD3 R157, P1, R157, R4, RZ ;  /* 0x000000049d9d7210 */ /* 0x000fe20007f3e0ff */
[----:B-1----:R-:W-:-:S02]  /*5b770*/  IMAD.MOV.U32 R14, RZ, RZ, R18 ;  /* 0x000000ffff0e7224 */ /* 0x002fc400078e0012 */
[----:B------:R-:W-:Y:S01]  /*5b780*/  IMAD.MOV.U32 R15, RZ, RZ, R21 ;  /* 0x000000ffff0f7224 */ /* 0x000fe200078e0015 */
[----:B------:R-:W4:Y:S01]  /*5b790*/  LDL.LU R18, [R1+0x13c0] ;  /* 0x0013c00001127983 */ /* 0x000f220000300800 */
[----:B------:R-:W-:-:S03]  /*5b7a0*/  IADD3 R153, P2, R153, R4, RZ ;  /* 0x0000000499997210 */ /* 0x000fc60007f5e0ff */
[----:B------:R1:W-:Y:S01]  /*5b7b0*/  LDGSTS.E [R3+0x26480], desc[UR60][R14.64], P0 ;  /* 0x264800000e037fae */ /* 0x0003e2000812187c */
[----:B------:R-:W-:-:S03]  /*5b7c0*/  IADD3.X R158, R158, R0, RZ, P1, !PT ;  /* 0x000000009e9e7210 */ /* 0x000fc60000ffe4ff */
[----:B------:R-:W4:Y:S01]  /*5b7d0*/  LDL.LU R21, [R1+0x13b8] ;  /* 0x0013b80001157983 */ /* 0x000f220000300800 */
[----:B------:R-:W-:-:S03]  /*5b7e0*/  IMAD.X R155, R155, 0x1, R0, P2 ;  /* 0x000000019b9b7824 */ /* 0x000fc600010e0600 */
[----:B------:R-:W-:Y:S01]  /*5b7f0*/  STL [R1+0x13f0], R157 ;  /* 0x0013f09d01007387 */ /* 0x000fe20000100800 */
[----:B-1----:R-:W-:Y:S02]  /*5b800*/  IMAD.MOV.U32 R14, RZ, RZ, R157 ;  /* 0x000000ffff0e7224 */ /* 0x002fe400078e009d */
[----:B------:R-:W-:Y:S01]  /*5b810*/  IMAD.MOV.U32 R15, RZ, RZ, R158 ;  /* 0x000000ffff0f7224 */ /* 0x000fe200078e009e */
[----:B------:R-:W-:Y:S04]  /*5b820*/  STL [R1+0x13ec], R158 ;  /* 0x0013ec9e01007387 */ /* 0x000fe80000100800 */
[----:B------:R1:W-:Y:S04]  /*5b830*/  STL [R1+0x13e8], R153 ;  /* 0x0013e89901007387 */ /* 0x0003e80000100800 */
[----:B------:R1:W-:Y:S04]  /*5b840*/  LDGSTS.E [R3+0x26880], desc[UR60][R14.64], P0 ;  /* 0x268800000e037fae */ /* 0x0003e8000812187c */
[----:B------:R1:W-:Y:S02]  /*5b850*/  STL [R1+0x13e4], R155 ;  /* 0x0013e49b01007387 */ /* 0x0003e40000100800 */
[----:B-1----:R-:W-:-:S02]  /*5b860*/  MOV R14, R153 ;  /* 0x00000099000e7202 */ /* 0x002fc40000000f00 */
[----:B------:R-:W4:Y:S01]  /*5b870*/  LDL.LU R153, [R1+0x13bc] ;  /* 0x0013bc0001997983 */ /* 0x000f220000300800 */
[----:B------:R-:W-:-:S03]  /*5b880*/  IMAD.MOV.U32 R15, RZ, RZ, R155 ;  /* 0x000000ffff0f7224 */ /* 0x000fc600078e009b */
[----:B------:R-:W4:Y:S01]  /*5b890*/  LDL.LU R155, [R1+0x13b4] ;  /* 0x0013b400019b7983 */ /* 0x000f220000300800 */
[-C--:B------:R-:W-:Y:S02]  /*5b8a0*/  IADD3 R19, P1, R19, R4.reuse, RZ ;  /* 0x0000000413137210 */ /* 0x080fe40007f3e0ff */
[----:B------:R-:W-:Y:S01]  /*5b8b0*/  IADD3 R22, P2, R22, R4, RZ ;  /* 0x0000000416167210 */ /* 0x000fe20007f5e0ff */
[----:B------:R1:W-:Y:S04]  /*5b8c0*/  LDGSTS.E [R3+0x26c80], desc[UR60][R14.64], P0 ;  /* 0x26c800000e037fae */ /* 0x0003e8000812187c */
[----:B------:R-:W-:Y:S01]  /*5b8d0*/  STL [R1+0x13e0], R19 ;  /* 0x0013e01301007387 */ /* 0x000fe20000100800 */
[----:B-1----:R-:W-:Y:S01]  /*5b8e0*/  MOV R14, R19 ;  /* 0x00000013000e7202 */ /* 0x002fe20000000f00 */
[----:B--2---:R-:W-:-:S04]  /*5b8f0*/  IMAD.X R154, R154, 0x1, R0, P1 ;  /* 0x000000019a9a7824 */ /* 0x004fc800008e0600 */
[----:B------:R-:W-:Y:S01]  /*5b900*/  IMAD.MOV.U32 R15, RZ, RZ, R154 ;  /* 0x000000ffff0f7224 */ /* 0x000fe200078e009a */
[----:B------:R1:W-:Y:S01]  /*5b910*/  STL [R1+0x13dc], R154 ;  /* 0x0013dc9a01007387 */ /* 0x0003e20000100800 */
[----:B------:R-:W-:-:S03]  /*5b920*/  IMAD.X R156, R156, 0x1, R0, P2 ;  /* 0x000000019c9c7824 */ /* 0x000fc600010e0600 */
[----:B------:R-:W-:Y:S04]  /*5b930*/  STL [R1+0x13d8], R22 ;  /* 0x0013d81601007387 */ /* 0x000fe80000100800 */
[----:B------:R2:W-:Y:S04]  /*5b940*/  LDGSTS.E [R3+0x27080], desc[UR60][R14.64], P0 ;  /* 0x270800000e037fae */ /* 0x0005e8000812187c */
[----:B-1----:R-:W4:Y:S04]  /*5b950*/  LDL.LU R154, [R1+0x13b0] ;  /* 0x0013b000019a7983 */ /* 0x002f280000300800 */
[----:B------:R1:W-:Y:S04]  /*5b960*/  STL [R1+0x13d4], R156 ;  /* 0x0013d49c01007387 */ /* 0x0003e80000100800 */
[----:B------:R-:W4:Y:S01]  /*5b970*/  LDL.LU R19, [R1+0x13a8] ;  /* 0x0013a80001137983 */ /* 0x000f220000300800 */
[----:B--2---:R-:W-:Y:S01]  /*5b980*/  IMAD.MOV.U32 R15, RZ, RZ, R156 ;  /* 0x000000ffff0f7224 */ /* 0x004fe200078e009c */
[-C--:B---3--:R-:W-:Y:S01]  /*5b990*/  IADD3 R23, P2, R23, R4.reuse, RZ ;  /* 0x0000000417177210 */ /* 0x088fe20007f5e0ff */
[----:B------:R-:W-:Y:S01]  /*5b9a0*/  IMAD.MOV.U32 R14, RZ, RZ, R22 ;  /* 0x000000ffff0e7224 */ /* 0x000fe200078e0016 */
[----:B-1----:R-:W2:Y:S01]  /*5b9b0*/  LDL.LU R156, [R1+0x13ac] ;  /* 0x0013ac00019c7983 */ /* 0x002ea20000300800 */
[----:B-----5:R-:W-:-:S03]  /*5b9c0*/  IADD3 R16, P1, R16, R4, RZ ;  /* 0x0000000410107210 */ /* 0x020fc60007f3e0ff */
[----:B------:R-:W3:Y:S04]  /*5b9d0*/  LDL.LU R22, [R1+0x13a4] ;  /* 0x0013a40001167983 */ /* 0x000ee80000300800 */
[----:B------:R1:W-:Y:S04]  /*5b9e0*/  LDGSTS.E [R3+0x27480], desc[UR60][R14.64], P0 ;  /* 0x274800000e037fae */ /* 0x0003e8000812187c */
[----:B------:R-:W-:Y:S01]  /*5b9f0*/  STL [R1+0x13d0], R23 ;  /* 0x0013d01701007387 */ /* 0x000fe20000100800 */
[----:B-1----:R-:W-:Y:S01]  /*5ba00*/  IMAD.MOV.U32 R14, RZ, RZ, R23 ;  /* 0x000000ffff0e7224 */ /* 0x002fe200078e0017 */
[----:B----4-:R-:W-:-:S05]  /*5ba10*/  IADD3.X R152, R152, R0, RZ, P2, !PT ;  /* 0x0000000098987210 */ /* 0x010fca00017fe4ff */
[----:B------:R-:W-:Y:S01]  /*5ba20*/  IMAD.MOV.U32 R15, RZ, RZ, R152 ;  /* 0x000000ffff0f7224 */ /* 0x000fe200078e0098 */
[----:B------:R1:W-:Y:S01]  /*5ba30*/  STL [R1+0x13cc], R152 ;  /* 0x0013cc9801007387 */ /* 0x0003e20000100800 */
[----:B------:R-:W-:-:S03]  /*5ba40*/  IMAD.X R20, R20, 0x1, R0, P1 ;  /* 0x0000000114147824 */ /* 0x000fc600008e0600 */
[----:B------:R-:W-:Y:S04]  /*5ba50*/  STL [R1+0x13c8], R16 ;  /* 0x0013c81001007387 */ /* 0x000fe80000100800 */
[----:B------:R4:W-:Y:S04]  /*5ba60*/  LDGSTS.E [R3+0x27880], desc[UR60][R14.64], P0 ;  /* 0x278800000e037fae */ /* 0x0009e8000812187c */
[----:B------:R5:W-:Y:S01]  /*5ba70*/  STL [R1+0x13c4], R20 ;  /* 0x0013c41401007387 */ /* 0x000be20000100800 */
[----:B------:R-:W-:-:S03]  /*5ba80*/  IADD3 R18, P1, R18, R4, RZ ;  /* 0x0000000412127210 */ /* 0x000fc60007f3e0ff */
[----:B-1----:R-:W3:Y:S01]  /*5ba90*/  LDL.LU R152, [R1+0x139c] ;  /* 0x00139c0001987983 */ /* 0x002ee20000300800 */
[----:B----4-:R-:W-:Y:S01]  /*5baa0*/  MOV R14, R16 ;  /* 0x00000010000e7202 */ /* 0x010fe20000000f00 */
[----:B------:R-:W-:Y:S02]  /*5bab0*/  IMAD.MOV.U32 R15, RZ, RZ, R20 ;  /* 0x000000ffff0f7224 */ /* 0x000fe400078e0014 */
[----:B------:R-:W4:Y:S01]  /*5bac0*/  LDL.LU R23, [R1+0x13a0] ;  /* 0x0013a00001177983 */ /* 0x000f220000300800 */
[----:B------:R-:W-:-:S03]  /*5bad0*/  IADD3 R21, P2, R21, R4, RZ ;  /* 0x0000000415157210 */ /* 0x000fc60007f5e0ff */
[----:B------:R1:W-:Y:S04]  /*5bae0*/  LDGSTS.E [R3+0x27c80], desc[UR60][R14.64], P0 ;  /* 0x27c800000e037fae */ /* 0x0003e8000812187c */
[----:B-----5:R-:W5:Y:S04]  /*5baf0*/  LDL.LU R20, [R1+0x1394] ;  /* 0x0013940001147983 */ /* 0x020f680000300800 */
[----:B------:R-:W5:Y:S01]  /*5bb00*/  LDL.LU R16, [R1+0x1398] ;  /* 0x0013980001107983 */ /* 0x000f620000300800 */
[----:B-1----:R-:W-:-:S03]  /*5bb10*/  LOP3.LUT R3, R13, 0x20, RZ, 0x3c, !PT ;  /* 0x000000200d037812 */ /* 0x002fc600078e3cff */
[----:B------:R1:W-:Y:S01]  /*5bb20*/  STL [R1+0x13c0], R18 ;  /* 0x0013c01201007387 */ /* 0x0003e20000100800 */
[----:B------:R-:W-:Y:S02]  /*5bb30*/  IMAD.MOV.U32 R14, RZ, RZ, R18 ;  /* 0x000000ffff0e7224 */ /* 0x000fe400078e0012 */
[----:B------:R-:W-:Y:S01]  /*5bb40*/  IMAD.IADD R3, R3, 0x1, R5 ;  /* 0x0000000103037824 */ /* 0x000fe200078e0205 */
[----:B------:R-:W-:Y:S01]  /*5bb50*/  STL [R1+0x13b8], R21 ;  /* 0x0013b81501007387 */ /* 0x000fe20000100800 */
[----:B------:R-:W-:-:S04]  /*5bb60*/  IMAD.X R153, R153, 0x1, R0, P1 ;  /* 0x0000000199997824 */ /* 0x000fc800008e0600 */
[----:B------:R-:W-:Y:S01]  /*5bb70*/  IMAD.MOV.U32 R15, RZ, RZ, R153 ;  /* 0x000000ffff0f7224 */ /* 0x000fe200078e0099 */
[----:B------:R1:W-:Y:S01]  /*5bb80*/  STL [R1+0x13bc], R153 ;  /* 0x0013bc9901007387 */ /* 0x0003e20000100800 */
[----:B------:R-:W-:-:S03]  /*5bb90*/  IADD3.X R155, R155, R0, RZ, P2, !PT ;  /* 0x000000009b9b7210 */ /* 0x000fc600017fe4ff */
[----:B-1----:R-:W5:Y:S04]  /*5bba0*/  LDL.LU R18, [R1+0x1390] ;  /* 0x0013900001127983 */ /* 0x002f680000300800 */
[----:B------:R1:W-:Y:S04]  /*5bbb0*/  LDGSTS.E [R3+0x100], desc[UR60][R14.64], P0 ;  /* 0x001000000e037fae */ /* 0x0003e8000812187c */
[----:B------:R-:W5:Y:S04]  /*5bbc0*/  LDL.LU R153, [R1+0x1388] ;  /* 0x0013880001997983 */ /* 0x000f680000300800 */
[----:B------:R1:W-:Y:S02]  /*5bbd0*/  STL [R1+0x13b4], R155 ;  /* 0x0013b49b01007387 */ /* 0x0003e40000100800 */
[----:B-1----:R-:W-:-:S02]  /*5bbe0*/  IMAD.MOV.U32 R14, RZ, RZ, R21 ;  /* 0x000000ffff0e7224 */ /* 0x002fc400078e0015 */
[----:B------:R-:W5:Y:S01]  /*5bbf0*/  LDL.LU R21, [R1+0x138c] ;  /* 0x00138c0001157983 */ /* 0x000f620000300800 */
[----:B------:R-:W-:-:S03]  /*5bc00*/  MOV R15, R155 ;  /* 0x0000009b000f7202 */ /* 0x000fc60000000f00 */
[----:B------:R-:W5:Y:S04]  /*5bc10*/  LDL.LU R155, [R1+0x1384] ;  /* 0x00138400019b7983 */ /* 0x000f680000300800 */
[----:B------:R1:W-:Y:S01]  /*5bc20*/  LDGSTS.E [R3+0x500], desc[UR60][R14.64], P0 ;  /* 0x005000000e037fae */ /* 0x0003e2000812187c */
[-C--:B------:R-:W-:Y:S02]  /*5bc30*/  IADD3 R154, P1, R154, R4.reuse, RZ ;  /* 0x000000049a9a7210 */ /* 0x080fe40007f3e0ff */
[----:B------:R-:W-:-:S03]  /*5bc40*/  IADD3 R19, P2, R19, R4, RZ ;  /* 0x0000000413137210 */ /* 0x000fc60007f5e0ff */
[----:B------:R3:W-:Y:S01]  /*5bc50*/  STL [R1+0x13b0], R154 ;  /* 0x0013b09a01007387 */ /* 0x0007e20000100800 */
[----:B--2---:R-:W-:Y:S02]  /*5bc60*/  IMAD.X R156, R156, 0x1, R0, P1 ;  /* 0x000000019c9c7824 */ /* 0x004fe400008e0600 */
[----:B-1----:R-:W-:Y:S02]  /*5bc70*/  IMAD.MOV.U32 R14, RZ, RZ, R154 ;  /* 0x000000ffff0e7224 */ /* 0x002fe400078e009a */
[----:B---3--:R-:W-:Y:S01]  /*5bc80*/  IMAD.X R22, R22, 0x1, R0, P2 ;  /* 0x0000000116167824 */ /* 0x008fe200010e0600 */
[----:B------:R1:W-:Y:S04]  /*5bc90*/  STL [R1+0x13ac], R156 ;  /* 0x0013ac9c01007387 */ /* 0x0003e80000100800 */
[----:B------:R2:W-:Y:S04]  /*5bca0*/  STL [R1+0x13a8], R19 ;  /* 0x0013a81301007387 */ /* 0x0005e80000100800 */
[----:B------:R-:W3:Y:S01]  /*5bcb0*/  LDL.LU R154, [R1+0x1380] ;  /* 0x00138000019a7983 */ /* 0x000ee20000300800 */
[----:B------:R-:W-:-:S03]  /*5bcc0*/  MOV R15, R156 ;  /* 0x0000009c000f7202 */ /* 0x000fc60000000f00 */
[----:B------:R2:W-:Y:S04]  /*5bcd0*/  STL [R1+0x13a4], R22 ;  /* 0x0013a41601007387 */ /* 0x0005e80000100800 */
[----:B------:R-:W3:Y:S04]  /*5bce0*/  LDL.LU R157, [R1+0x1378] ;  /* 0x00137800019d7983 */ /* 0x000ee80000300800 */
[----:B-1----:R-:W3:Y:S04]  /*5bcf0*/  LDL.LU R156, [R1+0x137c] ;  /* 0x00137c00019c7983 */ /* 0x002ee80000300800 */
[----:B------:R-:W3:Y:S04]  /*5bd00*/  LDL.LU R158, [R1+0x1374] ;  /* 0x00137400019e7983 */ /* 0x000ee80000300800 */
[----:B------:R1:W-:Y:S02]  /*5bd10*/  LDGSTS.E [R3+0x900], desc[UR60][R14.64], P0 ;  /* 0x009000000e037fae */ /* 0x0003e4000812187c */
[----:B-1----:R-:W-:-:S02]  /*5bd20*/  IMAD.MOV.U32 R14, RZ, RZ, R19 ;  /* 0x000000ffff0e7224 */ /* 0x002fc400078e0013 */
[----:B------:R-:W-:Y:S01]  /*5bd30*/  IMAD.MOV.U32 R15, RZ, RZ, R22 ;  /* 0x000000ffff0f7224 */ /* 0x000fe200078e0016 */
[----:B--2---:R-:W2:Y:S04]  /*5bd40*/  LDL.LU R19, [R1+0x1370] ;  /* 0x0013700001137983 */ /* 0x004ea80000300800 */
[----:B------:R-:W2:Y:S04]  /*5bd50*/  LDL.LU R22, [R1+0x1368] ;  /* 0x0013680001167983 */ /* 0x000ea80000300800 */
[----:B------:R1:W-:Y:S01]  /*5bd60*/  LDGSTS.E [R3+0xd00], desc[UR60][R14.64], P0 ;  /* 0x00d000000e037fae */ /* 0x0003e2000812187c */
[----:B----4-:R-:W-:-:S05]  /*5bd70*/  IADD3 R23, P1, R23, R4, RZ ;  /* 0x0000000417177210 */ /* 0x010fca0007f3e0ff */
[----:B------:R-:W-:Y:S01]  /*5bd80*/  IMAD.X R152, R152, 0x1, R0, P1 ;  /* 0x0000000198987824 */ /* 0x000fe200008e0600 */
[----:B------:R4:W-:Y:S01]  /*5bd90*/  STL [R1+0x13a0], R23 ;  /* 0x0013a01701007387 */ /* 0x0009e20000100800 */
[----:B-----5:R-:W-:-:S03]  /*5bda0*/  IADD3 R16, P2, R16, R4, RZ ;  /* 0x0000000410107210 */ /* 0x020fc60007f5e0ff */
[----:B------:R5:W-:Y:S01]  /*5bdb0*/  STL [R1+0x139c], R152 ;  /* 0x00139c9801007387 */ /* 0x000be20000100800 */
[----:B-1----:R-:W-:Y:S01]  /*5bdc0*/  IMAD.MOV.U32 R14, RZ, RZ, R23 ;  /* 0x000000ffff0e7224 */ /* 0x002fe200078e0017 */
[----:B------:R-:W-:Y:S01]  /*5bdd0*/  IADD3.X R20, R20, R0, RZ, P2, !PT ;  /* 0x0000000014147210 */ /* 0x000fe200017fe4ff */
[----:B------:R-:W-:Y:S01]  /*5bde0*/  IMAD.MOV.U32 R15, RZ, RZ, R152 ;  /* 0x000000ffff0f7224 */ /* 0x000fe200078e0098 */
[----:B------:R-:W-:Y:S04]  /*5bdf0*/  STL [R1+0x1398], R16 ;  /* 0x0013981001007387 */ /* 0x000fe80000100800 */
[----:B----4-:R-:W4:Y:S04]  /*5be00*/  LDL.LU R23, [R1+0x136c] ;  /* 0x00136c0001177983 */ /* 0x010f280000300800 */
[----:B------:R1:W-:Y:S04]  /*5be10*/  STL [R1+0x1394], R20 ;  /* 0x0013941401007387 */ /* 0x0003e80000100800 */
[----:B------:R1:W-:Y:S04]  /*5be20*/  LDGSTS.E [R3+0x1100], desc[UR60][R14.64], P0 ;  /* 0x011000000e037fae */ /* 0x0003e8000812187c */
[----:B-----5:R-:W5:Y:S01]  /*5be30*/  LDL.LU R152, [R1+0x1364] ;  /* 0x0013640001987983 */ /* 0x020f620000300800 */
[----:B------:R-:W-:Y:S01]  /*5be40*/  IADD3 R18, P1, R18, R4, RZ ;  /* 0x0000000412127210 */ /* 0x000fe20007f3e0ff */
[----:B-1----:R-:W-:Y:S01]  /*5be50*/  IMAD.MOV.U32 R14, RZ, RZ, R16 ;  /* 0x000000ffff0e7224 */ /* 0x002fe200078e0010 */
[----:B------:R-:W-:-:S02]  /*5be60*/  MOV R15, R20 ;  /* 0x00000014000f7202 */ /* 0x000fc40000000f00 */
[----:B------:R-:W5:Y:S01]  /*5be70*/  LDL.LU R20, [R1+0x1360] ;  /* 0x0013600001147983 */ /* 0x000f620000300800 */
[----:B------:R-:W-:-:S03]  /*5be80*/  IADD3 R153, P2, R153, R4, RZ ;  /* 0x0000000499997210 */ /* 0x000fc60007f5e0ff */
[----:B------:R-:W5:Y:S04]  /*5be90*/  LDL.LU R16, [R1+0x1358] ;  /* 0x0013580001107983 */ /* 0x000f680000300800 */
[----:B------:R-:W-:Y:S04]  /*5bea0*/  STL [R1+0x1390], R18 ;  /* 0x0013901201007387 */ /* 0x000fe80000100800 */
[----:B------:R1:W-:Y:S01]  /*5beb0*/  LDGSTS.E [R3+0x1500], desc[UR60][R14.64], P0 ;  /* 0x015000000e037fae */ /* 0x0003e2000812187c */
[--C-:B------:R-:W-:Y:S02]  /*5bec0*/  IMAD.X R21, R21, 0x1, R0.reuse, P1 ;  /* 0x0000000115157824 */ /* 0x100fe400008e0600 */
[----:B------:R-:W-:-:S03]  /*5bed0*/  IMAD.X R155, R155, 0x1, R0, P2 ;  /* 0x000000019b9b7824 */ /* 0x000fc600010e0600 */
[----:B------:R1:W-:Y:S04]  /*5bee0*/  STL [R1+0x138c], R21 ;  /* 0x00138c1501007387 */ /* 0x0003e80000100800 */
[----:B------:R-:W-:Y:S01]  /*5bef0*/  STL [R1+0x1388], R153 ;  /* 0x0013889901007387 */ /* 0x000fe20000100800 */
[----:B-1----:R-:W-:Y:S01]  /*5bf00*/  MOV R15, R21 ;  /* 0x00000015000f7202 */ /* 0x002fe20000000f00 */
[----:B------:R-:W-:Y:S02]  /*5bf10*/  IMAD.MOV.U32 R14, RZ, RZ, R18 ;  /* 0x000000ffff0e7224 */ /* 0x000fe400078e0012 */
[----:B------:R-:W5:Y:S04]  /*5bf20*/  LDL.LU R21, [R1+0x135c] ;  /* 0x00135c0001157983 */ /* 0x000f680000300800 */
[----:B------:R1:W-:Y:S04]  /*5bf30*/  STL [R1+0x1384], R155 ;  /* 0x0013849b01007387 */ /* 0x0003e80000100800 */
[----:B------:R-:W5:Y:S04]  /*5bf40*/  LDL.LU R18, [R1+0x1354] ;  /* 0x0013540001127983 */ /* 0x000f680000300800 */
[----:B------:R1:W-:Y:S02]  /*5bf50*/  LDGSTS.E [R3+0x1900], desc[UR60][R14.64], P0 ;  /* 0x019000000e037fae */ /* 0x0003e4000812187c */
[----:B-1----:R-:W-:-:S02]  /*5bf60*/  IMAD.MOV.U32 R14, RZ, RZ, R153 ;  /* 0x000000ffff0e7224 */ /* 0x002fc400078e0099 */
[----:B------:R-:W-:Y:S02]  /*5bf70*/  IMAD.MOV.U32 R15, RZ, RZ, R155 ;  /* 0x000000ffff0f7224 */ /* 0x000fe400078e009b */
[----:B------:R-:W5:Y:S04]  /*5bf80*/  LDL.LU R155, [R1+0x1350] ;  /* 0x00135000019b7983 */ /* 0x000f680000300800 */
[----:B------:R-:W5:Y:S04]  /*5bf90*/  LDL.LU R153, [R1+0x1348] ;  /* 0x0013480001997983 */ /* 0x000f680000300800 */
[----:B------:R1:W-:Y:S01]  /*5bfa0*/  LDGSTS.E [R3+0x1d00], desc[UR60][R14.64], P0 ;  /* 0x01d000000e037fae */ /* 0x0003e2000812187c */
[----:B---3--:R-:W-:-:S02]  /*5bfb0*/  IADD3 R154, P1, R154, R4, RZ ;  /* 0x000000049a9a7210 */ /* 0x008fc40007f3e0ff */
[----:B------:R-:W-:-:S03]  /*5bfc0*/  IADD3 R157, P2, R157, R4, RZ ;  /* 0x000000049d9d7210 */ /* 0x000fc60007f5e0ff */
[----:B------:R-:W-:Y:S01]  /*5bfd0*/  IMAD.X R156, R156, 0x1, R0, P1 ;  /* 0x000000019c9c7824 */ /* 0x000fe200008e0600 */
[----:B------:R-:W-:Y:S01]  /*5bfe0*/  STL [R1+0x1380], R154 ;  /* 0x0013809a01007387 */ /* 0x000fe20000100800 */
[----:B------:R-:W-:-:S03]  /*5bff0*/  IADD3.X R158, R158, R0, RZ, P2, !PT ;  /* 0x000000009e9e7210 */ /* 0x000fc600017fe4ff */
[----:B------:R3:W-:Y:S01]  /*5c000*/  STL [R1+0x137c], R156 ;  /* 0x00137c9c01007387 */ /* 0x0007e20000100800 */
[----:B-1----:R-:W-:Y:S02]  /*5c010*/  IMAD.MOV.U32 R14, RZ, RZ, R154 ;  /* 0x000000ffff0e7224 */ /* 0x002fe400078e009a */
[----:B------:R-:W-:Y:S01]  /*5c020*/  IMAD.MOV.U32 R15, RZ, RZ, R156 ;  /* 0x000000ffff0f7224 */ /* 0x000fe200078e009c */
[----:B------:R-:W-:Y:S04]  /*5c030*/  STL [R1+0x1378], R157 ;  /* 0x0013789d01007387 */ /* 0x000fe80000100800 */
[----:B------:R1:W-:Y:S04]  /*5c040*/  LDGSTS.E [R3+0x2100], desc[UR60][R14.64], P0 ;  /* 0x021000000e037fae */ /* 0x0003e8000812187c */
[----:B---3--:R-:W3:Y:S04]  /*5c050*/  LDL.LU R156, [R1+0x134c] ;  /* 0x00134c00019c7983 */ /* 0x008ee80000300800 */
[----:B------:R-:W-:Y:S01]  /*5c060*/  STL [R1+0x1374], R158 ;  /* 0x0013749e01007387 */ /* 0x000fe20000100800 */
[----:B--2---:R-:W-:-:S03]  /*5c070*/  IADD3 R19, P1, R19, R4, RZ ;  /* 0x0000000413137210 */ /* 0x004fc60007f3e0ff */
[----:B------:R-:W2:Y:S01]  /*5c080*/  LDL.LU R154, [R1+0x1344] ;  /* 0x00134400019a7983 */ /* 0x000ea20000300800 */
[----:B-1----:R-:W-:Y:S01]  /*5c090*/  IMAD.MOV.U32 R14, RZ, RZ, R157 ;  /* 0x000000ffff0e7224 */ /* 0x002fe200078e009d */
[----:B------:R-:W-:Y:S02]  /*5c0a0*/  MOV R15, R158 ;  /* 0x0000009e000f7202 */ /* 0x000fe40000000f00 */
[----:B------:R-:W-:Y:S01]  /*5c0b0*/  IADD3 R22, P2, R22, R4, RZ ;  /* 0x0000000416167210 */ /* 0x000fe20007f5e0ff */
[----:B------:R-:W-:Y:S04]  /*5c0c0*/  STL [R1+0x1370], R19 ;  /* 0x0013701301007387 */ /* 0x000fe80000100800 */
[----:B------:R1:W-:Y:S02]  /*5c0d0*/  LDGSTS.E [R3+0x2500], desc[UR60][R14.64], P0 ;  /* 0x025000000e037fae */ /* 0x0003e4000812187c */
[----:B-1----:R-:W-:-:S02]  /*5c0e0*/  IMAD.MOV.U32 R14, RZ, RZ, R19 ;  /* 0x000000ffff0e7224 */ /* 0x002fc400078e0013 */
[----:B----4-:R-:W-:-:S05]  /*5c0f0*/  IMAD.X R23, R23, 0x1, R0, P1 ;  /* 0x0000000117177824 */ /* 0x010fca00008e0600 */
[----:B------:R1:W-:Y:S01]  /*5c100*/  STL [R1+0x136c], R23 ;  /* 0x00136c1701007387 */ /* 0x0003e20000100800 */
[----:B------:R-:W-:-:S03]  /*5c110*/  MOV R15, R23 ;  /* 0x00000017000f7202 */ /* 0x000fc60000000f00 */
[----:B------:R-:W-:Y:S01]  /*5c120*/  STL [R1+0x1368], R22 ;  /* 0x0013681601007387 */ /* 0x000fe20000100800 */
[----:B-----5:R-:W-:-:S03]  /*5c130*/  IMAD.X R152, R152, 0x1, R0, P2 ;  /* 0x0000000198987824 */ /* 0x020fc600010e0600 */
[----:B------:R4:W-:Y:S04]  /*5c140*/  LDGSTS.E [R3+0x2900], desc[UR60][R14.64], P0 ;  /* 0x029000000e037fae */ /* 0x0009e8000812187c */
[----:B-1----:R-:W5:Y:S04]  /*5c150*/  LDL.LU R23, [R1+0x1340] ;  /* 0x0013400001177983 */ /* 0x002f680000300800 */
[----:B------:R1:W-:Y:S01]  /*5c160*/  STL [R1+0x1364], R152 ;  /* 0x0013649801007387 */ /* 0x0003e20000100800 */
[----:B------:R-:W-:-:S03]  /*5c170*/  IADD3 R20, P1, R20, R4, RZ ;  /* 0x0000000414147210 */ /* 0x000fc60007f3e0ff */
[----:B------:R-:W5:Y:S01]  /*5c180*/  LDL.LU R19, [R1+0x1338] ;  /* 0x0013380001137983 */ /* 0x000f620000300800 */
[----:B----4-:R-:W-:Y:S01]  /*5c190*/  IMAD.MOV.U32 R15, RZ, RZ, R152 ;  /* 0x000000ffff0f7224 */ /* 0x010fe200078e0098 */
[----:B------:R-:W-:Y:S01]  /*5c1a0*/  IADD3 R16, P2, R16, R4, RZ ;  /* 0x0000000410107210 */ /* 0x000fe20007f5e0ff */
[----:B------:R-:W-:Y:S01]  /*5c1b0*/  IMAD.MOV.U32 R14, RZ, RZ, R22 ;  /* 0x000000ffff0e7224 */ /* 0x000fe200078e0016 */
[----:B-1----:R-:W4:Y:S04]  /*5c1c0*/  LDL.LU R152, [R1+0x133c] ;  /* 0x00133c0001987983 */ /* 0x002f280000300800 */
[----:B------:R-:W4:Y:S04]  /*5c1d0*/  LDL.LU R22, [R1+0x1334] ;  /* 0x0013340001167983 */ /* 0x000f280000300800 */
[----:B------:R-:W-:Y:S04]  /*5c1e0*/  STL [R1+0x1360], R20 ;  /* 0x0013601401007387 */ /* 0x000fe80000100800 */
[----:B------:R1:W-:Y:S01]  /*5c1f0*/  LDGSTS.E [R3+0x2d00], desc[UR60][R14.64], P0 ;  /* 0x02d000000e037fae */ /* 0x0003e2000812187c */
[----:B------:R-:W-:-:S02]  /*5c200*/  IMAD.X R21, R21, 0x1, R0, P1 ;  /* 0x0000000115157824 */ /* 0x000fc400008e0600 */
[----:B-1----:R-:W-:Y:S02]  /*5c210*/  IMAD.MOV.U32 R14, RZ, RZ, R20 ;  /* 0x000000ffff0e7224 */ /* 0x002fe400078e0014 */
[----:B------:R-:W-:Y:S01]  /*5c220*/  IMAD.MOV.U32 R15, RZ, RZ, R21 ;  /* 0x000000ffff0f7224 */ /* 0x000fe200078e0015 */
[----:B------:R1:W-:Y:S01]  /*5c230*/  STL [R1+0x135c], R21 ;  /* 0x00135c1501007387 */ /* 0x0003e20000100800 */
[----:B------:R-:W-:-:S03]  /*5c240*/  IADD3.X R18, R18, R0, RZ, P2, !PT ;  /* 0x0000000012127210 */ /* 0x000fc600017fe4ff */
[----:B------:R-:W-:Y:S04]  /*5c250*/  STL [R1+0x1358], R16 ;  /* 0x0013581001007387 */ /* 0x000fe80000100800 */
[----:B------:R1:W-:Y:S04]  /*5c260*/  STL [R1+0x1354], R18 ;  /* 0x0013541201007387 */ /* 0x0003e80000100800 */
[----:B-1----:R-:W4:Y:S04]  /*5c270*/  LDL.LU R21, [R1+0x132c] ;  /* 0x00132c0001157983 */ /* 0x002f280000300800 */
[----:B------:R-:W4:Y:S04]  /*5c280*/  LDL.LU R20, [R1+0x1330] ;  /* 0x0013300001147983 */ /* 0x000f280000300800 */
[----:B------:R1:W-:Y:S02]  /*5c290*/  LDGSTS.E [R3+0x3100], desc[UR60][R14.64], P0 ;  /* 0x031000000e037fae */ /* 0x0003e4000812187c */
[----:B-1----:R-:W-:Y:S01]  /*5c2a0*/  MOV R15, R18 ;  /* 0x00000012000f7202 */ /* 0x002fe20000000f00 */
[----:B------:R-:W-:Y:S01]  /*5c2b0*/  IMAD.MOV.U32 R14, RZ, RZ, R16 ;  /* 0x000000ffff0e7224 */ /* 0x000fe200078e0010 */
[----:B------:R-:W4:Y:S04]  /*5c2c0*/  LDL.LU R18, [R1+0x1324] ;  /* 0x0013240001127983 */ /* 0x000f280000300800 */
[----:B------:R-:W4:Y:S01]  /*5c2d0*/  LDL.LU R16, [R1+0x1328] ;  /* 0x0013280001107983 */ /* 0x000f220000300800 */
[----:B------:R-:W-:-:S02]  /*5c2e0*/  IADD3 R155, P1, R155, R4, RZ ;  /* 0x000000049b9b7210 */ /* 0x000fc40007f3e0ff */
[----:B------:R-:W-:Y:S01]  /*5c2f0*/  IADD3 R153, P2, R153, R4, RZ ;  /* 0x0000000499997210 */ /* 0x000fe20007f5e0ff */
[----:B------:R1:W-:Y:S04]  /*5c300*/  LDGSTS.E [R3+0x3500], desc[UR60][R14.64], P0 ;  /* 0x035000000e037fae */ /* 0x0003e8000812187c */
[----:B------:R2:W-:Y:S01]  /*5c310*/  STL [R1+0x1350], R155 ;  /* 0x0013509b01007387 */ /* 0x0005e20000100800 */
[----:B-1----:R-:W-:Y:S02]  /*5c320*/  IMAD.MOV.U32 R14, RZ, RZ, R155 ;  /* 0x000000ffff0e7224 */ /* 0x002fe400078e009b */
[----:B---3--:R-:W-:-:S05]  /*5c330*/  IMAD.X R156, R156, 0x1, R0, P1 ;  /* 0x000000019c9c7824 */ /* 0x008fca00008e0600 */
[----:B------:R-:W-:Y:S01]  /*5c340*/  STL [R1+0x134c], R156 ;  /* 0x00134c9c01007387 */ /* 0x000fe20000100800 */
[----:B--2---:R-:W-:-:S03]  /*5c350*/  IMAD.X R154, R154, 0x1, R0, P2 ;  /* 0x000000019a9a7824 */ /* 0x004fc600010e0600 */
[----:B------:R1:W-:Y:S04]  /*5c360*/  STL [R1+0x1348], R153 ;  /* 0x0013489901007387 */ /* 0x0003e80000100800 */
[----:B------:R2:W-:Y:S04]  /*5c370*/  STL [R1+0x1344], R154 ;  /* 0x0013449a01007387 */ /* 0x0005e80000100800 */
[----:B------:R-:W3:Y:S01]  /*5c380*/  LDL.LU R160, [R1+0x131c] ;  /* 0x00131c0001a07983 */ /* 0x000ee20000300800 */
[----:B------:R-:W-:-:S03]  /*5c390*/  MOV R15, R156 ;  /* 0x0000009c000f7202 */ /* 0x000fc60000000f00 */
[----:B------:R-:W3:Y:S04]  /*5c3a0*/  LDL.LU R159, [R1+0x1320] ;  /* 0x00132000019f7983 */ /* 0x000ee80000300800 */
[----:B------:R-:W3:Y:S04]  /*5c3b0*/  LDL.LU R158, [R1+0x1674] ;  /* 0x00167400019e7983 */ /* 0x000ee80000300800 */
[----:B------:R-:W3:Y:S04]  /*5c3c0*/  LDL.LU R157, [R1+0x1678] ;  /* 0x00167800019d7983 */ /* 0x000ee80000300800 */
[----:B------:R1:W-:Y:S04]  /*5c3d0*/  LDGSTS.E [R3+0x3900], desc[UR60][R14.64], P0 ;  /* 0x039000000e037fae */ /* 0x0003e8000812187c */
[----:B------:R-:W3:Y:S01]  /*5c3e0*/  LDL.LU R155, [R1+0x1680] ;  /* 0x00168000019b7983 */ /* 0x000ee20000300800 */
[----:B-1----:R-:W-:-:S02]  /*5c3f0*/  IMAD.MOV.U32 R14, RZ, RZ, R153 ;  /* 0x000000ffff0e7224 */ /* 0x002fc400078e0099 */
[----:B------:R-:W-:Y:S01]  /*5c400*/  IMAD.MOV.U32 R15, RZ, RZ, R154 ;  /* 0x000000ffff0f7224 */ /* 0x000fe200078e009a */
[----:B------:R-:W3:Y:S04]  /*5c410*/  LDL.LU R153, [R1+0x1688] ;  /* 0x0016880001997983 */ /* 0x000ee80000300800 */
[----:B------:R1:W-:Y:S01]  /*5c420*/  LDGSTS.E [R3+0x3d00], desc[UR60][R14.64], P0 ;  /* 0x03d000000e037fae */ /* 0x0003e2000812187c */
[----:B-----5:R-:W-:-:S05]  /*5c430*/  IADD3 R23, P1, R23, R4, RZ ;  /* 0x0000000417177210 */ /* 0x020fca0007f3e0ff */
[----:B------:R-:W-:Y:S01]  /*5c440*/  STL [R1+0x1340], R23 ;  /* 0x0013401701007387 */ /* 0x000fe20000100800 */
[----:B------:R-:W-:Y:S01]  /*5c450*/  IADD3 R19, P2, R19, R4, RZ ;  /* 0x0000000413137210 */ /* 0x000fe20007f5e0ff */
[----:B----4-:R-:W-:Y:S02]  /*5c460*/  IMAD.X R152, R152, 0x1, R0, P1 ;  /* 0x0000000198987824 */ /* 0x010fe400008e0600 */
[----:B-1----:R-:W-:Y:S01]  /*5c470*/  IMAD.MOV.U32 R14, RZ, RZ, R23 ;  /* 0x000000ffff0e7224 */ /* 0x002fe200078e0017 */
[----:B------:R-:W-:Y:S02]  /*5c480*/  IADD3.X R22, R22, R0, RZ, P2, !PT ;  /* 0x0000000016167210 */ /* 0x000fe400017fe4ff */
[----:B------:R1:W-:Y:S01]  /*5c490*/  STL [R1+0x133c], R152 ;  /* 0x00133c9801007387 */ /* 0x0003e20000100800 */
[----:B------:R-:W-:-:S03]  /*5c4a0*/  IMAD.MOV.U32 R15, RZ, RZ, R152 ;  /* 0x000000ffff0f7224 */ /* 0x000fc600078e0098 */
[----:B------:R4:W-:Y:S04]  /*5c4b0*/  STL [R1+0x1338], R19 ;  /* 0x0013381301007387 */ /* 0x0009e80000100800 */
[----:B------:R-:W5:Y:S04]  /*5c4c0*/  LDL.LU R156, [R1+0x167c] ;  /* 0x00167c00019c7983 */ /* 0x000f680000300800 */
[----:B------:R4:W-:Y:S04]  /*5c4d0*/  STL [R1+0x1334], R22 ;  /* 0x0013341601007387 */ /* 0x0009e80000100800 */
[----:B--2---:R-:W2:Y:S04]  /*5c4e0*/  LDL.LU R154, [R1+0x1684] ;  /* 0x00168400019a7983 */ /* 0x004ea80000300800 */
[----:B------:R4:W-:Y:S04]  /*5c4f0*/  LDGSTS.E [R3+0x4100], desc[UR60][R14.64], P0 ;  /* 0x041000000e037fae */ /* 0x0009e8000812187c */
[----:B-1----:R-:W2:Y:S01]  /*5c500*/  LDL.LU R152, [R1+0x1314] ;  /* 0x0013140001987983 */ /* 0x002ea20000300800 */
[----:B----4-:R-:W-:Y:S01]  /*5c510*/  IMAD.MOV.U32 R14, RZ, RZ, R19 ;  /* 0x000000ffff0e7224 */ /* 0x010fe200078e0013 */
[----:B------:R-:W-:-:S02]  /*5c520*/  MOV R15, R22 ;  /* 0x00000016000f7202 */ /* 0x000fc40000000f00 */
[----:B------:R-:W4:Y:S01]  /*5c530*/  LDL.LU R19, [R1+0x1318] ;  /* 0x0013180001137983 */ /* 0x000f220000300800 */
[----:B------:R-:W-:-:S03]  /*5c540*/  IADD3 R20, P1, R20, R4, RZ ;  /* 0x0000000414147210 */ /* 0x000fc60007f3e0ff */
[----:B------:R-:W4:Y:S02]  /*5c550*/  LDL.LU R23, [R1+0x130c] ;  /* 0x00130c0001177983 */ /* 0x000f240000300800 */
[----:B------:R-:W-:Y:S02]  /*5c560*/  IMAD.X R21, R21, 0x1, R0, P1 ;  /* 0x0000000115157824 */ /* 0x000fe400008e0600 */
[----:B------:R1:W-:Y:S04]  /*5c570*/  LDGSTS.E [R3+0x4500], desc[UR60][R14.64], P0 ;  /* 0x045000000e037fae */ /* 0x0003e8000812187c */
[----:B------:R-:W4:Y:S04]  /*5c580*/  LDL.LU R22, [R1+0x1310] ;  /* 0x0013100001167983 */ /* 0x000f280000300800 */
[----:B------:R1:W-:Y:S01]  /*5c590*/  STL [R1+0x1330], R20 ;  /* 0x0013301401007387 */ /* 0x0003e20000100800 */
[----:B------:R-:W-:Y:S01]  /*5c5a0*/  IADD3 R16, P2, R16, R4, RZ ;  /* 0x0000000410107210 */ /* 0x000fe20007f5e0ff */
[----:B-1----:R-:W-:Y:S01]  /*5c5b0*/  IMAD.MOV.U32 R14, RZ, RZ, R20 ;  /* 0x000000ffff0e7224 */ /* 0x002fe200078e0014 */
[----:B------:R-:W-:-:S03]  /*5c5c0*/  MOV R15, R21 ;  /* 0x00000015000f7202 */ /* 0x000fc60000000f00 */
[----:B------:R-:W-:Y:S01]  /*5c5d0*/  IMAD.X R18, R18, 0x1, R0, P2 ;  /* 0x0000000112127824 */ /* 0x000fe200010e0600 */
[----:B------:R-:W-:Y:S04]  /*5c5e0*/  STL [R1+0x132c], R21 ;  /* 0x00132c1501007387 */ /* 0x000fe80000100800 */
[----:B------:R1:W-:Y:S04]  /*5c5f0*/  STL [R1+0x1328], R16 ;  /* 0x0013281001007387 */ /* 0x0003e80000100800 */
[----:B------:R1:W-:Y:S04]  /*5c600*/  LDGSTS.E [R3+0x4900], desc[UR60][R14.64], P0 ;  /* 0x049000000e037fae */ /* 0x0003e8000812187c */
[----:B------:R1:W-:Y:S04]  /*5c610*/  STL [R1+0x1324], R18 ;  /* 0x0013241201007387 */ /* 0x0003e80000100800 */
[----:B------:R-:W4:Y:S01]  /*5c620*/  LDL.LU R20, [R1+0x1304] ;  /* 0x0013040001147983 */ /* 0x000f220000300800 */
[----:B-1----:R-:W-:-:S03]  /*5c630*/  IMAD.MOV.U32 R14, RZ, RZ, R16 ;  /* 0x000000ffff0e7224 */ /* 0x002fc600078e0010 */
[----:B------:R-:W4:Y:S01]  /*5c640*/  LDL.LU R16, [R1+0x1308] ;  /* 0x0013080001107983 */ /* 0x000f220000300800 */
[----:B------:R-:W-:-:S03]  /*5c650*/  IMAD.MOV.U32 R15, RZ, RZ, R18 ;  /* 0x000000ffff0f7224 */ /* 0x000fc600078e0012 */
[----:B------:R-:W4:Y:S04]  /*5c660*/  LDL.LU R21, [R1+0x12fc] ;  /* 0x0012fc0001157983 */ /* 0x000f280000300800 */
[----:B------:R-:W4:Y:S04]  /*5c670*/  LDL.LU R18, [R1+0x1300] ;  /* 0x0013000001127983 */ /* 0x000f280000300800 */
[----:B------:R1:W-:Y:S01]  /*5c680*/  LDGSTS.E [R3+0x4d00], desc[UR60][R14.64], P0 ;  /* 0x04d000000e037fae */ /* 0x0003e2000812187c */
[----:B---3--:R-:W-:-:S05]  /*5c690*/  IADD3 R159, P1, R159, R4, RZ ;  /* 0x000000049f9f7210 */ /* 0x008fca0007f3e0ff */
[----:B------:R-:W-:Y:S01]  /*5c6a0*/  IMAD.X R160, R160, 0x1, R0, P1 ;  /* 0x00000001a0a07824 */ /* 0x000fe200008e0600 */
[----:B------:R-:W-:Y:S01]  /*5c6b0*/  IADD3 R157, P2, R157, R4, RZ ;  /* 0x000000049d9d7210 */ /* 0x000fe20007f5e0ff */
[----:B-1----:R-:W-:Y:S02]  /*5c6c0*/  IMAD.MOV.U32 R14, RZ, RZ, R159 ;  /* 0x000000ffff0e7224 */ /* 0x002fe400078e009f */
[----:B------:R-:W-:Y:S01]  /*5c6d0*/  IMAD.MOV.U32 R15, RZ, RZ, R160 ;  /* 0x000000ffff0f7224 */ /* 0x000fe200078e00a0 */
[----:B------:R-:W-:Y:S02]  /*5c6e0*/  IADD3.X R158, R158, R0, RZ, P2, !PT ;  /* 0x000000009e9e7210 */ /* 0x000fe400017fe4ff */
[----:B------:R-:W-:Y:S02]  /*5c6f0*/  IADD3 R155, P1, R155, R4, RZ ;  /* 0x000000049b9b7210 */ /* 0x000fe40007f3e0ff */
[----:B------:R1:W-:Y:S04]  /*5c700*/  LDGSTS.E [R3+0x5100], desc[UR60][R14.64], P0 ;  /* 0x051000000e037fae */ /* 0x0003e8000812187c */
[----:B------:R-:W-:Y:S01]  /*5c710*/  STL [R1+0x1320], R159 ;  /* 0x0013209f01007387 */ /* 0x000fe20000100800 */
[----:B-1----:R-:W-:Y:S01]  /*5c720*/  IMAD.MOV.U32 R14, RZ, RZ, R157 ;  /* 0x000000ffff0e7224 */ /* 0x002fe200078e009d */
[----:B------:R-:W-:-:S02]  /*5c730*/  MOV R15, R158 ;  /* 0x0000009e000f7202 */ /* 0x000fc40000000f00 */
[----:B------:R-:W-:-:S03]  /*5c740*/  IADD3 R153, P2, R153, R4, RZ ;  /* 0x0000000499997210 */ /* 0x000fc60007f5e0ff */
[----:B------:R1:W-:Y:S04]  /*5c750*/  LDGSTS.E [R3+0x5500], desc[UR60][R14.64], P0 ;  /* 0x055000000e037fae */ /* 0x0003e8000812187c */
[----:B------:R-:W-:Y:S04]  /*5c760*/  STL [R1+0x131c], R160 ;  /* 0x00131ca001007387 */ /* 0x000fe80000100800 */
[----:B------:R-:W-:Y:S01]  /*5c770*/  STL [R1+0x1678], R157 ;  /* 0x0016789d01007387 */ /* 0x000fe20000100800 */
[----:B-1----:R-:W-:-:S03]  /*5c780*/  IMAD.MOV.U32 R14, RZ, RZ, R155 ;  /* 0x000000ffff0e7224 */ /* 0x002fc600078e009b */
[----:B------:R-:W-:Y:S01]  /*5c790*/  STL [R1+0x1674], R158 ;  /* 0x0016749e01007387 */ /* 0x000fe20000100800 */
[----:B-----5:R-:W-:-:S05]  /*5c7a0*/  IMAD.X R156, R156, 0x1, R0, P1 ;  /* 0x000000019c9c7824 */ /* 0x020fca00008e0600 */
[----:B------:R-:W-:Y:S01]  /*5c7b0*/  MOV R15, R156 ;  /* 0x0000009c000f7202 */ /* 0x000fe20000000f00 */
[----:B--2---:R-:W-:Y:S01]  /*5c7c0*/  IMAD.X R154, R154, 0x1, R0, P2 ;  /* 0x000000019a9a7824 */ /* 0x004fe200010e0600 */
[----:B------:R-:W-:Y:S04]  /*5c7d0*/  STL [R1+0x1680], R155 ;  /* 0x0016809b01007387 */ /* 0x000fe80000100800 */
[----:B------:R1:W-:Y:S04]  /*5c7e0*/  LDGSTS.E [R3+0x5900], desc[UR60][R14.64], P0 ;  /* 0x059000000e037fae */ /* 0x0003e8000812187c */
[----:B------:R-:W-:Y:S01]  /*5c7f0*/  STL [R1+0x167c], R156 ;  /* 0x00167c9c01007387 */ /* 0x000fe20000100800 */
[----:B----4-:R-:W-:Y:S01]  /*5c800*/  IADD3 R19, P1, R19, R4, RZ ;  /* 0x0000000413137210 */ /* 0x010fe20007f3e0ff */
[----:B-1----:R-:W-:-:S02]  /*5c810*/  IMAD.MOV.U32 R14, RZ, RZ, R153 ;  /* 0x000000ffff0e7224 */ /* 0x002fc400078e0099 */
[----:B------:R-:W-:Y:S02]  /*5c820*/  IMAD.MOV.U32 R15, RZ, RZ, R154 ;  /* 0x000000ffff0f7224 */ /* 0x000fe400078e009a */
[----:B------:R-:W-:Y:S01]  /*5c830*/  IMAD.X R152, R152, 0x1, R0, P1 ;  /* 0x0000000198987824 */ /* 0x000fe200008e0600 */
[----:B------:R-:W-:Y:S04]  /*5c840*/  STL [R1+0x1688], R153 ;  /* 0x0016889901007387 */ /* 0x000fe80000100800 */
[----:B------:R-:W-:Y:S01]  /*5c850*/  STL [R1+0x1684], R154 ;  /* 0x0016849a01007387 */ /* 0x000fe20000100800 */
[----:B------:R-:W-:-:S03]  /*5c860*/  IADD3 R22, P2, R22, R4, RZ ;  /* 0x0000000416167210 */ /* 0x000fc60007f5e0ff */
[----:B------:R-:W-:Y:S01]  /*5c870*/  STL [R1+0x1318], R19 ;  /* 0x0013181301007387 */ /* 0x000fe20000100800 */
[----:B------:R-:W-:-:S03]  /*5c880*/  IADD3.X R23, R23, R0, RZ, P2, !PT ;  /* 0x0000000017177210 */ /* 0x000fc600017fe4ff */
[----:B------:R1:W-:Y:S04]  /*5c890*/  LDGSTS.E [R3+0x5d00], desc[UR60][R14.64], P0 ;  /* 0x05d000000e037fae */ /* 0x0003e8000812187c */
[----:B------:R2:W-:Y:S04]  /*5c8a0*/  STL [R1+0x1314], R152 ;  /* 0x0013149801007387 */ /* 0x0005e80000100800 */
[----:B------:R-:W-:Y:S01]  /*5c8b0*/  STL [R1+0x1310], R22 ;  /* 0x0013101601007387 */ /* 0x000fe20000100800 */
[----:B-1----:R-:W-:Y:S02]  /*5c8c0*/  IMAD.MOV.U32 R15, RZ, RZ, R152 ;  /* 0x000000ffff0f7224 */ /* 0x002fe400078e0098 */
[----:B------:R-:W-:Y:S01]  /*5c8d0*/  IMAD.MOV.U32 R14, RZ, RZ, R19 ;  /* 0x000000ffff0e7224 */ /* 0x000fe200078e0013 */
[----:B--2---:R-:W2:Y:S04]  /*5c8e0*/  LDL.LU R152, [R1+0xe0c] ;  /* 0x000e0c0001987983 */ /* 0x004ea80000300800 */
[----:B------:R1:W-:Y:S04]  /*5c8f0*/  STL [R1+0x130c], R23 ;  /* 0x00130c1701007387 */ /* 0x0003e80000100800 */
[----:B------:R-:W3:Y:S04]  /*5c900*/  LDL.LU R19, [R1+0xe4c] ;  /* 0x000e4c0001137983 */ /* 0x000ee80000300800 */
[----:B------:R4:W-:Y:S04]  /*5c910*/  LDGSTS.E [R3+0x6100], desc[UR60][R14.64], P0 ;  /* 0x061000000e037fae */ /* 0x0009e8000812187c */
[----:B------:R-:W5:Y:S01]  /*5c920*/  LDL.LU R154, [R1+0xe08] ;  /* 0x000e0800019a7983 */ /* 0x000f620000300800 */
[----:B------:R-:W-:Y:S01]  /*5c930*/  IADD3 R16, P1, R16, R4, RZ ;  /* 0x0000000410107210 */ /* 0x000fe20007f3e0ff */
[----:B----4-:R-:W-:Y:S01]  /*5c940*/  IMAD.MOV.U32 R14, RZ, RZ, R22 ;  /* 0x000000ffff0e7224 */ /* 0x010fe200078e0016 */
[----:B------:R-:W-:-:S03]  /*5c950*/  MOV R15, R23 ;  /* 0x00000017000f7202 */ /* 0x000fc60000000f00 */
[----:B------:R-:W-:Y:S01]  /*5c960*/  IMAD.X R20, R20, 0x1, R0, P1 ;  /* 0x0000000114147824 */ /* 0x000fe200008e0600 */
[----:B-1----:R-:W4:Y:S01]  /*5c970*/  LDL.LU R23, [R1+0xe48] ;  /* 0x000e480001177983 */ /* 0x002f220000300800 */
[----:B------:R-:W-:-:S03]  /*5c980*/  IADD3 R18, P2, R18, R4, RZ ;  /* 0x0000000412127210 */ /* 0x000fc60007f5e0ff */
[----:B------:R-:W-:Y:S02]  /*5c990*/  STL [R1+0x1308], R16 ;  /* 0x0013081001007387 */ /* 0x000fe40000100800 */
[----:B------:R-:W-:Y:S02]  /*5c9a0*/  IMAD.X R21, R21, 0x1, R0, P2 ;  /* 0x0000000115157824 */ /* 0x000fe400010e0600 */
[----:B------:R1:W-:Y:S04]  /*5c9b0*/  LDGSTS.E [R3+0x6500], desc[UR60][R14.64], P0 ;  /* 0x065000000e037fae */ /* 0x0003e8000812187c */
[----:B------:R1:W-:Y:S04]  /*5c9c0*/  STL [R1+0x1304], R20 ;  /* 0x0013041401007387 */ /* 0x0003e80000100800 */
[----:B------:R-:W-:Y:S01]  /*5c9d0*/  STL [R1+0x1300], R18 ;  /* 0x0013001201007387 */ /* 0x000fe20000100800 */
[----:B-1----:R-:W-:-:S03]  /*5c9e0*/  MOV R15, R20 ;  /* 0x00000014000f7202 */ /* 0x002fc60000000f00 */
[----:B------:R-:W4:Y:S01]  /*5c9f0*/  LDL.LU R20, [R1+0xe90] ;  /* 0x000e900001147983 */ /* 0x000f220000300800 */
[----:B------:R-:W-:-:S03]  /*5ca00*/  IMAD.MOV.U32 R14, RZ, RZ, R16 ;  /* 0x000000ffff0e7224 */ /* 0x000fc600078e0010 */
[----:B------:R1:W-:Y:S04]  /*5ca10*/  STL [R1+0x12fc], R21 ;  /* 0x0012fc1501007387 */ /* 0x0003e80000100800 */
[----:B------:R-:W4:Y:S04]  /*5ca20*/  LDL.LU R16, [R1+0xed0] ;  /* 0x000ed00001107983 */ /* 0x000f280000300800 */
[----:B------:R-:W4:Y:S04]  /*5ca30*/  LDL.LU R155, [R1+0xe8c] ;  /* 0x000e8c00019b7983 */ /* 0x000f280000300800 */
[----:B------:R1:W-:Y:S02]  /*5ca40*/  LDGSTS.E [R3+0x6900], desc[UR60][R14.64], P0 ;  /* 0x069000000e037fae */ /* 0x0003e4000812187c */
[----:B-1----:R-:W-:-:S02]  /*5ca50*/  IMAD.MOV.U32 R15, RZ, RZ, R21 ;  /* 0x000000ffff0f7224 */ /* 0x002fc400078e0015 */
[----:B------:R-:W4:Y:S04]  /*5ca60*/  LDL.LU R21, [R1+0xecc] ;  /* 0x000ecc0001157983 */ /* 0x000f280000300800 */
[----:B------:R-:W4:Y:S04]  /*5ca70*/  LDL.LU R156, [R1+0xf0c] ;  /* 0x000f0c00019c7983 */ /* 0x000f280000300800 */
[----:B------:R-:W4:Y:S04]  /*5ca80*/  LDL.LU R22, [R1+0xf10] ;  /* 0x000f100001167983 */ /* 0x000f280000300800 */
[----:B------:R-:W4:Y:S04]  /*5ca90*/  LDL.LU R158, [R1+0xf4c] ;  /* 0x000f4c00019e7983 */ /* 0x000f280000300800 */
[----:B------:R-:W4:Y:S01]  /*5caa0*/  LDL.LU R157, [R1+0xf50] ;  /* 0x000f5000019d7983 */ /* 0x000f220000300800 */
[-C--:B------:R-:W-:Y:S01]  /*5cab0*/  IADD3 R224, P1, R224, R4.reuse, RZ ;  /* 0x00000004e0e07210 */ /* 0x080fe20007f3e0ff */
[----:B------:R-:W-:Y:S01]  /*5cac0*/  IMAD.MOV.U32 R14, RZ, RZ, R18 ;  /* 0x000000ffff0e7224 */ /* 0x000fe200078e0012 */
[----:B------:R-:W-:Y:S01]  /*5cad0*/  IADD3 R240, P2, R240, R4, RZ ;  /* 0x00000004f0f07210 */ /* 0x000fe20007f5e0ff */
[----:B------:R-:W4:Y:S02]  /*5cae0*/  LDL.LU R18, [R1+0xf90] ;  /* 0x000f900001127983 */ /* 0x000f240000300800 */
[----:B------:R-:W-:-:S02]  /*5caf0*/  IMAD.X R223, R223, 0x1, R0, P1 ;  /* 0x00000001dfdf7824 */ /* 0x000fc400008e0600 */
[----:B------:R1:W-:Y:S01]  /*5cb00*/  LDGSTS.E [R3+0x6d00], desc[UR60][R14.64], P0 ;  /* 0x06d000000e037fae */ /* 0x0003e2000812187c */
[----:B------:R-:W-:-:S03]  /*5cb10*/  IADD3.X R239, R239, R0, RZ, P2, !PT ;  /* 0x00000000efef7210 */ /* 0x000fc600017fe4ff */
[----:B------:R-:W4:Y:S01]  /*5cb20*/  LDL.LU R153, [R1+0xfd0] ;  /* 0x000fd00001997983 */ /* 0x000f220000300800 */
[----:B-1----:R-:W-:Y:S02]  /*5cb30*/  IMAD.MOV.U32 R14, RZ, RZ, R224 ;  /* 0x000000ffff0e7224 */ /* 0x002fe400078e00e0 */
[----:B------:R-:W-:-:S05]  /*5cb40*/  IMAD.MOV.U32 R15, RZ, RZ, R223 ;  /* 0x000000ffff0f7224 */ /* 0x000fca00078e00df */
[----:B------:R1:W-:Y:S02]  /*5cb50*/  LDGSTS.E [R3+0x7100], desc[UR60][R14.64], P0 ;  /* 0x071000000e037fae */ /* 0x0003e4000812187c */
[----:B-1----:R-:W-:Y:S01]  /*5cb60*/  IMAD.MOV.U32 R14, RZ, RZ, R240 ;  /* 0x000000ffff0e7224 */ /* 0x002fe200078e00f0 */
[----:B------:R-:W-:-:S05]  /*5cb70*/  MOV R15, R239 ;  /* 0x000000ef000f7202 */ /* 0x000fca0000000f00 */
[----:B------:R1:W-:Y:S01]  /*5cb80*/  LDGSTS.E [R3+0x7500], desc[UR60][R14.64], P0 ;  /* 0x075000000e037fae */ /* 0x0003e2000812187c */
[----:B--2---:R-:W-:-:S05]  /*5cb90*/  IADD3 R152, P1, R152, R4, RZ ;  /* 0x0000000498987210 */ /* 0x004fca0007f3e0ff */
[----:B------:R2:W-:Y:S01]  /*5cba0*/  STL [R1+0xe0c], R152 ;  /* 0x000e0c9801007387 */ /* 0x0005e20000100800 */
[----:B---3--:R-:W-:Y:S01]  /*5cbb0*/  IADD3 R19, P2, R19, R4, RZ ;  /* 0x0000000413137210 */ /* 0x008fe20007f5e0ff */
[----:B-1----:R-:W-:Y:S02]  /*5cbc0*/  IMAD.MOV.U32 R14, RZ, RZ, R152 ;  /* 0x000000ffff0e7224 */ /* 0x002fe400078e0098 */
[----:B-----5:R-:W-:-:S05]  /*5cbd0*/  IMAD.X R154, R154, 0x1, R0, P1 ;  /* 0x000000019a9a7824 */ /* 0x020fca00008e0600 */
[----:B------:R1:W-:Y:S01]  /*5cbe0*/  STL [R1+0xe08], R154 ;  /* 0x000e089a01007387 */ /* 0x0003e20000100800 */
[----:B------:R-:W-:-:S03]  /*5cbf0*/  MOV R15, R154 ;  /* 0x0000009a000f7202 */ /* 0x000fc60000000f00 */
[----:B------:R3:W-:Y:S01]  /*5cc00*/  STL [R1+0xe4c], R19 ;  /* 0x000e4c1301007387 */ /* 0x0007e20000100800 */
[----:B----4-:R-:W-:-:S03]  /*5cc10*/  IMAD.X R23, R23, 0x1, R0, P2 ;  /* 0x0000000117177824 */ /* 0x010fc600010e0600 */
[----:B--2---:R-:W2:Y:S04]  /*5cc20*/  LDL.LU R152, [R1+0xf8c] ;  /* 0x000f8c0001987983 */ /* 0x004ea80000300800 */
[----:B------:R4:W-:Y:S04]  /*5cc30*/  STL [R1+0xe48], R23 ;  /* 0x000e481701007387 */ /* 0x0009e80000100800 */
[----:B-1----:R-:W5:Y:S04]  /*5cc40*/  LDL.LU R154, [R1+0xfcc] ;  /* 0x000fcc00019a7983 */ /* 0x002f680000300800 */
[----:B------:R1:W-:Y:S01]  /*5cc50*/  LDGSTS.E [R3+0x7900], desc[UR60][R14.64], P0 ;  /* 0x079000000e037fae */ /* 0x0003e2000812187c */
[----:B------:R-:W-:Y:S01]  /*5cc60*/  IADD3 R20, P1, R20, R4, RZ ;  /* 0x0000000414147210 */ /* 0x000fe20007f3e0ff */
[----:B-1----:R-:W-:-:S02]  /*5cc70*/  IMAD.MOV.U32 R14, RZ, RZ, R19 ;  /* 0x000000ffff0e7224 */ /* 0x002fc400078e0013 */
[----:B------:R-:W-:Y:S01]  /*5cc80*/  IMAD.MOV.U32 R15, RZ, RZ, R23 ;  /* 0x000000ffff0f7224 */ /* 0x000fe200078e0017 */
[----:B---3--:R-:W3:Y:S01]  /*5cc90*/  LDL.LU R19, [R1+0x1010] ;  /* 0x0010100001137983 */ /* 0x008ee20000300800 */
[----:B------:R-:W-:-:S03]  /*5cca0*/  IADD3 R16, P2, R16, R4, RZ ;  /* 0x0000000410107210 */ /* 0x000fc60007f5e0ff */
[----:B----4-:R-:W4:Y:S01]  /*5ccb0*/  LDL.LU R23, [R1+0x1050] ;  /* 0x0010500001177983 */ /* 0x010f220000300800 */
[----:B------:R-:W-:-:S03]  /*5ccc0*/  IMAD.X R155, R155, 0x1, R0, P1 ;  /* 0x000000019b9b7824 */ /* 0x000fc600008e0600 */
[----:B------:R1:W-:Y:S04]  /*5ccd0*/  STL [R1+0xe90], R20 ;  /* 0x000e901401007387 */ /* 0x0003e80000100800 */
[----:B------:R1:W-:Y:S04]  /*5cce0*/  LDGSTS.E [R3+0x7d00], desc[UR60][R14.64], P0 ;  /* 0x07d000000e037fae */ /* 0x0003e8000812187c */
[----:B------:R1:W-:Y:S04]  /*5ccf0*/  STL [R1+0xe8c], R155 ;  /* 0x000e8c9b01007387 */ /* 0x0003e80000100800 */
[----:B------:R-:W-:Y:S01]  /*5cd00*/  STL [R1+0xed0], R16 ;  /* 0x000ed01001007387 */ /* 0x000fe20000100800 */
[----:B------:R-:W-:Y:S01]  /*5cd10*/  IADD3.X R21, R21, R0, RZ, P2, !PT ;  /* 0x0000000015157210 */ /* 0x000fe200017fe4ff */
[----:B-1----:R-:W-:-:S02]  /*5cd20*/  IMAD.MOV.U32 R14, RZ, RZ, R20 ;  /* 0x000000ffff0e7224 */ /* 0x002fc400078e0014 */
[----:B------:R-:W4:Y:S01]  /*5cd30*/  LDL.LU R20, [R1+0x100c] ;  /* 0x00100c0001147983 */ /* 0x000f220000300800 */
[----:B------:R-:W-:-:S03]  /*5cd40*/  IMAD.MOV.U32 R15, RZ, RZ, R155 ;  /* 0x000000ffff0f7224 */ /* 0x000fc600078e009b */
[----:B------:R1:W-:Y:S01]  /*5cd50*/  STL [R1+0xecc], R21 ;  /* 0x000ecc1501007387 */ /* 0x0003e20000100800 */
[----:B------:R-:W-:-:S03]  /*5cd60*/  IADD3 R22, P1, R22, R4, RZ ;  /* 0x0000000416167210 */ /* 0x000fc60007f3e0ff */
[----:B------:R-:W4:Y:S02]  /*5cd70*/  LDL.LU R155, [R1+0x104c] ;  /* 0x00104c00019b7983 */ /* 0x000f240000300800 */
[----:B------:R-:W-:Y:S02]  /*5cd80*/  IMAD.X R156, R156, 0x1, R0, P1 ;  /* 0x000000019c9c7824 */ /* 0x000fe400008e0600 */
[----:B------:R1:W-:Y:S01]  /*5cd90*/  LDGSTS.E [R3+0x20100], desc[UR60][R14.64], P0 ;  /* 0x201000000e037fae */ /* 0x0003e2000812187c */
[----:B------:R-:W-:-:S05]  /*5cda0*/  IADD3 R157, P2, R157, R4, RZ ;  /* 0x000000049d9d7210 */ /* 0x000fca0007f5e0ff */
[----:B------:R-:W-:Y:S02]  /*5cdb0*/  IMAD.X R158, R158, 0x1, R0, P2 ;  /* 0x000000019e9e7824 */ /* 0x000fe400010e0600 */
[----:B-1----:R-:W-:Y:S01]  /*5cdc0*/  IMAD.MOV.U32 R14, RZ, RZ, R16 ;  /* 0x000000ffff0e7224 */ /* 0x002fe200078e0010 */
[----:B------:R-:W-:Y:S02]  /*5cdd0*/  MOV R15, R21 ;  /* 0x00000015000f7202 */ /* 0x000fe40000000f00 */
[----:B------:R-:W4:Y:S04]  /*5cde0*/  LDL.LU R21, [R1+0x1090] ;  /* 0x0010900001157983 */ /* 0x000f280000300800 */
[----:B------:R-:W4:Y:S04]  /*5cdf0*/  LDL.LU R16, [R1+0x10d0] ;  /* 0x0010d00001107983 */ /* 0x000f280000300800 */
[----:B------:R-:W-:Y:S04]  /*5ce00*/  STL [R1+0xf10], R22 ;  /* 0x000f101601007387 */ /* 0x000fe80000100800 */
[----:B------:R1:W-:Y:S04]  /*5ce10*/  LDGSTS.E [R3+0x20500], desc[UR60][R14.64], P0 ;  /* 0x205000000e037fae */ /* 0x0003e8000812187c */
[----:B------:R1:W-:Y:S04]  /*5ce20*/  STL [R1+0xf0c], R156 ;  /* 0x000f0c9c01007387 */ /* 0x0003e80000100800 */
[----:B------:R-:W-:Y:S01]  /*5ce30*/  STL [R1+0xf50], R157 ;  /* 0x000f509d01007387 */ /* 0x000fe20000100800 */
[----:B-1----:R-:W-:-:S03]  /*5ce40*/  MOV R15, R156 ;  /* 0x0000009c000f7202 */ /* 0x002fc60000000f00 */
[----:B------:R-:W4:Y:S01]  /*5ce50*/  LDL.LU R156, [R1+0x108c] ;  /* 0x00108c00019c7983 */ /* 0x000f220000300800 */
[----:B------:R-:W-:-:S03]  /*5ce60*/  IMAD.MOV.U32 R14, RZ, RZ, R22 ;  /* 0x000000ffff0e7224 */ /* 0x000fc600078e0016 */
[----:B------:R-:W-:Y:S04]  /*5ce70*/  STL [R1+0xf4c], R158 ;  /* 0x000f4c9e01007387 */ /* 0x000fe80000100800 */
[----:B------:R-:W4:Y:S01]  /*5ce80*/  LDL.LU R22, [R1+0x10cc] ;  /* 0x0010cc0001167983 */ /* 0x000f220000300800 */
[----:B------:R-:W-:-:S03]  /*5ce90*/  IADD3 R18, P1, R18, R4, RZ ;  /* 0x0000000412127210 */ /* 0x000fc60007f3e0ff */
[----:B------:R1:W-:Y:S01]  /*5cea0*/  LDGSTS.E [R3+0x20900], desc[UR60][R14.64], P0 ;  /* 0x209000000e037fae */ /* 0x0003e2000812187c */
[----:B------:R-:W-:-:S03]  /*5ceb0*/  IADD3 R153, P2, R153, R4, RZ ;  /* 0x0000000499997210 */ /* 0x000fc60007f5e0ff */
[----:B------:R-:W-:Y:S01]  /*5cec0*/  STL [R1+0xf90], R18 ;  /* 0x000f901201007387 */ /* 0x000fe20000100800 */
[----:B-1----:R-:W-:Y:S02]  /*5ced0*/  IMAD.MOV.U32 R14, RZ, RZ, R157 ;  /* 0x000000ffff0e7224 */ /* 0x002fe400078e009d */
[----:B------:R-:W-:-:S05]  /*5cee0*/  IMAD.MOV.U32 R15, RZ, RZ, R158 ;  /* 0x000000ffff0f7224 */ /* 0x000fca00078e009e */
[----:B------:R1:W-:Y:S02]  /*5cef0*/  LDGSTS.E [R3+0x20d00], desc[UR60][R14.64], P0 ;  /* 0x20d000000e037fae */ /* 0x0003e4000812187c */
[----:B-1----:R-:W-:Y:S02]  /*5cf00*/  IMAD.MOV.U32 R14, RZ, RZ, R18 ;  /* 0x000000ffff0e7224 */ /* 0x002fe400078e0012 */
[----:B--2---:R-:W-:-:S04]  /*5cf10*/  IMAD.X R152, R152, 0x1, R0, P1 ;  /* 0x0000000198987824 */ /* 0x004fc800008e0600 */
[----:B------:R-:W-:Y:S01]  /*5cf20*/  IMAD.MOV.U32 R15, RZ, RZ, R152 ;  /* 0x000000ffff0f7224 */ /* 0x000fe200078e0098 */
[----:B------:R1:W-:Y:S01]  /*5cf30*/  STL [R1+0xf8c], R152 ;  /* 0x000f8c9801007387 */ /* 0x0003e20000100800 */
[----:B-----5:R-:W-:-:S03]  /*5cf40*/  IADD3.X R154, R154, R0, RZ, P2, !PT ;  /* 0x000000009a9a7210 */ /* 0x020fc600017fe4ff */
[----:B------:R-:W-:Y:S04]  /*5cf50*/  STL [R1+0xfd0], R153 ;  /* 0x000fd09901007387 */ /* 0x000fe80000100800 */
[----:B------:R2:W-:Y:S04]  /*5cf60*/  LDGSTS.E [R3+0x21100], desc[UR60][R14.64], P0 ;  /* 0x211000000e037fae */ /* 0x0005e8000812187c */
[----:B-1----:R-:W5:Y:S04]  /*5cf70*/  LDL.LU R152, [R1+0x1110] ;  /* 0x0011100001987983 */ /* 0x002f680000300800 */
[----:B------:R1:W-:Y:S04]  /*5cf80*/  STL [R1+0xfcc], R154 ;  /* 0x000fcc9a01007387 */ /* 0x0003e80000100800 */
[----:B------:R-:W5:Y:S01]  /*5cf90*/  LDL.LU R18, [R1+0x1150] ;  /* 0x0011500001127983 */ /* 0x000f620000300800 */
[----:B---3--:R-:W-:Y:S01]  /*5cfa0*/  IADD3 R19, P1, R19, R4, RZ ;  /* 0x0000000413137210 */ /* 0x008fe20007f3e0ff */
[----:B--2---:R-:W-:Y:S01]  /*5cfb0*/  IMAD.MOV.U32 R14, RZ, RZ, R153 ;  /* 0x000000ffff0e7224 */ /* 0x004fe200078e0099 */
[----:B------:R-:W-:-:S02]  /*5cfc0*/  MOV R15, R154 ;  /* 0x0000009a000f7202 */ /* 0x000fc40000000f00 */
[----:B-1----:R-:W2:Y:S01]  /*5cfd0*/  LDL.LU R154, [R1+0x110c] ;  /* 0x00110c00019a7983 */ /* 0x002ea20000300800 */
[----:B----4-:R-:W-:-:S03]  /*5cfe0*/  IADD3 R23, P2, R23, R4, RZ ;  /* 0x0000000417177210 */ /* 0x010fc60007f5e0ff */
[----:B------:R-:W3:Y:S04]  /*5cff0*/  LDL.LU R153, [R1+0x114c] ;  /* 0x00114c0001997983 */ /* 0x000ee80000300800 */
[----:B------:R1:W-:Y:S04]  /*5d000*/  LDGSTS.E [R3+0x21500], desc[UR60][R14.64], P0 ;  /* 0x215000000e037fae */ /* 0x0003e8000812187c */
[----:B------:R-:W-:Y:S01]  /*5d010*/  STL [R1+0x1010], R19 ;  /* 0x0010101301007387 */ /* 0x000fe20000100800 */
[----:B------:R-:W-:Y:S02]  /*5d020*/  IMAD.X R20, R20, 0x1, R0, P1 ;  /* 0x0000000114147824 */ /* 0x000fe400008e0600 */
[----:B-1----:R-:W-:-:S03]  /*5d030*/  IMAD.MOV.U32 R14, RZ, RZ, R19 ;  /* 0x000000ffff0e7224 */ /* 0x002fc600078e0013 */
[----:B------:R1:W-:Y:S01]  /*5d040*/  STL [R1+0x100c], R20 ;  /* 0x00100c1401007387 */ /* 0x0003e20000100800 */
[----:B------:R-:W-:Y:S01]  /*5d050*/  MOV R15, R20 ;  /* 0x00000014000f7202 */ /* 0x000fe20000000f00 */
[----:B------:R-:W-:Y:S02]  /*5d060*/  IMAD.X R155, R155, 0x1, R0, P2 ;  /* 0x000000019b9b7824 */ /* 0x000fe400010e0600 */
[----:B------:R-:W-:Y:S04]  /*5d070*/  STL [R1+0x1050], R23 ;  /* 0x0010501701007387 */ /* 0x000fe80000100800 */
[----:B------:R4:W-:Y:S04]  /*5d080*/  LDGSTS.E [R3+0x21900], desc[UR60][R14.64], P0 ;  /* 0x219000000e037fae */ /* 0x0009e8000812187c */
[----:B-1----:R-:W3:Y:S04]  /*5d090*/  LDL.LU R20, [R1+0x1190] ;  /* 0x0011900001147983 */ /* 0x002ee80000300800 */
[----:B------:R1:W-:Y:S04]  /*5d0a0*/  STL [R1+0x104c], R155 ;  /* 0x00104c9b01007387 */ /* 0x0003e80000100800 */
[----:B------:R-:W3:Y:S01]  /*5d0b0*/  LDL.LU R19, [R1+0x11d0] ;  /* 0x0011d00001137983 */ /* 0x000ee20000300800 */
[----:B----4-:R-:W-:Y:S01]  /*5d0c0*/  IMAD.MOV.U32 R15, RZ, RZ, R155 ;  /* 0x000000ffff0f7224 */ /* 0x010fe200078e009b */
[-C--:B------:R-:W-:Y:S01]  /*5d0d0*/  IADD3 R21, P1, R21, R4.reuse, RZ ;  /* 0x0000000415157210 */ /* 0x080fe20007f3e0ff */
[----:B------:R-:W-:Y:S01]  /*5d0e0*/  IMAD.MOV.U32 R14, RZ, RZ, R23 ;  /* 0x000000ffff0e7224 */ /* 0x000fe200078e0017 */
[----:B-1----:R-:W4:Y:S01]  /*5d0f0*/  LDL.LU R155, [R1+0x118c] ;  /* 0x00118c00019b7983 */ /* 0x002f220000300800 */
[----:B------:R-:W-:-:S03]  /*5d100*/  IADD3 R16, P2, R16, R4, RZ ;  /* 0x0000000410107210 */ /* 0x000fc60007f5e0ff */
[----:B------:R-:W4:Y:S04]  /*5d110*/  LDL.LU R23, [R1+0x11cc] ;  /* 0x0011cc0001177983 */ /* 0x000f280000300800 */
[----:B------:R1:W-:Y:S04]  /*5d120*/  STL [R1+0x1090], R21 ;  /* 0x0010901501007387 */ /* 0x0003e80000100800 */
[----:B------:R1:W-:Y:S01]  /*5d130*/  LDGSTS.E [R3+0x21d00], desc[UR60][R14.64], P0 ;  /* 0x21d000000e037fae */ /* 0x0003e2000812187c */
[----:B------:R-:W-:Y:S02]  /*5d140*/  IMAD.X R156, R156, 0x1, R0, P1 ;  /* 0x000000019c9c7824 */ /* 0x000fe400008e0600 */
[----:B-1----:R-:W-:-:S03]  /*5d150*/  IMAD.MOV.U32 R14, RZ, RZ, R21 ;  /* 0x000000ffff0e7224 */ /* 0x002fc600078e0015 */
[----:B------:R1:W-:Y:S01]  /*5d160*/  STL [R1+0x108c], R156 ;  /* 0x00108c9c01007387 */ /* 0x0003e20000100800 */
[----:B------:R-:W-:-:S03]  /*5d170*/  IADD3.X R22, R22, R0, RZ, P2, !PT ;  /* 0x0000000016167210 */ /* 0x000fc600017fe4ff */
[----:B------:R1:W-:Y:S04]  /*5d180*/  STL [R1+0x10d0], R16 ;  /* 0x0010d01001007387 */ /* 0x0003e80000100800 */
[----:B------:R-:W4:Y:S01]  /*5d190*/  LDL.LU R21, [R1+0x1210] ;  /* 0x0012100001157983 */ /* 0x000f220000300800 */
[----:B------:R-:W-:-:S03]  /*5d1a0*/  IMAD.MOV.U32 R15, RZ, RZ, R156 ;  /* 0x000000ffff0f7224 */ /* 0x000fc600078e009c */
[----:B------:R1:W-:Y:S04]  /*5d1b0*/  STL [R1+0x10cc], R22 ;  /* 0x0010cc1601007387 */ /* 0x0003e80000100800 */
[----:B------:R-:W4:Y:S04]  /*5d1c0*/  LDL.LU R157, [R1+0x1250] ;  /* 0x00125000019d7983 */ /* 0x000f280000300800 */
[----:B-1----:R-:W4:Y:S04]  /*5d1d0*/  LDL.LU R156, [R1+0x120c] ;  /* 0x00120c00019c7983 */ /* 0x002f280000300800 */
[----:B------:R-:W4:Y:S04]  /*5d1e0*/  LDL.LU R158, [R1+0x124c] ;  /* 0x00124c00019e7983 */ /* 0x000f280000300800 */
[----:B------:R1:W-:Y:S02]  /*5d1f0*/  LDGSTS.E [R3+0x22100], desc[UR60][R14.64], P0 ;  /* 0x221000000e037fae */ /* 0x0003e4000812187c */
[----:B-1----:R-:W-:Y:S01]  /*5d200*/  IMAD.MOV.U32 R14, RZ, RZ, R16 ;  /* 0x000000ffff0e7224 */ /* 0x002fe200078e0010 */
[----:B------:R-:W-:Y:S01]  /*5d210*/  MOV R15, R22 ;  /* 0x00000016000f7202 */ /* 0x000fe20000000f00 */
[----:B------:R-:W4:Y:S04]  /*5d220*/  LDL.LU R16, [R1+0x1290] ;  /* 0x0012900001107983 */ /* 0x000f280000300800 */
[----:B------:R-:W4:Y:S04]  /*5d230*/  LDL.LU R22, [R1+0x1748] ;  /* 0x0017480001167983 */ /* 0x000f280000300800 */
[----:B------:R1:W-:Y:S01]  /*5d240*/  LDGSTS.E [R3+0x22500], desc[UR60][R14.64], P0 ;  /* 0x225000000e037fae */ /* 0x0003e2000812187c */
[----:B-----5:R-:W-:-:S05]  /*5d250*/  IADD3 R152, P1, R152, R4, RZ ;  /* 0x0000000498987210 */ /* 0x020fca0007f3e0ff */
[----:B------:R5:W-:Y:S01]  /*5d260*/  STL [R1+0x1110], R152 ;  /* 0x0011109801007387 */ /* 0x000be20000100800 */
[----:B------:R-:W-:Y:S01]  /*5d270*/  IADD3 R18, P2, R18, R4, RZ ;  /* 0x0000000412127210 */ /* 0x000fe20007f5e0ff */
[----:B--2---:R-:W-:Y:S02]  /*5d280*/  IMAD.X R154, R154, 0x1, R0, P1 ;  /* 0x000000019a9a7824 */ /* 0x004fe400008e0600 */
[----:B-1----:R-:W-:Y:S02]  /*5d290*/  IMAD.MOV.U32 R14, RZ, RZ, R152 ;  /* 0x000000ffff0e7224 */ /* 0x002fe400078e0098 */
[----:B---3--:R-:W-:Y:S01]  /*5d2a0*/  IMAD.X R153, R153, 0x1, R0, P2 ;  /* 0x0000000199997824 */ /* 0x008fe200010e0600 */
[----:B------:R1:W-:Y:S01]  /*5d2b0*/  STL [R1+0x110c], R154 ;  /* 0x00110c9a01007387 */ /* 0x0003e20000100800 */
[----:B------:R-:W-:-:S03]  /*5d2c0*/  MOV R15, R154 ;  /* 0x0000009a000f7202 */ /* 0x000fc60000000f00 */
[----:B------:R2:W-:Y:S04]  /*5d2d0*/  STL [R1+0x1150], R18 ;  /* 0x0011501201007387 */ /* 0x0005e80000100800 */
[----:B-----5:R-:W3:Y:S04]  /*5d2e0*/  LDL.LU R152, [R1+0x128c] ;  /* 0x00128c0001987983 */ /* 0x020ee80000300800 */
[----:B------:R5:W-:Y:S04]  /*5d2f0*/  STL [R1+0x114c], R153 ;  /* 0x00114c9901007387 */ /* 0x000be80000100800 */
[----:B-1----:R-:W3:Y:S04]  /*5d300*/  LDL.LU R154, [R1+0x1744] ;  /* 0x00174400019a7983 */ /* 0x002ee80000300800 */
[----:B------:R1:W-:Y:S01]  /*5d310*/  LDGSTS.E [R3+0x22900], desc[UR60][R14.64], P0 ;  /* 0x229000000e037fae */ /* 0x0003e2000812187c */
[----:B------:R-:W-:Y:S01]  /*5d320*/  IADD3 R20, P1, R20, R4, RZ ;  /* 0x0000000414147210 */ /* 0x000fe20007f3e0ff */
[----:B-1----:R-:W-:-:S02]  /*5d330*/  IMAD.MOV.U32 R14, RZ, RZ, R18 ;  /* 0x000000ffff0e7224 */ /* 0x002fc400078e0012 */
[----:B------:R-:W-:Y:S01]  /*5d340*/  IMAD.MOV.U32 R15, RZ, RZ, R153 ;  /* 0x000000ffff0f7224 */ /* 0x000fe200078e0099 */
[----:B--2---:R-:W2:Y:S01]  /*5d350*/  LDL.LU R18, [R1+0x1740] ;  /* 0x0017400001127983 */ /* 0x004ea20000300800 */
[----:B------:R-:W-:-:S03]  /*5d360*/  IADD3 R19, P2, R19, R4, RZ ;  /* 0x0000000413137210 */ /* 0x000fc60007f5e0ff */
[----:B-----5:R-:W5:Y:S01]  /*5d370*/  LDL.LU R153, [R1+0x1738] ;  /* 0x0017380001997983 */ /* 0x020f620000300800 */
[----:B----4-:R-:W-:-:S03]  /*5d380*/  IMAD.X R155, R155, 0x1, R0, P1 ;  /* 0x000000019b9b7824 */ /* 0x010fc600008e0600 */
[----:B------:R1:W-:Y:S01]  /*5d390*/  STL [R1+0x1190], R20 ;  /* 0x0011901401007387 */ /* 0x0003e20000100800 */
[----:B------:R-:W-:-:S03]  /*5d3a0*/  IADD3.X R23, R23, R0, RZ, P2, !PT ;  /* 0x0000000017177210 */ /* 0x000fc600017fe4ff */
[----:B------:R4:W-:Y:S04]  /*5d3b0*/  LDGSTS.E [R3+0x22d00], desc[UR60][R14.64], P0 ;  /* 0x22d000000e037fae */ /* 0x0009e8000812187c */
[----:B------:R1:W-:Y:S04]  /*5d3c0*/  STL [R1+0x118c], R155 ;  /* 0x00118c9b01007387 */ /* 0x0003e80000100800 */
[----:B------:R-:W-:Y:S01]  /*5d3d0*/  STL [R1+0x11d0], R19 ;  /* 0x0011d01301007387 */ /* 0x000fe20000100800 */
[----:B----4-:R-:W-:-:S03]  /*5d3e0*/  IMAD.MOV.U32 R14, RZ, RZ, R20 ;  /* 0x000000ffff0e7224 */ /* 0x010fc600078e0014 */
[----:B-1----:R-:W4:Y:S01]  /*5d3f0*/  LDL.LU R20, [R1+0x173c] ;  /* 0x00173c0001147983 */ /* 0x002f220000300800 */
[----:B------:R-:W-:-:S03]  /*5d400*/  IMAD.MOV.U32 R15, RZ, RZ, R155 ;  /* 0x000000ffff0f7224 */ /* 0x000fc600078e009b */
[----:B------:R1:W-:Y:S04]  /*5d410*/  STL [R1+0x11cc], R23 ;  /* 0x0011cc1701007387 */ /* 0x0003e80000100800 */
[----:B------:R-:W4:Y:S04]  /*5d420*/  LDL.LU R155, [R1+0x1734] ;  /* 0x00173400019b7983 */ /* 0x000f280000300800 */
[----:B------:R1:W-:Y:S01]  /*5d430*/  LDGSTS.E [R3+0x23100], desc[UR60][R14.64], P0 ;  /* 0x231000000e037fae */ /* 0x0003e2000812187c */
[----:B------:R-:W-:Y:S01]  /*5d440*/  IADD3 R21, P1, R21, R4, RZ ;  /* 0x0000000415157210 */ /* 0x000fe20007f3e0ff */
[----:B-1----:R-:W-:Y:S01]  /*5d450*/  IMAD.MOV.U32 R14, RZ, RZ, R19 ;  /* 0x000000ffff0e7224 */ /* 0x002fe200078e0013 */
[----:B------:R-:W-:-:S02]  /*5d460*/  MOV R15, R23 ;  /* 0x00000017000f7202 */ /* 0x000fc40000000f00 */
[----:B------:R-:W-:Y:S01]  /*5d470*/  IADD3 R157, P2, R157, R4, RZ ;  /* 0x000000049d9d7210 */ /* 0x000fe20007f5e0ff */
[--C-:B------:R-:W-:Y:S01]  /*5d480*/  IMAD.X R156, R156, 0x1, R0.reuse, P1 ;  /* 0x000000019c9c7824 */ /* 0x100fe200008e0600 */
[----:B------:R-:W4:Y:S04]  /*5d490*/  LDL.LU R23, [R1+0x1708] ;  /* 0x0017080001177983 */ /* 0x000f280000300800 */
[----:B------:R-:W4:Y:S01]  /*5d4a0*/  LDL.LU R19, [R1+0x1778] ;  /* 0x0017780001137983 */ /* 0x000f220000300800 */
[----:B------:R-:W-:-:S03]  /*5d4b0*/  IMAD.X R158, R158, 0x1, R0, P2 ;  /* 0x000000019e9e7824 */ /* 0x000fc600010e0600 */
        /* <DEDUP_REMOVED lines=17> */
[----:B---3--:R-:W-:-:S04]  /*5d5d0*/  IMAD.X R152, R152, 0x1, R0, P1 ;  /* 0x0000000198987824 */ /* 0x008fc800008e0600 */
[----:B------:R-:W-:Y:S01]  /*5d5e0*/  IMAD.MOV.U32 R15, RZ, RZ, R152 ;  /* 0x000000ffff0f7224 */ /* 0x000fe200078e0098 */
[----:B------:R1:W-:Y:S01]  /*5d5f0*/  STL [R1+0x128c], R152 ;  /* 0x00128c9801007387 */ /* 0x0003e20000100800 */
[----:B------:R-:W-:-:S03]  /*5d600*/  IADD3.X R154, R154, R0, RZ, P2, !PT ;  /* 0x000000009a9a7210 */ /* 0x000fc600017fe4ff */
[----:B------:R-:W-:Y:S04]  /*5d610*/  STL [R1+0x1748], R22 ;  /* 0x0017481601007387 */ /* 0x000fe80000100800 */
[----:B------:R3:W-:Y:S04]  /*5d620*/  LDGSTS.E [R3+0x24100], desc[UR60][R14.64], P0 ;  /* 0x241000000e037fae */ /* 0x0007e8000812187c */
[----:B-1----:R-:W4:Y:S04]  /*5d630*/  LDL.LU R152, [R1+0x1780] ;  /* 0x0017800001987983 */ /* 0x002f280000300800 */
[----:B------:R1:W-:Y:S04]  /*5d640*/  STL [R1+0x1744], R154 ;  /* 0x0017449a01007387 */ /* 0x0003e80000100800 */
[----:B------:R-:W4:Y:S01]  /*5d650*/  LDL.LU R16, [R1+0x1788] ;  /* 0x0017880001107983 */ /* 0x000f220000300800 */
[----:B---3--:R-:W-:-:S02]  /*5d660*/  MOV R15, R154 ;  /* 0x0000009a000f7202 */ /* 0x008fc40000000f00 */
[-C--:B--2---:R-:W-:Y:S01]  /*5d670*/  IADD3 R18, P1, R18, R4.reuse, RZ ;  /* 0x0000000412127210 */ /* 0x084fe20007f3e0ff */
[----:B------:R-:W-:Y:S01]  /*5d680*/  IMAD.MOV.U32 R14, RZ, RZ, R22 ;  /* 0x000000ffff0e7224 */ /* 0x000fe200078e0016 */
[----:B-1----:R-:W2:Y:S01]  /*5d690*/  LDL.LU R154, [R1+0x177c] ;  /* 0x00177c00019a7983 */ /* 0x002ea20000300800 */
[----:B-----5:R-:W-:-:S03]  /*5d6a0*/  IADD3 R153, P2, R153, R4, RZ ;  /* 0x0000000499997210 */ /* 0x020fc60007f5e0ff */
[----:B------:R-:W3:Y:S04]  /*5d6b0*/  LDL.LU R22, [R1+0x1784] ;  /* 0x0017840001167983 */ /* 0x000ee80000300800 */
[----:B------:R1:W-:Y:S04]  /*5d6c0*/  LDGSTS.E [R3+0x24500], desc[UR60][R14.64], P0 ;  /* 0x245000000e037fae */ /* 0x0003e8000812187c */
[----:B------:R-:W-:Y:S01]  /*5d6d0*/  STL [R1+0x1740], R18 ;  /* 0x0017401201007387 */ /* 0x000fe20000100800 */
[----:B-1----:R-:W-:Y:S02]  /*5d6e0*/  IMAD.MOV.U32 R14, RZ, RZ, R18 ;  /* 0x000000ffff0e7224 */ /* 0x002fe400078e0012 */
[----:B----4-:R-:W-:-:S05]  /*5d6f0*/  IMAD.X R20, R20, 0x1, R0, P1 ;  /* 0x0000000114147824 */ /* 0x010fca00008e0600 */
[----:B------:R1:W-:Y:S01]  /*5d700*/  STL [R1+0x173c], R20 ;  /* 0x00173c1401007387 */ /* 0x0003e20000100800 */
[----:B------:R-:W-:Y:S01]  /*5d710*/  MOV R15, R20 ;  /* 0x00000014000f7202 */ /* 0x000fe20000000f00 */
[----:B------:R-:W-:Y:S02]  /*5d720*/  IMAD.X R155, R155, 0x1, R0, P2 ;  /* 0x000000019b9b7824 */ /* 0x000fe400010e0600 */
        /* <DEDUP_REMOVED lines=8> */
[----:B------:R-:W-:Y:S01]  /*5d7b0*/  IMAD.MOV.U32 R14, RZ, RZ, R153 ;  /* 0x000000ffff0e7224 */ /* 0x000fe200078e0099 */
[----:B------:R-:W-:Y:S02]  /*5d7c0*/  IADD3 R19, P2, R19, R4, RZ ;  /* 0x0000000413137210 */ /* 0x000fe40007f5e0ff */
[----:B------:R-:W4:Y:S04]  /*5d7d0*/  LDL.LU R153, [R1+0x16f4] ;  /* 0x0016f40001997983 */ /* 0x000f280000300800 */
[----:B------:R1:W-:Y:S04]  /*5d7e0*/  STL [R1+0x1708], R23 ;  /* 0x0017081701007387 */ /* 0x0003e80000100800 */
[----:B------:R1:W-:Y:S01]  /*5d7f0*/  LDGSTS.E [R3+0x24d00], desc[UR60][R14.64], P0 ;  /* 0x24d000000e037fae */ /* 0x0003e2000812187c */
[----:B------:R-:W-:-:S05]  /*5d800*/  IMAD.X R156, R156, 0x1, R0, P1 ;  /* 0x000000019c9c7824 */ /* 0x000fca00008e0600 */
[----:B------:R1:W-:Y:S01]  /*5d810*/  STL [R1+0x1704], R156 ;  /* 0x0017049c01007387 */ /* 0x0003e20000100800 */
[----:B------:R-:W-:-:S03]  /*5d820*/  IADD3.X R21, R21, R0, RZ, P2, !PT ;  /* 0x0000000015157210 */ /* 0x000fc600017fe4ff */
[----:B------:R1:W-:Y:S02]  /*5d830*/  STL [R1+0x1778], R19 ;  /* 0x0017781301007387 */ /* 0x0003e40000100800 */
[----:B-1----:R-:W-:Y:S02]  /*5d840*/  IMAD.MOV.U32 R14, RZ, RZ, R23 ;  /* 0x000000ffff0e7224 */ /* 0x002fe400078e0017 */
[----:B------:R-:W4:Y:S04]  /*5d850*/  LDL.LU R157, [R1+0x16c8] ;  /* 0x0016c800019d7983 */ /* 0x000f280000300800 */
[----:B------:R1:W-:Y:S04]  /*5d860*/  STL [R1+0x1774], R21 ;  /* 0x0017741501007387 */ /* 0x0003e80000100800 */
[----:B------:R-:W4:Y:S04]  /*5d870*/  LDL.LU R23, [R1+0x16c0] ;  /* 0x0016c00001177983 */ /* 0x000f280000300800 */
[----:B------:R-:W4:Y:S01]  /*5d880*/  LDL.LU R158, [R1+0x16c4] ;  /* 0x0016c400019e7983 */ /* 0x000f220000300800 */
[----:B------:R-:W-:-:S03]  /*5d890*/  IMAD.MOV.U32 R15, RZ, RZ, R156 ;  /* 0x000000ffff0f7224 */ /* 0x000fc600078e009c */
[----:B------:R-:W4:Y:S04]  /*5d8a0*/  LDL.LU R156, [R1+0x16bc] ;  /* 0x0016bc00019c7983 */ /* 0x000f280000300800 */
[----:B------:R1:W-:Y:S02]  /*5d8b0*/  LDGSTS.E [R3+0x25100], desc[UR60][R14.64], P0 ;  /* 0x251000000e037fae */ /* 0x0003e4000812187c */
[----:B-1----:R-:W-:Y:S01]  /*5d8c0*/  IMAD.MOV.U32 R14, RZ, RZ, R19 ;  /* 0x000000ffff0e7224 */ /* 0x002fe200078e0013 */
[----:B------:R-:W-:Y:S01]  /*5d8d0*/  MOV R15, R21 ;  /* 0x00000015000f7202 */ /* 0x000fe20000000f00 */
[----:B------:R-:W4:Y:S04]  /*5d8e0*/  LDL.LU R19, [R1+0x16b8] ;  /* 0x0016b80001137983 */ /* 0x000f280000300800 */
[----:B------:R-:W4:Y:S04]  /*5d8f0*/  LDL.LU R21, [R1+0x17b8] ;  /* 0x0017b80001157983 */ /* 0x000f280000300800 */
[----:B------:R1:W-:Y:S01]  /*5d900*/  LDGSTS.E [R3+0x25500], desc[UR60][R14.64], P0 ;  /* 0x255000000e037fae */ /* 0x0003e2000812187c */
[----:B------:R-:W-:-:S05]  /*5d910*/  IADD3 R152, P1, R152, R4, RZ ;  /* 0x0000000498987210 */ /* 0x000fca0007f3e0ff */
[----:B------:R3:W-:Y:S01]  /*5d920*/  STL [R1+0x1780], R152 ;  /* 0x0017809801007387 */ /* 0x0007e20000100800 */
[----:B------:R-:W-:Y:S01]  /*5d930*/  IADD3 R16, P2, R16, R4, RZ ;  /* 0x0000000410107210 */ /* 0x000fe20007f5e0ff */
[----:B-1----:R-:W-:Y:S02]  /*5d940*/  IMAD.MOV.U32 R14, RZ, RZ, R152 ;  /* 0x000000ffff0e7224 */ /* 0x002fe400078e0098 */
[--C-:B--2---:R-:W-:Y:S02]  /*5d950*/  IMAD.X R154, R154, 0x1, R0.reuse, P1 ;  /* 0x000000019a9a7824 */ /* 0x104fe400008e0600 */
[----:B---3--:R-:W-:-:S03]  /*5d960*/  IMAD.X R22, R22, 0x1, R0, P2 ;  /* 0x0000000116167824 */ /* 0x008fc600010e0600 */
[----:B------:R1:W-:Y:S01]  /*5d970*/  STL [R1+0x177c], R154 ;  /* 0x00177c9a01007387 */ /* 0x0003e20000100800 */
[----:B------:R-:W-:-:S03]  /*5d980*/  MOV R15, R154 ;  /* 0x0000009a000f7202 */ /* 0x000fc60000000f00 */
[----:B------:R-:W-:Y:S04]  /*5d990*/  STL [R1+0x1788], R16 ;  /* 0x0017881001007387 */ /* 0x000fe80000100800 */
[----:B------:R-:W2:Y:S04]  /*5d9a0*/  LDL.LU R152, [R1+0x16b4] ;  /* 0x0016b40001987983 */ /* 0x000ea80000300800 */
[----:B------:R3:W-:Y:S04]  /*5d9b0*/  STL [R1+0x1784], R22 ;  /* 0x0017841601007387 */ /* 0x0007e80000100800 */
[----:B-1----:R-:W2:Y:S04]  /*5d9c0*/  LDL.LU R154, [R1+0x17b4] ;  /* 0x0017b400019a7983 */ /* 0x002ea80000300800 */
[----:B------:R1:W-:Y:S02]  /*5d9d0*/  LDGSTS.E [R3+0x25900], desc[UR60][R14.64], P0 ;  /* 0x259000000e037fae */ /* 0x0003e4000812187c */
[----:B-1----:R-:W-:-:S02]  /*5d9e0*/  IMAD.MOV.U32 R14, RZ, RZ, R16 ;  /* 0x000000ffff0e7224 */ /* 0x002fc400078e0010 */
[----:B------:R-:W-:Y:S02]  /*5d9f0*/  IMAD.MOV.U32 R15, RZ, RZ, R22 ;  /* 0x000000ffff0f7224 */ /* 0x000fe400078e0016 */
[----:B---3--:R-:W3:Y:S01]  /*5da00*/  LDL.LU R22, [R1+0x17c0] ;  /* 0x0017c00001167983 */ /* 0x008ee20000300800 */
[----:B-----5:R-:W-:-:S03]  /*5da10*/  IADD3 R20, P1, R20, R4, RZ ;  /* 0x0000000414147210 */ /* 0x020fc60007f3e0ff */
[----:B------:R-:W5:Y:S04]  /*5da20*/  LDL.LU R16, [R1+0x17c8] ;  /* 0x0017c80001107983 */ /* 0x000f680000300800 */
[----:B------:R-:W-:Y:S01]  /*5da30*/  STL [R1+0x1700], R20 ;  /* 0x0017001401007387 */ /* 0x000fe20000100800 */
[----:B------:R-:W-:-:S03]  /*5da40*/  IADD3 R18, P2, R18, R4, RZ ;  /* 0x0000000412127210 */ /* 0x000fc60007f5e0ff */
[----:B------:R1:W-:Y:S01]  /*5da50*/  LDGSTS.E [R3+0x25d00], desc[UR60][R14.64], P0 ;  /* 0x25d000000e037fae */ /* 0x0003e2000812187c */
[----:B----4-:R-:W-:Y:S01]  /*5da60*/  IMAD.X R155, R155, 0x1, R0, P1 ;  /* 0x000000019b9b7824 */ /* 0x010fe200008e0600 */
[----:B------:R-:W-:-:S04]  /*5da70*/  IADD3.X R153, R153, R0, RZ, P2, !PT ;  /* 0x0000000099997210 */ /* 0x000fc800017fe4ff */
[----:B------:R4:W-:Y:S01]  /*5da80*/  STL [R1+0x16fc], R155 ;  /* 0x0016fc9b01007387 */ /* 0x0009e20000100800 */
[----:B-1----:R-:W-:-:S03]  /*5da90*/  IMAD.MOV.U32 R15, RZ, RZ, R155 ;  /* 0x000000ffff0f7224 */ /* 0x002fc600078e009b */
[----:B------:R1:W-:Y:S01]  /*5daa0*/  STL [R1+0x16f8], R18 ;  /* 0x0016f81201007387 */ /* 0x0003e20000100800 */
[----:B------:R-:W-:-:S03]  /*5dab0*/  IMAD.MOV.U32 R14, RZ, RZ, R20 ;  /* 0x000000ffff0e7224 */ /* 0x000fc600078e0014 */
[----:B----4-:R-:W4:Y:S04]  /*5dac0*/  LDL.LU R155, [R1+0x17bc] ;  /* 0x0017bc00019b7983 */ /* 0x010f280000300800 */
[----:B------:R1:W-:Y:S04]  /*5dad0*/  STL [R1+0x16f4], R153 ;  /* 0x0016f49901007387 */ /* 0x0003e80000100800 */
[----:B------:R-:W4:Y:S04]  /*5dae0*/  LDL.LU R20, [R1+0x17c4] ;  /* 0x0017c40001147983 */ /* 0x000f280000300800 */
[----:B------:R1:W-:Y:S01]  /*5daf0*/  LDGSTS.E [R3+0x26100], desc[UR60][R14.64], P0 ;  /* 0x261000000e037fae */ /* 0x0003e2000812187c */
[-C--:B------:R-:W-:Y:S01]  /*5db00*/  IADD3 R157, P1, R157, R4.reuse, RZ ;  /* 0x000000049d9d7210 */ /* 0x080fe20007f3e0ff */
[----:B-1----:R-:W-:Y:S01]  /*5db10*/  IMAD.MOV.U32 R14, RZ, RZ, R18 ;  /* 0x000000ffff0e7224 */ /* 0x002fe200078e0012 */
[----:B------:R-:W-:Y:S01]  /*5db20*/  MOV R15, R153 ;  /* 0x00000099000f7202 */ /* 0x000fe20000000f00 */
[----:B------:R-:W4:Y:S01]  /*5db30*/  LDL.LU R18, [R1+0x1690] ;  /* 0x0016900001127983 */ /* 0x000f220000300800 */
[----:B------:R-:W-:-:S03]  /*5db40*/  IADD3 R23, P2, R23, R4, RZ ;  /* 0x0000000417177210 */ /* 0x000fc60007f5e0ff */
[----:B------:R1:W-:Y:S01]  /*5db50*/  LDGSTS.E [R3+0x26500], desc[UR60][R14.64], P0 ;  /* 0x265000000e037fae */ /* 0x0003e2000812187c */
[----:B------:R-:W-:-:S03]  /*5db60*/  IMAD.X R158, R158, 0x1, R0, P1 ;  /* 0x000000019e9e7824 */ /* 0x000fc600008e0600 */
[----:B------:R-:W4:Y:S01]  /*5db70*/  LDL.LU R153, [R1+0x16d0] ;  /* 0x0016d00001997983 */ /* 0x000f220000300800 */
[----:B------:R-:W-:-:S03]  /*5db80*/  IMAD.X R156, R156, 0x1, R0, P2 ;  /* 0x000000019c9c7824 */ /* 0x000fc600010e0600 */
[----:B------:R-:W-:Y:S01]  /*5db90*/  STL [R1+0x16c8], R157 ;  /* 0x0016c89d01007387 */ /* 0x000fe20000100800 */
[----:B-1----:R-:W-:Y:S01]  /*5dba0*/  IMAD.MOV.U32 R14, RZ, RZ, R157 ;  /* 0x000000ffff0e7224 */ /* 0x002fe200078e009d */
[----:B------:R-:W-:Y:S02]  /*5dbb0*/  MOV R15, R158 ;  /* 0x0000009e000f7202 */ /* 0x000fe40000000f00 */
[----:B------:R-:W-:Y:S04]  /*5dbc0*/  STL [R1+0x16c4], R158 ;  /* 0x0016c49e01007387 */ /* 0x000fe80000100800 */
[----:B------:R1:W-:Y:S04]  /*5dbd0*/  STL [R1+0x16c0], R23 ;  /* 0x0016c01701007387 */ /* 0x0003e80000100800 */
[----:B------:R1:W-:Y:S04]  /*5dbe0*/  LDGSTS.E [R3+0x26900], desc[UR60][R14.64], P0 ;  /* 0x269000000e037fae */ /* 0x0003e8000812187c */
[----:B------:R1:W-:Y:S02]  /*5dbf0*/  STL [R1+0x16bc], R156 ;  /* 0x0016bc9c01007387 */ /* 0x0003e40000100800 */
[----:B-1----:R-:W-:-:S02]  /*5dc00*/  IMAD.MOV.U32 R14, RZ, RZ, R23 ;  /* 0x000000ffff0e7224 */ /* 0x002fc400078e0017 */
[----:B------:R-:W4:Y:S01]  /*5dc10*/  LDL.LU R23, [R1+0x168c] ;  /* 0x00168c0001177983 */ /* 0x000f220000300800 */
[----:B------:R-:W-:-:S03]  /*5dc20*/  IMAD.MOV.U32 R15, RZ, RZ, R156 ;  /* 0x000000ffff0f7224 */ /* 0x000fc600078e009c */
[----:B------:R-:W4:Y:S01]  /*5dc30*/  LDL.LU R156, [R1+0x16cc] ;  /* 0x0016cc00019c7983 */ /* 0x000f220000300800 */
[-C--:B------:R-:W-:Y:S02]  /*5dc40*/  IADD3 R19, P1, R19, R4.reuse, RZ ;  /* 0x0000000413137210 */ /* 0x080fe40007f3e0ff */
[----:B------:R-:W-:Y:S01]  /*5dc50*/  IADD3 R21, P2, R21, R4, RZ ;  /* 0x0000000415157210 */ /* 0x000fe20007f5e0ff */
[----:B------:R1:W-:Y:S04]  /*5dc60*/  LDGSTS.E [R3+0x26d00], desc[UR60][R14.64], P0 ;  /* 0x26d000000e037fae */ /* 0x0003e8000812187c */
[----:B------:R-:W-:Y:S01]  /*5dc70*/  STL [R1+0x16b8], R19 ;  /* 0x0016b81301007387 */ /* 0x000fe20000100800 */
[----:B-1----:R-:W-:Y:S02]  /*5dc80*/  IMAD.MOV.U32 R14, RZ, RZ, R19 ;  /* 0x000000ffff0e7224 */ /* 0x002fe400078e0013 */
[----:B--2---:R-:W-:-:S04]  /*5dc90*/  IMAD.X R152, R152, 0x1, R0, P1 ;  /* 0x0000000198987824 */ /* 0x004fc800008e0600 */
        /* <DEDUP_REMOVED lines=8> */
[----:B---3--:R-:W-:Y:S01]  /*5dd20*/  IADD3 R22, P1, R22, R4, RZ ;  /* 0x0000000416167210 */ /* 0x008fe20007f3e0ff */
[----:B--2---:R-:W-:Y:S01]  /*5dd30*/  IMAD.MOV.U32 R14, RZ, RZ, R21 ;  /* 0x000000ffff0e7224 */ /* 0x004fe200078e0015 */
[----:B------:R-:W-:-:S02]  /*5dd40*/  MOV R15, R154 ;  /* 0x0000009a000f7202 */ /* 0x000fc40000000f00 */
[----:B-1----:R-:W2:Y:S01]  /*5dd50*/  LDL.LU R154, [R1+0x170c] ;  /* 0x00170c00019a7983 */ /* 0x002ea20000300800 */
[----:B-----5:R-:W-:-:S03]  /*5dd60*/  IADD3 R16, P2, R16, R4, RZ ;  /* 0x0000000410107210 */ /* 0x020fc60007f5e0ff */
[----:B------:R-:W3:Y:S04]  /*5dd70*/  LDL.LU R21, [R1+0x174c] ;  /* 0x00174c0001157983 */ /* 0x000ee80000300800 */
[----:B------:R1:W-:Y:S04]  /*5dd80*/  LDGSTS.E [R3+0x27500], desc[UR60][R14.64], P0 ;  /* 0x275000000e037fae */ /* 0x0003e8000812187c */
[----:B------:R5:W-:Y:S01]  /*5dd90*/  STL [R1+0x17c0], R22 ;  /* 0x0017c01601007387 */ /* 0x000be20000100800 */
[----:B-1----:R-:W-:Y:S02]  /*5dda0*/  IMAD.MOV.U32 R14, RZ, RZ, R22 ;  /* 0x000000ffff0e7224 */ /* 0x002fe400078e0016 */
[----:B----4-:R-:W-:-:S05]  /*5ddb0*/  IMAD.X R155, R155, 0x1, R0, P1 ;  /* 0x000000019b9b7824 */ /* 0x010fca00008e0600 */
[----:B------:R-:W-:Y:S01]  /*5ddc0*/  MOV R15, R155 ;  /* 0x0000009b000f7202 */ /* 0x000fe20000000f00 */
[----:B------:R-:W-:Y:S01]  /*5ddd0*/  IMAD.X R20, R20, 0x1, R0, P2 ;  /* 0x0000000114147824 */ /* 0x000fe200010e0600 */
[----:B------:R-:W-:Y:S04]  /*5dde0*/  STL [R1+0x17bc], R155 ;  /* 0x0017bc9b01007387 */ /* 0x000fe80000100800 */
[----:B------:R-:W-:Y:S04]  /*5ddf0*/  STL [R1+0x17c8], R16 ;  /* 0x0017c81001007387 */ /* 0x000fe80000100800 */
[----:B------:R1:W-:Y:S04]  /*5de00*/  LDGSTS.E [R3+0x27900], desc[UR60][R14.64], P0 ;  /* 0x279000000e037fae */ /* 0x0003e8000812187c */
[----:B------:R4:W-:Y:S04]  /*5de10*/  STL [R1+0x17c4], R20 ;  /* 0x0017c41401007387 */ /* 0x0009e80000100800 */
[----:B-----5:R-:W5:Y:S01]  /*5de20*/  LDL.LU R22, [R1+0x178c] ;  /* 0x00178c0001167983 */ /* 0x020f620000300800 */
[----:B-1----:R-:W-:-:S03]  /*5de30*/  IMAD.MOV.U32 R15, RZ, RZ, R20 ;  /* 0x000000ffff0f7224 */ /* 0x002fc600078e0014 */
[----:B----4-:R-:W4:Y:S01]  /*5de40*/  LDL.LU R20, [R1+0x1790] ;  /* 0x0017900001147983 */ /* 0x010f220000300800 */
[----:B------:R-:W-:Y:S01]  /*5de50*/  IMAD.MOV.U32 R14, RZ, RZ, R16 ;  /* 0x000000ffff0e7224 */ /* 0x000fe200078e0010 */
[-C--:B------:R-:W-:Y:S02]  /*5de60*/  IADD3 R18, P1, R18, R4.reuse, RZ ;  /* 0x0000000412127210 */ /* 0x080fe40007f3e0ff */
[----:B------:R-:W5:Y:S01]  /*5de70*/  LDL.LU R155, [R1+0x17cc] ;  /* 0x0017cc00019b7983 */ /* 0x000f620000300800 */
[----:B------:R-:W-:-:S03]  /*5de80*/  IADD3 R153, P2, R153, R4, RZ ;  /* 0x0000000499997210 */ /* 0x000fc60007f5e0ff */
[----:B------:R-:W5:Y:S04]  /*5de90*/  LDL.LU R16, [R1+0x17d0] ;  /* 0x0017d00001107983 */ /* 0x000f680000300800 */
[----:B------:R1:W-:Y:S04]  /*5dea0*/  LDGSTS.E [R3+0x27d00], desc[UR60][R14.64], P0 ;  /* 0x27d000000e037fae */ /* 0x0003e8000812187c */
[----:B------:R1:W-:Y:S04]  /*5deb0*/  STL [R1+0x1690], R18 ;  /* 0x0016901201007387 */ /* 0x0003e80000100800 */
[----:B------:R-:W-:Y:S01]  /*5dec0*/  STL [R1+0x16d0], R153 ;  /* 0x0016d09901007387 */ /* 0x000fe20000100800 */
[----:B-1----:R-:W-:Y:S01]  /*5ded0*/  LOP3.LUT R3, R13, 0x30, RZ, 0x3c, !PT ;  /* 0x000000300d037812 */ /* 0x002fe200078e3cff */
[----:B------:R-:W-:-:S03]  /*5dee0*/  IMAD.MOV.U32 R14, RZ, RZ, R18 ;  /* 0x000000ffff0e7224 */ /* 0x000fc600078e0012 */
[----:B------:R-:W-:Y:S01]  /*5def0*/  IADD3 R3, R3, R5, RZ ;  /* 0x0000000503037210 */ /* 0x000fe20007ffe0ff */
[----:B------:R-:W-:-:S04]  /*5df00*/  IMAD.X R23, R23, 0x1, R0, P1 ;  /* 0x0000000117177824 */ /* 0x000fc800008e0600 */
[----:B------:R-:W-:Y:S01]  /*5df10*/  IMAD.MOV.U32 R15, RZ, RZ, R23 ;  /* 0x000000ffff0f7224 */ /* 0x000fe200078e0017 */
[----:B------:R1:W-:Y:S01]  /*5df20*/  STL [R1+0x168c], R23 ;  /* 0x00168c1701007387 */ /* 0x0003e20000100800 */
[----:B------:R-:W-:-:S03]  /*5df30*/  IMAD.X R156, R156, 0x1, R0, P2 ;  /* 0x000000019c9c7824 */ /* 0x000fc600010e0600 */
[----:B------:R-:W5:Y:S04]  /*5df40*/  LDL.LU R18, [R1+0x17f8] ;  /* 0x0017f80001127983 */ /* 0x000f680000300800 */
[----:B------:R1:W-:Y:S04]  /*5df50*/  LDGSTS.E [R3+0x180], desc[UR60][R14.64], P0 ;  /* 0x001800000e037fae */ /* 0x0003e8000812187c */
[----:B-1----:R-:W5:Y:S04]  /*5df60*/  LDL.LU R23, [R1+0x1800] ;  /* 0x0018000001177983 */ /* 0x002f680000300800 */
[----:B------:R1:W-:Y:S01]  /*5df70*/  STL [R1+0x16cc], R156 ;  /* 0x0016cc9c01007387 */ /* 0x0003e20000100800 */
[----:B------:R-:W-:Y:S01]  /*5df80*/  IMAD.MOV.U32 R15, RZ, RZ, R156 ;  /* 0x000000ffff0f7224 */ /* 0x000fe200078e009c */
[----:B------:R-:W-:-:S02]  /*5df90*/  MOV R14, R153 ;  /* 0x00000099000e7202 */ /* 0x000fc40000000f00 */
[----:B-1----:R-:W5:Y:S04]  /*5dfa0*/  LDL.LU R156, [R1+0x17f4] ;  /* 0x0017f400019c7983 */ /* 0x002f680000300800 */
[----:B------:R-:W5:Y:S04]  /*5dfb0*/  LDL.LU R153, [R1+0x17fc] ;  /* 0x0017fc0001997983 */ /* 0x000f680000300800 */
[----:B------:R1:W-:Y:S01]  /*5dfc0*/  LDGSTS.E [R3+0x580], desc[UR60][R14.64], P0 ;  /* 0x005800000e037fae */ /* 0x0003e2000812187c */
[-C--:B------:R-:W-:Y:S02]  /*5dfd0*/  IADD3 R152, P1, R152, R4.reuse, RZ ;  /* 0x0000000498987210 */ /* 0x080fe40007f3e0ff */
[----:B------:R-:W-:-:S03]  /*5dfe0*/  IADD3 R19, P2, R19, R4, RZ ;  /* 0x0000000413137210 */ /* 0x000fc60007f5e0ff */
[----:B------:R3:W-:Y:S01]  /*5dff0*/  STL [R1+0x1710], R152 ;  /* 0x0017109801007387 */ /* 0x0007e20000100800 */
[--C-:B--2---:R-:W-:Y:S01]  /*5e000*/  IMAD.X R154, R154, 0x1, R0.reuse, P1 ;  /* 0x000000019a9a7824 */ /* 0x104fe200008e0600 */
[----:B-1----:R-:W-:Y:S01]  /*5e010*/  MOV R14, R152 ;  /* 0x00000098000e7202 */ /* 0x002fe20000000f00 */
[----:B---3--:R-:W-:-:S03]  /*5e020*/  IMAD.X R21, R21, 0x1, R0, P2 ;  /* 0x0000000115157824 */ /* 0x008fc600010e0600 */
[----:B------:R1:W-:Y:S04]  /*5e030*/  STL [R1+0x170c], R154 ;  /* 0x00170c9a01007387 */ /* 0x0003e80000100800 */
[----:B------:R-:W-:Y:S01]  /*5e040*/  STL [R1+0x1750], R19 ;  /* 0x0017501301007387 */ /* 0x000fe20000100800 */
[----:B------:R-:W-:-:S03]  /*5e050*/  IMAD.MOV.U32 R15, RZ, RZ, R154 ;  /* 0x000000ffff0f7224 */ /* 0x000fc600078e009a */
[----:B------:R-:W2:Y:S04]  /*5e060*/  LDL.LU R152, [R1+0x1808] ;  /* 0x0018080001987983 */ /* 0x000ea80000300800 */
[----:B------:R3:W-:Y:S04]  /*5e070*/  STL [R1+0x174c], R21 ;  /* 0x00174c1501007387 */ /* 0x0007e80000100800 */
[----:B------:R-:W2:Y:S04]  /*5e080*/  LDL.LU R157, [R1+0x1810] ;  /* 0x00181000019d7983 */ /* 0x000ea80000300800 */
[----:B-1----:R-:W2:Y:S04]  /*5e090*/  LDL.LU R154, [R1+0x1804] ;  /* 0x00180400019a7983 */ /* 0x002ea80000300800 */
[----:B------:R1:W-:Y:S04]  /*5e0a0*/  LDGSTS.E [R3+0x980], desc[UR60][R14.64], P0 ;  /* 0x009800000e037fae */ /* 0x0003e8000812187c */
[----:B------:R-:W2:Y:S01]  /*5e0b0*/  LDL.LU R158, [R1+0x180c] ;  /* 0x00180c00019e7983 */ /* 0x000ea20000300800 */
[----:B-1----:R-:W-:-:S02]  /*5e0c0*/  IMAD.MOV.U32 R14, RZ, RZ, R19 ;  /* 0x000000ffff0e7224 */ /* 0x002fc400078e0013 */
[----:B------:R-:W-:Y:S02]  /*5e0d0*/  IMAD.MOV.U32 R15, RZ, RZ, R21 ;  /* 0x000000ffff0f7224 */ /* 0x000fe400078e0015 */
[----:B---3--:R-:W3:Y:S04]  /*5e0e0*/  LDL.LU R21, [R1+0x12f8] ;  /* 0x0012f80001157983 */ /* 0x008ee80000300800 */
[----:B------:R-:W3:Y:S04]  /*5e0f0*/  LDL.LU R19, [R1+0x12f0] ;  /* 0x0012f00001137983 */ /* 0x000ee80000300800 */
[----:B------:R1:W-:Y:S01]  /*5e100*/  LDGSTS.E [R3+0xd80], desc[UR60][R14.64], P0 ;  /* 0x00d800000e037fae */ /* 0x0003e2000812187c */
[----:B----4-:R-:W-:-:S04]  /*5e110*/  IADD3 R20, P1, R20, R4, RZ ;  /* 0x0000000414147210 */ /* 0x010fc80007f3e0ff */
[----:B-----5:R-:W-:Y:S01]  /*5e120*/  IADD3.X R22, R22, R0, RZ, P1, !PT ;  /* 0x0000000016167210 */ /* 0x020fe20000ffe4ff */
[----:B------:R-:W-:Y:S01]  /*5e130*/  STL [R1+0x1790], R20 ;  /* 0x0017901401007387 */ /* 0x000fe20000100800 */
[----:B------:R-:W-:-:S03]  /*5e140*/  IADD3 R16, P2, R16, R4, RZ ;  /* 0x0000000410107210 */ /* 0x000fc60007f5e0ff */
[----:B------:R4:W-:Y:S01]  /*5e150*/  STL [R1+0x178c], R22 ;  /* 0x00178c1601007387 */ /* 0x0009e20000100800 */
[----:B-1----:R-:W-:Y:S02]  /*5e160*/  IMAD.MOV.U32 R15, RZ, RZ, R22 ;  /* 0x000000ffff0f7224 */ /* 0x002fe400078e0016 */
[----:B------:R-:W-:Y:S01]  /*5e170*/  IMAD.X R155, R155, 0x1, R0, P2 ;  /* 0x000000019b9b7824 */ /* 0x000fe200010e0600 */
[----:B------:R-:W-:Y:S01]  /*5e180*/  STL [R1+0x17d0], R16 ;  /* 0x0017d01001007387 */ /* 0x000fe20000100800 */
[----:B------:R-:W-:-:S03]  /*5e190*/  IMAD.MOV.U32 R14, RZ, RZ, R20 ;  /* 0x000000ffff0e7224 */ /* 0x000fc600078e0014 */
[----:B----4-:R-:W4:Y:S04]  /*5e1a0*/  LDL.LU R22, [R1+0x12f4] ;  /* 0x0012f40001167983 */ /* 0x010f280000300800 */
[----:B------:R1:W-:Y:S04]  /*5e1b0*/  STL [R1+0x17cc], R155 ;  /* 0x0017cc9b01007387 */ /* 0x0003e80000100800 */
[----:B------:R-:W5:Y:S04]  /*5e1c0*/  LDL.LU R20, [R1+0x12ec] ;  /* 0x0012ec0001147983 */ /* 0x000f680000300800 */
[----:B------:R1:W-:Y:S01]  /*5e1d0*/  LDGSTS.E [R3+0x1180], desc[UR60][R14.64], P0 ;  /* 0x011800000e037fae */ /* 0x0003e2000812187c */
[----:B------:R-:W-:Y:S01]  /*5e1e0*/  IADD3 R18, P1, R18, R4, RZ ;  /* 0x0000000412127210 */ /* 0x000fe20007f3e0ff */
[----:B-1----:R-:W-:Y:S01]  /*5e1f0*/  IMAD.MOV.U32 R15, RZ, RZ, R155 ;  /* 0x000000ffff0f7224 */ /* 0x002fe200078e009b */
[----:B------:R-:W-:Y:S01]  /*5e200*/  MOV R14, R16 ;  /* 0x00000010000e7202 */ /* 0x000fe20000000f00 */
[----:B------:R-:W5:Y:S04]  /*5e210*/  LDL.LU R155, [R1+0x12e8] ;  /* 0x0012e800019b7983 */ /* 0x000f680000300800 */
[----:B------:R-:W5:Y:S01]  /*5e220*/  LDL.LU R16, [R1+0x12e0] ;  /* 0x0012e00001107983 */ /* 0x000f620000300800 */
[----:B------:R-:W-:-:S03]  /*5e230*/  IADD3 R23, P2, R23, R4, RZ ;  /* 0x0000000417177210 */ /* 0x000fc60007f5e0ff */
[----:B------:R-:W-:Y:S04]  /*5e240*/  STL [R1+0x17f8], R18 ;  /* 0x0017f81201007387 */ /* 0x000fe80000100800 */
[----:B------:R1:W-:Y:S01]  /*5e250*/  LDGSTS.E [R3+0x1580], desc[UR60][R14.64], P0 ;  /* 0x015800000e037fae */ /* 0x0003e2000812187c */
[--C-:B------:R-:W-:Y:S02]  /*5e260*/  IMAD.X R156, R156, 0x1, R0.reuse, P1 ;  /* 0x000000019c9c7824 */ /* 0x100fe400008e0600 */
[----:B------:R-:W-:-:S03]  /*5e270*/  IMAD.X R153, R153, 0x1, R0, P2 ;  /* 0x0000000199997824 */ /* 0x000fc600010e0600 */
[----:B------:R1:W-:Y:S02]  /*5e280*/  STL [R1+0x17f4], R156 ;  /* 0x0017f49c01007387 */ /* 0x0003e40000100800 */
[----:B-1----:R-:W-:Y:S01]  /*5e290*/  IMAD.MOV.U32 R15, RZ, RZ, R156 ;  /* 0x000000ffff0f7224 */ /* 0x002fe200078e009c */
[----:B------:R-:W-:Y:S01]  /*5e2a0*/  MOV R14, R18 ;  /* 0x00000012000e7202 */ /* 0x000fe20000000f00 */
[----:B------:R-:W-:Y:S04]  /*5e2b0*/  STL [R1+0x1800], R23 ;  /* 0x0018001701007387 */ /* 0x000fe80000100800 */
[----:B------:R1:W-:Y:S04]  /*5e2c0*/  LDGSTS.E [R3+0x1980], desc[UR60][R14.64], P0 ;  /* 0x019800000e037fae */ /* 0x0003e8000812187c */
[----:B------:R-:W5:Y:S04]  /*5e2d0*/  LDL.LU R156, [R1+0x12e4] ;  /* 0x0012e400019c7983 */ /* 0x000f680000300800 */
[----:B------:R1:W-:Y:S04]  /*5e2e0*/  STL [R1+0x17fc], R153 ;  /* 0x0017fc9901007387 */ /* 0x0003e80000100800 */
[----:B------:R-:W5:Y:S01]  /*5e2f0*/  LDL.LU R18, [R1+0x12dc] ;  /* 0x0012dc0001127983 */ /* 0x000f620000300800 */
[----:B-1----:R-:W-:-:S02]  /*5e300*/  IMAD.MOV.U32 R14, RZ, RZ, R23 ;  /* 0x000000ffff0e7224 */ /* 0x002fc400078e0017 */
[----:B------:R-:W-:Y:S02]  /*5e310*/  IMAD.MOV.U32 R15, RZ, RZ, R153 ;  /* 0x000000ffff0f7224 */ /* 0x000fe400078e0099 */
[----:B------:R-:W5:Y:S04]  /*5e320*/  LDL.LU R153, [R1+0x1838] ;  /* 0x0018380001997983 */ /* 0x000f680000300800 */
[----:B------:R1:W-:Y:S04]  /*5e330*/  LDGSTS.E [R3+0x1d80], desc[UR60][R14.64], P0 ;  /* 0x01d800000e037fae */ /* 0x0003e8000812187c */
[----:B------:R-:W5:Y:S01]  /*5e340*/  LDL.LU R23, [R1+0x1840] ;  /* 0x0018400001177983 */ /* 0x000f620000300800 */
[----:B--2---:R-:W-:-:S05]  /*5e350*/  IADD3 R152, P1, R152, R4, RZ ;  /* 0x0000000498987210 */ /* 0x004fca0007f3e0ff */
[----:B-1----:R-:W-:Y:S01]  /*5e360*/  IMAD.MOV.U32 R14, RZ, RZ, R152 ;  /* 0x000000ffff0e7224 */ /* 0x002fe200078e0098 */
[----:B------:R-:W-:Y:S02]  /*5e370*/  IADD3 R157, P2, R157, R4, RZ ;  /* 0x000000049d9d7210 */ /* 0x000fe40007f5e0ff */
[----:B------:R-:W-:Y:S01]  /*5e380*/  IADD3.X R154, R154, R0, RZ, P1, !PT ;  /* 0x000000009a9a7210 */ /* 0x000fe20000ffe4ff */
[----:B------:R-:W-:Y:S04]  /*5e390*/  STL [R1+0x1808], R152 ;  /* 0x0018089801007387 */ /* 0x000fe80000100800 */
[----:B------:R-:W-:Y:S02]  /*5e3a0*/  IMAD.MOV.U32 R15, RZ, RZ, R154 ;  /* 0x000000ffff0f7224 */ /* 0x000fe400078e009a */
[----:B------:R-:W-:Y:S01]  /*5e3b0*/  IMAD.X R158, R158, 0x1, R0, P2 ;  /* 0x000000019e9e7824 */ /* 0x000fe200010e0600 */
[----:B------:R1:W-:Y:S04]  /*5e3c0*/  STL [R1+0x1804], R154 ;  /* 0x0018049a01007387 */ /* 0x0003e80000100800 */
[----:B------:R2:W-:Y:S04]  /*5e3d0*/  LDGSTS.E [R3+0x2180], desc[UR60][R14.64], P0 ;  /* 0x021800000e037fae */ /* 0x0005e8000812187c */
[----:B------:R-:W-:Y:S01]  /*5e3e0*/  STL [R1+0x1810], R157 ;  /* 0x0018109d01007387 */ /* 0x000fe20000100800 */
[----:B---3--:R-:W-:-:S03]  /*5e3f0*/  IADD3 R21, P1, R21, R4, RZ ;  /* 0x0000000415157210 */ /* 0x008fc60007f3e0ff */
[----:B-1----:R-:W3:Y:S01]  /*5e400*/  LDL.LU R154, [R1+0x1834] ;  /* 0x00183400019a7983 */ /* 0x002ee20000300800 */
[----:B--2---:R-:W-:Y:S01]  /*5e410*/  MOV R14, R157 ;  /* 0x0000009d000e7202 */ /* 0x004fe20000000f00 */
[----:B------:R-:W-:Y:S01]  /*5e420*/  IMAD.MOV.U32 R15, RZ, RZ, R158 ;  /* 0x000000ffff0f7224 */ /* 0x000fe200078e009e */
[----:B------:R-:W-:Y:S01]  /*5e430*/  IADD3 R19, P2, R19, R4, RZ ;  /* 0x0000000413137210 */ /* 0x000fe20007f5e0ff */
[----:B------:R-:W-:Y:S04]  /*5e440*/  STL [R1+0x180c], R158 ;  /* 0x00180c9e01007387 */ /* 0x000fe80000100800 */
[----:B------:R-:W2:Y:S04]  /*5e450*/  LDL.LU R152, [R1+0x183c] ;  /* 0x00183c0001987983 */ /* 0x000ea80000300800 */
[----:B------:R1:W-:Y:S04]  /*5e460*/  LDGSTS.E [R3+0x2580], desc[UR60][R14.64], P0 ;  /* 0x025800000e037fae */ /* 0x0003e8000812187c */
[----:B------:R-:W-:Y:S01]  /*5e470*/  STL [R1+0x12f8], R21 ;  /* 0x0012f81501007387 */ /* 0x000fe20000100800 */
[----:B-1----:R-:W-:Y:S01]  /*5e480*/  MOV R14, R21 ;  /* 0x00000015000e7202 */ /* 0x002fe20000000f00 */
[----:B----4-:R-:W-:-:S04]  /*5e490*/  IMAD.X R22, R22, 0x1, R0, P1 ;  /* 0x0000000116167824 */ /* 0x010fc800008e0600 */
[----:B------:R-:W-:Y:S01]  /*5e4a0*/  IMAD.MOV.U32 R15, RZ, RZ, R22 ;  /* 0x000000ffff0f7224 */ /* 0x000fe200078e0016 */
[----:B------:R-:W-:Y:S01]  /*5e4b0*/  STL [R1+0x12f4], R22 ;  /* 0x0012f41601007387 */ /* 0x000fe20000100800 */
[----:B-----5:R-:W-:-:S03]  /*5e4c0*/  IMAD.X R20, R20, 0x1, R0, P2 ;  /* 0x0000000114147824 */ /* 0x020fc600010e0600 */
[----:B------:R-:W-:Y:S04]  /*5e4d0*/  STL [R1+0x12f0], R19 ;  /* 0x0012f01301007387 */ /* 0x000fe80000100800 */
[----:B------:R1:W-:Y:S04]  /*5e4e0*/  LDGSTS.E [R3+0x2980], desc[UR60][R14.64], P0 ;  /* 0x029800000e037fae */ /* 0x0003e8000812187c */
[----:B------:R4:W-:Y:S01]  /*5e4f0*/  STL [R1+0x12ec], R20 ;  /* 0x0012ec1401007387 */ /* 0x0009e20000100800 */
[----:B-1----:R-:W-:Y:S02]  /*5e500*/  IMAD.MOV.U32 R15, RZ, RZ, R20 ;  /* 0x000000ffff0f7224 */ /* 0x002fe400078e0014 */
[----:B------:R-:W-:Y:S01]  /*5e510*/  IMAD.MOV.U32 R14, RZ, RZ, R19 ;  /* 0x000000ffff0e7224 */ /* 0x000fe200078e0013 */
[----:B----4-:R-:W4:Y:S01]  /*5e520*/  LDL.LU R20, [R1+0x1844] ;  /* 0x0018440001147983 */ /* 0x010f220000300800 */
[----:B------:R-:W-:-:S03]  /*5e530*/  IADD3 R155, P1, R155, R4, RZ ;  /* 0x000000049b9b7210 */ /* 0x000fc60007f3e0ff */
[----:B------:R-:W5:Y:S01]  /*5e540*/  LDL.LU R19, [R1+0x1848] ;  /* 0x0018480001137983 */ /* 0x000f620000300800 */
[----:B------:R-:W-:-:S03]  /*5e550*/  IADD3 R16, P2, R16, R4, RZ ;  /* 0x0000000410107210 */ /* 0x000fc60007f5e0ff */
[----:B------:R-:W4:Y:S04]  /*5e560*/  LDL.LU R22, [R1+0x184c] ;  /* 0x00184c0001167983 */ /* 0x000f280000300800 */
[----:B------:R-:W4:Y:S04]  /*5e570*/  LDL.LU R21, [R1+0x1850] ;  /* 0x0018500001157983 */ /* 0x000f280000300800 */
[----:B------:R-:W-:Y:S04]  /*5e580*/  STL [R1+0x12e8], R155 ;  /* 0x0012e89b01007387 */ /* 0x000fe80000100800 */
[----:B------:R1:W-:Y:S01]  /*5e590*/  LDGSTS.E [R3+0x2d80], desc[UR60][R14.64], P0 ;  /* 0x02d800000e037fae */ /* 0x0003e2000812187c */
[----:B------:R-:W-:Y:S01]  /*5e5a0*/  IADD3.X R156, R156, R0, RZ, P1, !PT ;  /* 0x000000009c9c7210 */ /* 0x000fe20000ffe4ff */
[----:B-1----:R-:W-:-:S04]  /*5e5b0*/  IMAD.MOV.U32 R14, RZ, RZ, R155 ;  /* 0x000000ffff0e7224 */ /* 0x002fc800078e009b */
[----:B------:R-:W-:Y:S01]  /*5e5c0*/  STL [R1+0x12e4], R156 ;  /* 0x0012e49c01007387 */ /* 0x000fe20000100800 */
[----:B------:R-:W-:-:S03]  /*5e5d0*/  IMAD.X R18, R18, 0x1, R0, P2 ;  /* 0x0000000112127824 */ /* 0x000fc600010e0600 */
[----:B------:R-:W-:Y:S01]  /*5e5e0*/  STL [R1+0x12e0], R16 ;  /* 0x0012e01001007387 */ /* 0x000fe20000100800 */
[----:B------:R-:W-:-:S03]  /*5e5f0*/  IMAD.MOV.U32 R15, RZ, RZ, R156 ;  /* 0x000000ffff0f7224 */ /* 0x000fc600078e009c */
[----:B------:R1:W-:Y:S04]  /*5e600*/  STL [R1+0x12dc], R18 ;  /* 0x0012dc1201007387 */ /* 0x0003e80000100800 */
[----:B------:R-:W4:Y:S04]  /*5e610*/  LDL.LU R160, [R1+0x12d4] ;  /* 0x0012d40001a07983 */ /* 0x000f280000300800 */
[----:B------:R-:W4:Y:S04]  /*5e620*/  LDL.LU R159, [R1+0x12d8] ;  /* 0x0012d800019f7983 */ /* 0x000f280000300800 */
[----:B------:R1:W-:Y:S02]  /*5e630*/  LDGSTS.E [R3+0x3180], desc[UR60][R14.64], P0 ;  /* 0x031800000e037fae */ /* 0x0003e4000812187c */
[----:B-1----:R-:W-:Y:S01]  /*5e640*/  IMAD.MOV.U32 R15, RZ, RZ, R18 ;  /* 0x000000ffff0f7224 */ /* 0x002fe200078e0012 */
[----:B------:R-:W-:Y:S01]  /*5e650*/  MOV R14, R16 ;  /* 0x00000010000e7202 */ /* 0x000fe20000000f00 */
[----:B------:R-:W4:Y:S04]  /*5e660*/  LDL.LU R18, [R1+0x12cc] ;  /* 0x0012cc0001127983 */ /* 0x000f280000300800 */
[----:B------:R-:W4:Y:S01]  /*5e670*/  LDL.LU R16, [R1+0x12d0] ;  /* 0x0012d00001107983 */ /* 0x000f220000300800 */
[----:B------:R-:W-:-:S02]  /*5e680*/  IADD3 R153, P1, R153, R4, RZ ;  /* 0x0000000499997210 */ /* 0x000fc40007f3e0ff */
[----:B------:R-:W-:Y:S01]  /*5e690*/  IADD3 R23, P2, R23, R4, RZ ;  /* 0x0000000417177210 */ /* 0x000fe20007f5e0ff */
[----:B------:R1:W-:Y:S04]  /*5e6a0*/  LDGSTS.E [R3+0x3580], desc[UR60][R14.64], P0 ;  /* 0x035800000e037fae */ /* 0x0003e8000812187c */
[----:B------:R-:W-:Y:S01]  /*5e6b0*/  STL [R1+0x1838], R153 ;  /* 0x0018389901007387 */ /* 0x000fe20000100800 */
[----:B-1----:R-:W-:Y:S01]  /*5e6c0*/  MOV R14, R153 ;  /* 0x00000099000e7202 */ /* 0x002fe20000000f00 */
[----:B---3--:R-:W-:-:S05]  /*5e6d0*/  IMAD.X R154, R154, 0x1, R0, P1 ;  /* 0x000000019a9a7824 */ /* 0x008fca00008e0600 */
[----:B------:R1:W-:Y:S04]  /*5e6e0*/  STL [R1+0x1834], R154 ;  /* 0x0018349a01007387 */ /* 0x0003e80000100800 */
[----:B------:R-:W-:Y:S01]  /*5e6f0*/  STL [R1+0x1840], R23 ;  /* 0x0018401701007387 */ /* 0x000fe20000100800 */
[----:B--2---:R-:W-:-:S03]  /*5e700*/  IMAD.X R152, R152, 0x1, R0, P2 ;  /* 0x0000000198987824 */ /* 0x004fc600010e0600 */
[----:B------:R-:W2:Y:S01]  /*5e710*/  LDL.LU R157, [R1+0x12c8] ;  /* 0x0012c800019d7983 */ /* 0x000ea20000300800 */
[----:B------:R-:W-:-:S03]  /*5e720*/  IMAD.MOV.U32 R15, RZ, RZ, R154 ;  /* 0x000000ffff0f7224 */ /* 0x000fc600078e009a */
[----:B------:R3:W-:Y:S04]  /*5e730*/  STL [R1+0x183c], R152 ;  /* 0x00183c9801007387 */ /* 0x0007e80000100800 */
[----:B------:R-:W2:Y:S04]  /*5e740*/  LDL.LU R155, [R1+0x12c0] ;  /* 0x0012c000019b7983 */ /* 0x000ea80000300800 */
[----:B------:R-:W2:Y:S04]  /*5e750*/  LDL.LU R158, [R1+0x12c4] ;  /* 0x0012c400019e7983 */ /* 0x000ea80000300800 */
[----:B------:R3:W-:Y:S04]  /*5e760*/  LDGSTS.E [R3+0x3980], desc[UR60][R14.64], P0 ;  /* 0x039800000e037fae */ /* 0x0007e8000812187c */
[----:B------:R-:W2:Y:S04]  /*5e770*/  LDL.LU R156, [R1+0x12bc] ;  /* 0x0012bc00019c7983 */ /* 0x000ea80000300800 */
[----:B-1----:R-:W2:Y:S01]  /*5e780*/  LDL.LU R154, [R1+0x1874] ;  /* 0x00187400019a7983 */ /* 0x002ea20000300800 */
[----:B---3--:R-:W-:-:S03]  /*5e790*/  IMAD.MOV.U32 R14, RZ, RZ, R23 ;  /* 0x000000ffff0e7224 */ /* 0x008fc600078e0017 */
[----:B------:R-:W3:Y:S01]  /*5e7a0*/  LDL.LU R153, [R1+0x1878] ;  /* 0x0018780001997983 */ /* 0x000ee20000300800 */
[----:B------:R-:W-:-:S03]  /*5e7b0*/  IMAD.MOV.U32 R15, RZ, RZ, R152 ;  /* 0x000000ffff0f7224 */ /* 0x000fc600078e0098 */
[----:B------:R-:W3:Y:S04]  /*5e7c0*/  LDL.LU R152, [R1+0x187c] ;  /* 0x00187c0001987983 */ /* 0x000ee80000300800 */
[----:B------:R1:W-:Y:S04]  /*5e7d0*/  LDGSTS.E [R3+0x3d80], desc[UR60][R14.64], P0 ;  /* 0x03d800000e037fae */ /* 0x0003e8000812187c */
[----:B------:R-:W3:Y:S01]  /*5e7e0*/  LDL.LU R23, [R1+0x1880] ;  /* 0x0018800001177983 */ /* 0x000ee20000300800 */
[----:B-----5:R-:W-:-:S04]  /*5e7f0*/  IADD3 R19, P1, R19, R4, RZ ;  /* 0x0000000413137210 */ /* 0x020fc80007f3e0ff */
[----:B----4-:R-:W-:Y:S02]  /*5e800*/  IADD3.X R20, R20, R0, RZ, P1, !PT ;  /* 0x0000000014147210 */ /* 0x010fe40000ffe4ff */
[----:B------:R-:W-:Y:S01]  /*5e810*/  IADD3 R21, P2, R21, R4, RZ ;  /* 0x0000000415157210 */ /* 0x000fe20007f5e0ff */
[----:B-1----:R-:W-:Y:S01]  /*5e820*/  IMAD.MOV.U32 R14, RZ, RZ, R19 ;  /* 0x000000ffff0e7224 */ /* 0x002fe200078e0013 */
[----:B------:R1:W-:Y:S01]  /*5e830*/  STL [R1+0x1848], R19 ;  /* 0x0018481301007387 */ /* 0x0003e20000100800 */
[----:B------:R-:W-:Y:S02]  /*5e840*/  IMAD.MOV.U32 R15, RZ, RZ, R20 ;  /* 0x000000ffff0f7224 */ /* 0x000fe400078e0014 */
[----:B------:R-:W-:Y:S01]  /*5e850*/  IMAD.X R22, R22, 0x1, R0, P2 ;  /* 0x0000000116167824 */ /* 0x000fe200010e0600 */
[----:B------:R4:W-:Y:S04]  /*5e860*/  STL [R1+0x1844], R20 ;  /* 0x0018441401007387 */ /* 0x0009e80000100800 */
[----:B------:R-:W-:Y:S04]  /*5e870*/  STL [R1+0x1850], R21 ;  /* 0x0018501501007387 */ /* 0x000fe80000100800 */
[----:B-1----:R-:W5:Y:S04]  /*5e880*/  LDL.LU R19, [R1+0x1888] ;  /* 0x0018880001137983 */ /* 0x002f680000300800 */
[----:B------:R1:W-:Y:S04]  /*5e890*/  LDGSTS.E [R3+0x4180], desc[UR60][R14.64], P0 ;  /* 0x041800000e037fae */ /* 0x0003e8000812187c */
[----:B------:R1:W-:Y:S04]  /*5e8a0*/  STL [R1+0x184c], R22 ;  /* 0x00184c1601007387 */ /* 0x0003e80000100800 */
[----:B----4-:R-:W4:Y:S01]  /*5e8b0*/  LDL.LU R20, [R1+0x1890] ;  /* 0x0018900001147983 */ /* 0x010f220000300800 */
[----:B-1----:R-:W-:Y:S01]  /*5e8c0*/  MOV R14, R21 ;  /* 0x00000015000e7202 */ /* 0x002fe20000000f00 */
[----:B------:R-:W-:-:S02]  /*5e8d0*/  IMAD.MOV.U32 R15, RZ, RZ, R22 ;  /* 0x000000ffff0f7224 */ /* 0x000fc400078e0016 */
[----:B------:R-:W4:Y:S04]  /*5e8e0*/  LDL.LU R22, [R1+0x1884] ;  /* 0x0018840001167983 */ /* 0x000f280000300800 */
[----:B------:R1:W-:Y:S04]  /*5e8f0*/  LDGSTS.E [R3+0x4580], desc[UR60][R14.64], P0 ;  /* 0x045800000e037fae */ /* 0x0003e8000812187c */
[----:B------:R-:W4:Y:S01]  /*5e900*/  LDL.LU R21, [R1+0x188c] ;  /* 0x00188c0001157983 */ /* 0x000f220000300800 */
[----:B------:R-:W-:-:S05]  /*5e910*/  IADD3 R159, P1, R159, R4, RZ ;  /* 0x000000049f9f7210 */ /* 0x000fca0007f3e0ff */
[----:B------:R-:W-:Y:S01]  /*5e920*/  IMAD.X R160, R160, 0x1, R0, P1 ;  /* 0x00000001a0a07824 */ /* 0x000fe200008e0600 */
[----:B-1----:R-:W-:-:S03]  /*5e930*/  MOV R14, R159 ;  /* 0x0000009f000e7202 */ /* 0x002fc60000000f00 */
[----:B------:R-:W-:Y:S01]  /*5e940*/  IMAD.MOV.U32 R15, RZ, RZ, R160 ;  /* 0x000000ffff0f7224 */ /* 0x000fe200078e00a0 */
[----:B------:R-:W-:Y:S04]  /*5e950*/  STL [R1+0x12d8], R159 ;  /* 0x0012d89f01007387 */ /* 0x000fe80000100800 */
[----:B------:R-:W-:Y:S04]  /*5e960*/  STL [R1+0x12d4], R160 ;  /* 0x0012d4a001007387 */ /* 0x000fe80000100800 */
[----:B------:R1:W-:Y:S01]  /*5e970*/  LDGSTS.E [R3+0x4980], desc[UR60][R14.64], P0 ;  /* 0x049800000e037fae */ /* 0x0003e2000812187c */
[----:B------:R-:W-:-:S05]  /*5e980*/  IADD3 R16, P2, R16, R4, RZ ;  /* 0x0000000410107210 */ /* 0x000fca0007f5e0ff */
[----:B------:R-:W-:Y:S01]  /*5e990*/  IMAD.X R18, R18, 0x1, R0, P2 ;  /* 0x0000000112127824 */ /* 0x000fe200010e0600 */
[----:B------:R-:W-:Y:S01]  /*5e9a0*/  STL [R1+0x12d0], R16 ;  /* 0x0012d01001007387 */ /* 0x000fe20000100800 */
[----:B-1----:R-:W-:-:S03]  /*5e9b0*/  IMAD.MOV.U32 R14, RZ, RZ, R16 ;  /* 0x000000ffff0e7224 */ /* 0x002fc600078e0010 */
[----:B------:R1:W-:Y:S01]  /*5e9c0*/  STL [R1+0x12cc], R18 ;  /* 0x0012cc1201007387 */ /* 0x0003e20000100800 */
[----:B------:R-:W-:-:S05]  /*5e9d0*/  IMAD.MOV.U32 R15, RZ, RZ, R18 ;  /* 0x000000ffff0f7224 */ /* 0x000fca00078e0012 */
[----:B------:R2:W-:Y:S04]  /*5e9e0*/  LDGSTS.E [R3+0x4d80], desc[UR60][R14.64], P0 ;  /* 0x04d800000e037fae */ /* 0x0005e8000812187c */
[----:B-1----:R-:W4:Y:S04]  /*5e9f0*/  LDL.LU R18, [R1+0x12b4] ;  /* 0x0012b40001127983 */ /* 0x002f280000300800 */
[----:B------:R-:W4:Y:S01]  /*5ea00*/  LDL.LU R16, [R1+0x12b8] ;  /* 0x0012b80001107983 */ /* 0x000f220000300800 */
[----:B--2---:R-:W-:-:S05]  /*5ea10*/  IADD3 R157, P1, R157, R4, RZ ;  /* 0x000000049d9d7210 */ /* 0x004fca0007f3e0ff */
[----:B------:R-:W-:Y:S01]  /*5ea20*/  IMAD.MOV.U32 R14, RZ, RZ, R157 ;  /* 0x000000ffff0e7224 */ /* 0x000fe200078e009d */
[----:B------:R-:W-:Y:S02]  /*5ea30*/  IADD3 R155, P2, R155, R4, RZ ;  /* 0x000000049b9b7210 */ /* 0x000fe40007f5e0ff */
[----:B------:R-:W-:-:S05]  /*5ea40*/  IADD3.X R158, R158, R0, RZ, P1, !PT ;  /* 0x000000009e9e7210 */ /* 0x000fca0000ffe4ff */
[----:B------:R-:W-:Y:S02]  /*5ea50*/  IMAD.MOV.U32 R15, RZ, RZ, R158 ;  /* 0x000000ffff0f7224 */ /* 0x000fe400078e009e */
[----:B------:R-:W-:-:S03]  /*5ea60*/  IMAD.X R156, R156, 0x1, R0, P2 ;  /* 0x000000019c9c7824 */ /* 0x000fc600010e0600 */
[----:B------:R1:W-:Y:S01]  /*5ea70*/  LDGSTS.E [R3+0x5180], desc[UR60][R14.64], P0 ;  /* 0x051800000e037fae */ /* 0x0003e2000812187c */
[----:B---3--:R-:W-:-:S03]  /*5ea80*/  IADD3 R153, P1, R153, R4, RZ ;  /* 0x0000000499997210 */ /* 0x008fc60007f3e0ff */
[----:B------:R-:W-:Y:S01]  /*5ea90*/  STL [R1+0x12c8], R157 ;  /* 0x0012c89d01007387 */ /* 0x000fe20000100800 */
[----:B-1----:R-:W-:Y:S01]  /*5eaa0*/  MOV R14, R155 ;  /* 0x0000009b000e7202 */ /* 0x002fe20000000f00 */
[----:B------:R-:W-:Y:S02]  /*5eab0*/  IMAD.MOV.U32 R15, RZ, RZ, R156 ;  /* 0x000000ffff0f7224 */ /* 0x000fe400078e009c */
[--C-:B------:R-:W-:Y:S01]  /*5eac0*/  IMAD.X R154, R154, 0x1, R0.reuse, P1 ;  /* 0x000000019a9a7824 */ /* 0x100fe200008e0600 */
[----:B------:R-:W-:Y:S01]  /*5ead0*/  IADD3 R23, P2, R23, R4, RZ ;  /* 0x0000000417177210 */ /* 0x000fe20007f5e0ff */
[----:B------:R-:W-:Y:S04]  /*5eae0*/  STL [R1+0x12c4], R158 ;  /* 0x0012c49e01007387 */ /* 0x000fe80000100800 */
[----:B------:R1:W-:Y:S01]  /*5eaf0*/  LDGSTS.E [R3+0x5580], desc[UR60][R14.64], P0 ;  /* 0x055800000e037fae */ /* 0x0003e2000812187c */
[----:B------:R-:W-:-:S03]  /*5eb00*/  IMAD.X R152, R152, 0x1, R0, P2 ;  /* 0x0000000198987824 */ /* 0x000fc600010e0600 */
[----:B------:R-:W-:Y:S04]  /*5eb10*/  STL [R1+0x12c0], R155 ;  /* 0x0012c09b01007387 */ /* 0x000fe80000100800 */
[----:B------:R-:W-:Y:S01]  /*5eb20*/  STL [R1+0x12bc], R156 ;  /* 0x0012bc9c01007387 */ /* 0x000fe20000100800 */
[----:B-1----:R-:W-:Y:S01]  /*5eb30*/  MOV R14, R153 ;  /* 0x00000099000e7202 */ /* 0x002fe20000000f00 */
[----:B------:R-:W-:Y:S02]  /*5eb40*/  IMAD.MOV.U32 R15, RZ, RZ, R154 ;  /* 0x000000ffff0f7224 */ /* 0x000fe400078e009a */
[----:B------:R-:W-:Y:S04]  /*5eb50*/  STL [R1+0x1878], R153 ;  /* 0x0018789901007387 */ /* 0x000fe80000100800 */
[----:B------:R-:W-:Y:S01]  /*5eb60*/  STL [R1+0x1874], R154 ;  /* 0x0018749a01007387 */ /* 0x000fe20000100800 */
[----:B-----5:R-:W-:-:S03]  /*5eb70*/  IADD3 R19, P1, R19, R4, RZ ;  /* 0x0000000413137210 */ /* 0x020fc60007f3e0ff */
[----:B------:R-:W-:Y:S04]  /*5eb80*/  STL [R1+0x1880], R23 ;  /* 0x0018801701007387 */ /* 0x000fe80000100800 */
[----:B------:R1:W-:Y:S04]  /*5eb90*/  LDGSTS.E [R3+0x5980], desc[UR60][R14.64], P0 ;  /* 0x059800000e037fae */ /* 0x0003e8000812187c */
[----:B------:R2:W-:Y:S01]  /*5eba0*/  STL [R1+0x187c], R152 ;  /* 0x00187c9801007387 */ /* 0x0005e20000100800 */
[----:B----4-:R-:W-:-:S03]  /*5ebb0*/  IADD3 R20, P2, R20, R4, RZ ;  /* 0x0000000414147210 */ /* 0x010fc60007f5e0ff */
[----:B------:R3:W-:Y:S01]  /*5ebc0*/  STL [R1+0x1888], R19 ;  /* 0x0018881301007387 */ /* 0x0007e20000100800 */
[----:B------:R-:W-:Y:S01]  /*5ebd0*/  IADD3.X R22, R22, R0, RZ, P1, !PT ;  /* 0x0000000016167210 */ /* 0x000fe20000ffe4ff */
[----:B-1----:R-:W-:Y:S02]  /*5ebe0*/  IMAD.MOV.U32 R14, RZ, RZ, R23 ;  /* 0x000000ffff0e7224 */ /* 0x002fe400078e0017 */
[----:B------:R-:W-:Y:S02]  /*5ebf0*/  IMAD.MOV.U32 R15, RZ, RZ, R152 ;  /* 0x000000ffff0f7224 */ /* 0x000fe400078e0098 */
[----:B------:R-:W-:Y:S01]  /*5ec00*/  STL [R1+0x1884], R22 ;  /* 0x0018841601007387 */ /* 0x000fe20000100800 */
[----:B------:R-:W-:-:S03]  /*5ec10*/  IMAD.X R21, R21, 0x1, R0, P2 ;  /* 0x0000000115157824 */ /* 0x000fc600010e0600 */
[----:B------:R1:W-:Y:S04]  /*5ec20*/  STL [R1+0x1890], R20 ;  /* 0x0018901401007387 */ /* 0x0003e80000100800 */
[----:B--2---:R-:W2:Y:S04]  /*5ec30*/  LDL.LU R152, [R1+0xe14] ;  /* 0x000e140001987983 */ /* 0x004ea80000300800 */
[----:B------:R4:W-:Y:S04]  /*5ec40*/  LDGSTS.E [R3+0x5d80], desc[UR60][R14.64], P0 ;  /* 0x05d800000e037fae */ /* 0x0009e8000812187c */
[----:B------:R5:W-:Y:S01]  /*5ec50*/  STL [R1+0x188c], R21 ;  /* 0x00188c1501007387 */ /* 0x000be20000100800 */
[----:B----4-:R-:W-:-:S03]  /*5ec60*/  IMAD.MOV.U32 R14, RZ, RZ, R19 ;  /* 0x000000ffff0e7224 */ /* 0x010fc600078e0013 */
[----:B---3--:R-:W3:Y:S01]  /*5ec70*/  LDL.LU R19, [R1+0xe54] ;  /* 0x000e540001137983 */ /* 0x008ee20000300800 */
[----:B------:R-:W-:-:S03]  /*5ec80*/  IMAD.MOV.U32 R15, RZ, RZ, R22 ;  /* 0x000000ffff0f7224 */ /* 0x000fc600078e0016 */
[----:B------:R-:W4:Y:S04]  /*5ec90*/  LDL.LU R154, [R1+0xe10] ;  /* 0x000e1000019a7983 */ /* 0x000f280000300800 */
[----:B------:R-:W4:Y:S04]  /*5eca0*/  LDL.LU R23, [R1+0xe50] ;  /* 0x000e500001177983 */ /* 0x000f280000300800 */
[----:B------:R1:W-:Y:S01]  /*5ecb0*/  LDGSTS.E [R3+0x6180], desc[UR60][R14.64], P0 ;  /* 0x061800000e037fae */ /* 0x0003e2000812187c */
[----:B------:R-:W-:Y:S01]  /*5ecc0*/  IADD3 R16, P1, R16, R4, RZ ;  /* 0x0000000410107210 */ /* 0x000fe20007f3e0ff */
[----:B-1----:R-:W-:-:S04]  /*5ecd0*/  IMAD.MOV.U32 R15, RZ, RZ, R21 ;  /* 0x000000ffff0f7224 */ /* 0x002fc800078e0015 */
[----:B------:R-:W-:Y:S01]  /*5ece0*/  IMAD.X R18, R18, 0x1, R0, P1 ;  /* 0x0000000112127824 */ /* 0x000fe200008e0600 */
[----:B------:R-:W-:Y:S01]  /*5ecf0*/  MOV R14, R20 ;  /* 0x00000014000e7202 */ /* 0x000fe20000000f00 */
[----:B------:R1:W-:Y:S04]  /*5ed00*/  STL [R1+0x12b8], R16 ;  /* 0x0012b81001007387 */ /* 0x0003e80000100800 */
[----:B------:R1:W-:Y:S04]  /*5ed10*/  STL [R1+0x12b4], R18 ;  /* 0x0012b41201007387 */ /* 0x0003e80000100800 */
[----:B------:R-:W4:Y:S04]  /*5ed20*/  LDL.LU R155, [R1+0xe94] ;  /* 0x000e9400019b7983 */ /* 0x000f280000300800 */
[----:B------:R-:W4:Y:S04]  /*5ed30*/  LDL.LU R20, [R1+0xe98] ;  /* 0x000e980001147983 */ /* 0x000f280000300800 */
[----:B------:R1:W-:Y:S04]  /*5ed40*/  LDGSTS.E [R3+0x6580], desc[UR60][R14.64], P0 ;  /* 0x065800000e037fae */ /* 0x0003e8000812187c */
[----:B-----5:R-:W5:Y:S01]  /*5ed50*/  LDL.LU R21, [R1+0xed4] ;  /* 0x000ed40001157983 */ /* 0x020f620000300800 */
[----:B-1----:R-:W-:-:S03]  /*5ed60*/  MOV R14, R16 ;  /* 0x00000010000e7202 */ /* 0x002fc60000000f00 */
[----:B------:R-:W5:Y:S04]  /*5ed70*/  LDL.LU R16, [R1+0xed8] ;  /* 0x000ed80001107983 */ /* 0x000f680000300800 */
[----:B------:R-:W5:Y:S04]  /*5ed80*/  LDL.LU R156, [R1+0xf14] ;  /* 0x000f1400019c7983 */ /* 0x000f680000300800 */
[----:B------:R-:W5:Y:S04]  /*5ed90*/  LDL.LU R22, [R1+0xf18] ;  /* 0x000f180001167983 */ /* 0x000f680000300800 */
[----:B------:R-:W5:Y:S04]  /*5eda0*/  LDL.LU R158, [R1+0xf54] ;  /* 0x000f5400019e7983 */ /* 0x000f680000300800 */
[----:B------:R-:W5:Y:S01]  /*5edb0*/  LDL.LU R157, [R1+0xf58] ;  /* 0x000f5800019d7983 */ /* 0x000f620000300800 */
[-C--:B------:R-:W-:Y:S01]  /*5edc0*/  IADD3 R210, P2, R210, R4.reuse, RZ ;  /* 0x00000004d2d27210 */ /* 0x080fe20007f5e0ff */
[----:B------:R-:W-:Y:S01]  /*5edd0*/  IMAD.MOV.U32 R15, RZ, RZ, R18 ;  /* 0x000000ffff0f7224 */ /* 0x000fe200078e0012 */
[----:B------:R-:W-:Y:S01]  /*5ede0*/  IADD3 R226, P1, R226, R4, RZ ;  /* 0x00000004e2e27210 */ /* 0x000fe20007f3e0ff */
[----:B------:R-:W5:Y:S02]  /*5edf0*/  LDL.LU R18, [R1+0xf98] ;  /* 0x000f980001127983 */ /* 0x000f640000300800 */
[----:B------:R-:W-:-:S02]  /*5ee00*/  IMAD.X R209, R209, 0x1, R0, P2 ;  /* 0x00000001d1d17824 */ /* 0x000fc400010e0600 */
[----:B------:R1:W-:Y:S01]  /*5ee10*/  LDGSTS.E [R3+0x6980], desc[UR60][R14.64], P0 ;  /* 0x069800000e037fae */ /* 0x0003e2000812187c */
[----:B------:R-:W-:Y:S02]  /*5ee20*/  IADD3.X R225, R225, R0, RZ, P1, !PT ;  /* 0x00000000e1e17210 */ /* 0x000fe40000ffe4ff */
[----:B------:R-:W-:Y:S01]  /*5ee30*/  IADD3 R242, P2, R242, R4, RZ ;  /* 0x00000004f2f27210 */ /* 0x000fe20007f5e0ff */
[----:B------:R-:W5:Y:S01]  /*5ee40*/  LDL.LU R153, [R1+0xfd8] ;  /* 0x000fd80001997983 */ /* 0x000f620000300800 */
[----:B-1----:R-:W-:Y:S02]  /*5ee50*/  IMAD.MOV.U32 R14, RZ, RZ, R210 ;  /* 0x000000ffff0e7224 */ /* 0x002fe400078e00d2 */
[----:B------:R-:W-:Y:S02]  /*5ee60*/  IMAD.MOV.U32 R15, RZ, RZ, R209 ;  /* 0x000000ffff0f7224 */ /* 0x000fe400078e00d1 */
[----:B------:R-:W-:-:S03]  /*5ee70*/  IMAD.X R241, R241, 0x1, R0, P2 ;  /* 0x00000001f1f17824 */ /* 0x000fc600010e0600 */
[----:B------:R1:W-:Y:S02]  /*5ee80*/  LDGSTS.E [R3+0x6d80], desc[UR60][R14.64], P0 ;  /* 0x06d800000e037fae */ /* 0x0003e4000812187c */
[----:B-1----:R-:W-:Y:S02]  /*5ee90*/  IMAD.MOV.U32 R14, RZ, RZ, R226 ;  /* 0x000000ffff0e7224 */ /* 0x002fe400078e00e2 */
[----:B------:R-:W-:-:S05]  /*5eea0*/  IMAD.MOV.U32 R15, RZ, RZ, R225 ;  /* 0x000000ffff0f7224 */ /* 0x000fca00078e00e1 */
[----:B------:R1:W-:Y:S02]  /*5eeb0*/  LDGSTS.E [R3+0x7180], desc[UR60][R14.64], P0 ;  /* 0x071800000e037fae */ /* 0x0003e4000812187c */
[----:B-1----:R-:W-:Y:S01]  /*5eec0*/  MOV R14, R242 ;  /* 0x000000f2000e7202 */ /* 0x002fe20000000f00 */
[----:B------:R-:W-:-:S05]  /*5eed0*/  IMAD.MOV.U32 R15, RZ, RZ, R241 ;  /* 0x000000ffff0f7224 */ /* 0x000fca00078e00f1 */
[----:B------:R1:W-:Y:S01]  /*5eee0*/  LDGSTS.E [R3+0x7580], desc[UR60][R14.64], P0 ;  /* 0x075800000e037fae */ /* 0x0003e2000812187c */
[----:B--2---:R-:W-:-:S05]  /*5eef0*/  IADD3 R152, P1, R152, R4, RZ ;  /* 0x0000000498987210 */ /* 0x004fca0007f3e0ff */
[----:B------:R2:W-:Y:S01]  /*5ef00*/  STL [R1+0xe14], R152 ;  /* 0x000e149801007387 */ /* 0x0005e20000100800 */
[----:B-1----:R-:W-:Y:S02]  /*5ef10*/  MOV R14, R152 ;  /* 0x00000098000e7202 */ /* 0x002fe40000000f00 */
[----:B---3--:R-:W-:Y:S01]  /*5ef20*/  IADD3 R19, P2, R19, R4, RZ ;  /* 0x0000000413137210 */ /* 0x008fe20007f5e0ff */
[----:B----4-:R-:W-:-:S04]  /*5ef30*/  IMAD.X R154, R154, 0x1, R0, P1 ;  /* 0x000000019a9a7824 */ /* 0x010fc800008e0600 */
[----:B------:R-:W-:Y:S01]  /*5ef40*/  IMAD.X R23, R23, 0x1, R0, P2 ;  /* 0x0000000117177824 */ /* 0x000fe200010e0600 */
[----:B------:R1:W-:Y:S04]  /*5ef50*/  STL [R1+0xe10], R154 ;  /* 0x000e109a01007387 */ /* 0x0003e80000100800 */
[----:B------:R3:W-:Y:S01]  /*5ef60*/  STL [R1+0xe54], R19 ;  /* 0x000e541301007387 */ /* 0x0007e20000100800 */
[----:B------:R-:W-:-:S03]  /*5ef70*/  IMAD.MOV.U32 R15, RZ, RZ, R154 ;  /* 0x000000ffff0f7224 */ /* 0x000fc600078e009a */
[----:B--2---:R-:W2:Y:S04]  /*5ef80*/  LDL.LU R152, [R1+0xf94] ;  /* 0x000f940001987983 */ /* 0x004ea80000300800 */
[----:B------:R4:W-:Y:S04]  /*5ef90*/  STL [R1+0xe50], R23 ;  /* 0x000e501701007387 */ /* 0x0009e80000100800 */
[----:B-1----:R-:W2:Y:S04]  /*5efa0*/  LDL.LU R154, [R1+0xfd4] ;  /* 0x000fd400019a7983 */ /* 0x002ea80000300800 */
[----:B------:R1:W-:Y:S02]  /*5efb0*/  LDGSTS.E [R3+0x7980], desc[UR60][R14.64], P0 ;  /* 0x079800000e037fae */ /* 0x0003e4000812187c */
[----:B-1----:R-:W-:-:S02]  /*5efc0*/  IMAD.MOV.U32 R14, RZ, RZ, R19 ;  /* 0x000000ffff0e7224 */ /* 0x002fc400078e0013 */
[----:B------:R-:W-:Y:S01]  /*5efd0*/  IMAD.MOV.U32 R15, RZ, RZ, R23 ;  /* 0x000000ffff0f7224 */ /* 0x000fe200078e0017 */
[----:B---3--:R-:W3:Y:S01]  /*5efe0*/  LDL.LU R19, [R1+0x1018] ;  /* 0x0010180001137983 */ /* 0x008ee20000300800 */
[----:B------:R-:W-:-:S03]  /*5eff0*/  IADD3 R20, P1, R20, R4, RZ ;  /* 0x0000000414147210 */ /* 0x000fc60007f3e0ff */
[----:B----4-:R-:W4:Y:S01]  /*5f000*/  LDL.LU R23, [R1+0x1058] ;  /* 0x0010580001177983 */ /* 0x010f220000300800 */
[----:B------:R-:W-:-:S03]  /*5f010*/  IADD3.X R155, R155, R0, RZ, P1, !PT ;  /* 0x000000009b9b7210 */ /* 0x000fc60000ffe4ff */
[----:B------:R1:W-:Y:S04]  /*5f020*/  STL [R1+0xe98], R20 ;  /* 0x000e981401007387 */ /* 0x0003e80000100800 */
[----:B------:R1:W-:Y:S04]  /*5f030*/  LDGSTS.E [R3+0x7d80], desc[UR60][R14.64], P0 ;  /* 0x07d800000e037fae */ /* 0x0003e8000812187c */
[----:B------:R1:W-:Y:S01]  /*5f040*/  STL [R1+0xe94], R155 ;  /* 0x000e949b01007387 */ /* 0x0003e20000100800 */
[----:B-----5:R-:W-:Y:S01]  /*5f050*/  IADD3 R16, P2, R16, R4, RZ ;  /* 0x0000000410107210 */ /* 0x020fe20007f5e0ff */
[----:B-1----:R-:W-:-:S04]  /*5f060*/  IMAD.MOV.U32 R14, RZ, RZ, R20 ;  /* 0x000000ffff0e7224 */ /* 0x002fc800078e0014 */
[----:B------:R-:W-:Y:S01]  /*5f070*/  IMAD.X R21, R21, 0x1, R0, P2 ;  /* 0x0000000115157824 */ /* 0x000fe200010e0600 */
[----:B------:R-:W-:Y:S01]  /*5f080*/  STL [R1+0xed8], R16 ;  /* 0x000ed81001007387 */ /* 0x000fe20000100800 */
[----:B------:R-:W-:-:S03]  /*5f090*/  IMAD.MOV.U32 R15, RZ, RZ, R155 ;  /* 0x000000ffff0f7224 */ /* 0x000fc600078e009b */
[----:B------:R-:W5:Y:S01]  /*5f0a0*/  LDL.LU R20, [R1+0x1014] ;  /* 0x0010140001147983 */ /* 0x000f620000300800 */
[----:B------:R-:W-:-:S03]  /*5f0b0*/  IADD3 R22, P1, R22, R4, RZ ;  /* 0x0000000416167210 */ /* 0x000fc60007f3e0ff */
[----:B------:R1:W-:Y:S04]  /*5f0c0*/  STL [R1+0xed4], R21 ;  /* 0x000ed41501007387 */ /* 0x0003e80000100800 */
[----:B------:R-:W5:Y:S01]  /*5f0d0*/  LDL.LU R155, [R1+0x1054] ;  /* 0x00105400019b7983 */ /* 0x000f620000300800 */
[--C-:B------:R-:W-:Y:S01]  /*5f0e0*/  IMAD.X R156, R156, 0x1, R0.reuse, P1 ;  /* 0x000000019c9c7824 */ /* 0x100fe200008e0600 */
[----:B------:R-:W-:Y:S02]  /*5f0f0*/  IADD3 R157, P2, R157, R4, RZ ;  /* 0x000000049d9d7210 */ /* 0x000fe40007f5e0ff */
[----:B------:R1:W-:Y:S03]  /*5f100*/  LDGSTS.E [R3+0x20180], desc[UR60][R14.64], P0 ;  /* 0x201800000e037fae */ /* 0x0003e6000812187c */
[----:B------:R-:W-:Y:S01]  /*5f110*/  IMAD.X R158, R158, 0x1, R0, P2 ;  /* 0x000000019e9e7824 */ /* 0x000fe200010e0600 */
[----:B-1----:R-:W-:Y:S01]  /*5f120*/  MOV R14, R16 ;  /* 0x00000010000e7202 */ /* 0x002fe20000000f00 */
[----:B------:R-:W-:-:S02]  /*5f130*/  IMAD.MOV.U32 R15, RZ, RZ, R21 ;  /* 0x000000ffff0f7224 */ /* 0x000fc400078e0015 */
        /* <DEDUP_REMOVED lines=8> */
[----:B------:R-:W-:-:S03]  /*5f1c0*/  MOV R14, R22 ;  /* 0x00000016000e7202 */ /* 0x000fc60000000f00 */
[----:B------:R-:W-:Y:S04]  /*5f1d0*/  STL [R1+0xf54], R158 ;  /* 0x000f549e01007387 */ /* 0x000fe80000100800 */
[----:B------:R-:W5:Y:S01]  /*5f1e0*/  LDL.LU R22, [R1+0x10d4] ;  /* 0x0010d40001167983 */ /* 0x000f620000300800 */
[----:B------:R-:W-:-:S03]  /*5f1f0*/  IADD3 R18, P1, R18, R4, RZ ;  /* 0x0000000412127210 */ /* 0x000fc60007f3e0ff */
[----:B------:R1:W-:Y:S01]  /*5f200*/  LDGSTS.E [R3+0x20980], desc[UR60][R14.64], P0 ;  /* 0x209800000e037fae */ /* 0x0003e2000812187c */
[----:B------:R-:W-:-:S03]  /*5f210*/  IADD3 R153, P2, R153, R4, RZ ;  /* 0x0000000499997210 */ /* 0x000fc60007f5e0ff */
        /* <DEDUP_REMOVED lines=14> */
[----:B--2---:R-:W-:Y:S01]  /*5f300*/  IMAD.MOV.U32 R15, RZ, RZ, R154 ;  /* 0x000000ffff0f7224 */ /* 0x004fe200078e009a */
[----:B---3--:R-:W-:-:S02]  /*5f310*/  IADD3 R19, P1, R19, R4, RZ ;  /* 0x0000000413137210 */ /* 0x008fc40007f3e0ff */
[----:B------:R-:W-:Y:S01]  /*5f320*/  MOV R14, R153 ;  /* 0x00000099000e7202 */ /* 0x000fe20000000f00 */
[----:B-1----:R-:W2:Y:S01]  /*5f330*/  LDL.LU R154, [R1+0x1114] ;  /* 0x00111400019a7983 */ /* 0x002ea20000300800 */
[----:B----4-:R-:W-:-:S03]  /*5f340*/  IADD3 R23, P2, R23, R4, RZ ;  /* 0x0000000417177210 */ /* 0x010fc60007f5e0ff */
[----:B------:R-:W3:Y:S04]  /*5f350*/  LDL.LU R153, [R1+0x1154] ;  /* 0x0011540001997983 */ /* 0x000ee80000300800 */
[----:B------:R1:W-:Y:S04]  /*5f360*/  LDGSTS.E [R3+0x21580], desc[UR60][R14.64], P0 ;  /* 0x215800000e037fae */ /* 0x0003e8000812187c */
[----:B------:R-:W-:Y:S01]  /*5f370*/  STL [R1+0x1018], R19 ;  /* 0x0010181301007387 */ /* 0x000fe20000100800 */
[----:B-1----:R-:W-:Y:S01]  /*5f380*/  MOV R14, R19 ;  /* 0x00000013000e7202 */ /* 0x002fe20000000f00 */
[----:B-----5:R-:W-:-:S04]  /*5f390*/  IMAD.X R20, R20, 0x1, R0, P1 ;  /* 0x0000000114147824 */ /* 0x020fc800008e0600 */
        /* <DEDUP_REMOVED lines=16> */
[----:B------:R-:W-:Y:S01]  /*5f4a0*/  IADD3.X R156, R156, R0, RZ, P1, !PT ;  /* 0x000000009c9c7210 */ /* 0x000fe20000ffe4ff */
[----:B-1----:R-:W-:-:S04]  /*5f4b0*/  IMAD.MOV.U32 R14, RZ, RZ, R21 ;  /* 0x000000ffff0e7224 */ /* 0x002fc800078e0015 */
[----:B------:R1:W-:Y:S01]  /*5f4c0*/  STL [R1+0x1094], R156 ;  /* 0x0010949c01007387 */ /* 0x0003e20000100800 */
[----:B------:R-:W-:-:S03]  /*5f4d0*/  IMAD.X R22, R22, 0x1, R0, P2 ;  /* 0x0000000116167824 */ /* 0x000fc600010e0600 */
        /* <DEDUP_REMOVED lines=8> */
[----:B-1----:R-:W-:Y:S01]  /*5f560*/  MOV R14, R16 ;  /* 0x00000010000e7202 */ /* 0x002fe20000000f00 */
[----:B------:R-:W-:Y:S01]  /*5f570*/  IMAD.MOV.U32 R15, RZ, RZ, R22 ;  /* 0x000000ffff0f7224 */ /* 0x000fe200078e0016 */
[----:B------:R-:W4:Y:S04]  /*5f580*/  LDL.LU R16, [R1+0x1298] ;  /* 0x0012980001107983 */ /* 0x000f280000300800 */
[----:B------:R-:W4:Y:S04]  /*5f590*/  LDL.LU R22, [R1+0x18c0] ;  /* 0x0018c00001167983 */ /* 0x000f280000300800 */
[----:B------:R1:W-:Y:S01]  /*5f5a0*/  LDGSTS.E [R3+0x22580], desc[UR60][R14.64], P0 ;  /* 0x225800000e037fae */ /* 0x0003e2000812187c */
[----:B------:R-:W-:-:S05]  /*5f5b0*/  IADD3 R152, P1, R152, R4, RZ ;  /* 0x0000000498987210 */ /* 0x000fca0007f3e0ff */
[----:B------:R3:W-:Y:S01]  /*5f5c0*/  STL [R1+0x1118], R152 ;  /* 0x0011189801007387 */ /* 0x0007e20000100800 */
[----:B------:R-:W-:Y:S01]  /*5f5d0*/  IADD3 R18, P2, R18, R4, RZ ;  /* 0x0000000412127210 */ /* 0x000fe20007f5e0ff */
[----:B--2---:R-:W-:Y:S01]  /*5f5e0*/  IMAD.X R154, R154, 0x1, R0, P1 ;  /* 0x000000019a9a7824 */ /* 0x004fe200008e0600 */
[----:B-1----:R-:W-:-:S03]  /*5f5f0*/  MOV R14, R152 ;  /* 0x00000098000e7202 */ /* 0x002fc60000000f00 */
[----:B---3--:R-:W-:Y:S01]  /*5f600*/  IMAD.X R153, R153, 0x1, R0, P2 ;  /* 0x0000000199997824 */ /* 0x008fe200010e0600 */
[----:B------:R1:W-:Y:S01]  /*5f610*/  STL [R1+0x1114], R154 ;  /* 0x0011149a01007387 */ /* 0x0003e20000100800 */
[----:B------:R-:W-:-:S03]  /*5f620*/  IMAD.MOV.U32 R15, RZ, RZ, R154 ;  /* 0x000000ffff0f7224 */ /* 0x000fc600078e009a */
[----:B------:R2:W-:Y:S04]  /*5f630*/  STL [R1+0x1158], R18 ;  /* 0x0011581201007387 */ /* 0x0005e80000100800 */
[----:B------:R-:W3:Y:S04]  /*5f640*/  LDL.LU R152, [R1+0x1294] ;  /* 0x0012940001987983 */ /* 0x000ee80000300800 */
[----:B------:R5:W-:Y:S04]  /*5f650*/  STL [R1+0x1154], R153 ;  /* 0x0011549901007387 */ /* 0x000be80000100800 */
[----:B-1----:R-:W3:Y:S04]  /*5f660*/  LDL.LU R154, [R1+0x18bc] ;  /* 0x0018bc00019a7983 */ /* 0x002ee80000300800 */
[----:B------:R1:W-:Y:S02]  /*5f670*/  LDGSTS.E [R3+0x22980], desc[UR60][R14.64], P0 ;  /* 0x229800000e037fae */ /* 0x0003e4000812187c */
[----:B-1----:R-:W-:-:S02]  /*5f680*/  IMAD.MOV.U32 R14, RZ, RZ, R18 ;  /* 0x000000ffff0e7224 */ /* 0x002fc400078e0012 */
[----:B------:R-:W-:Y:S01]  /*5f690*/  IMAD.MOV.U32 R15, RZ, RZ, R153 ;  /* 0x000000ffff0f7224 */ /* 0x000fe200078e0099 */
[----:B--2---:R-:W2:Y:S01]  /*5f6a0*/  LDL.LU R18, [R1+0x1910] ;  /* 0x0019100001127983 */ /* 0x004ea20000300800 */
[----:B-----5:R-:W-:-:S03]  /*5f6b0*/  IADD3 R20, P1, R20, R4, RZ ;  /* 0x0000000414147210 */ /* 0x020fc60007f3e0ff */
[----:B------:R-:W5:Y:S01]  /*5f6c0*/  LDL.LU R153, [R1+0x1938] ;  /* 0x0019380001997983 */ /* 0x000f620000300800 */
[----:B------:R-:W-:-:S03]  /*5f6d0*/  IADD3 R19, P2, R19, R4, RZ ;  /* 0x0000000413137210 */ /* 0x000fc60007f5e0ff */
[----:B------:R1:W-:Y:S04]  /*5f6e0*/  STL [R1+0x1198], R20 ;  /* 0x0011981401007387 */ /* 0x0003e80000100800 */
[----:B------:R1:W-:Y:S01]  /*5f6f0*/  LDGSTS.E [R3+0x22d80], desc[UR60][R14.64], P0 ;  /* 0x22d800000e037fae */ /* 0x0003e2000812187c */
[----:B----4-:R-:W-:Y:S01]  /*5f700*/  IADD3.X R155, R155, R0, RZ, P1, !PT ;  /* 0x000000009b9b7210 */ /* 0x010fe20000ffe4ff */
[----:B------:R-:W-:-:S04]  /*5f710*/  IMAD.X R23, R23, 0x1, R0, P2 ;  /* 0x0000000117177824 */ /* 0x000fc800010e0600 */
[----:B------:R4:W-:Y:S04]  /*5f720*/  STL [R1+0x1194], R155 ;  /* 0x0011949b01007387 */ /* 0x0009e80000100800 */
[----:B------:R-:W-:Y:S01]  /*5f730*/  STL [R1+0x11d8], R19 ;  /* 0x0011d81301007387 */ /* 0x000fe20000100800 */
[----:B-1----:R-:W-:-:S03]  /*5f740*/  IMAD.MOV.U32 R14, RZ, RZ, R20 ;  /* 0x000000ffff0e7224 */ /* 0x002fc600078e0014 */
[----:B------:R-:W5:Y:S01]  /*5f750*/  LDL.LU R20, [R1+0x190c] ;  /* 0x00190c0001147983 */ /* 0x000f620000300800 */
[----:B------:R-:W-:-:S03]  /*5f760*/  IMAD.MOV.U32 R15, RZ, RZ, R155 ;  /* 0x000000ffff0f7224 */ /* 0x000fc600078e009b */
[----:B------:R1:W-:Y:S04]  /*5f770*/  STL [R1+0x11d4], R23 ;  /* 0x0011d41701007387 */ /* 0x0003e80000100800 */
[----:B----4-:R-:W4:Y:S04]  /*5f780*/  LDL.LU R155, [R1+0x1934] ;  /* 0x00193400019b7983 */ /* 0x010f280000300800 */
[----:B------:R1:W-:Y:S01]  /*5f790*/  LDGSTS.E [R3+0x23180], desc[UR60][R14.64], P0 ;  /* 0x231800000e037fae */ /* 0x0003e2000812187c */
[----:B------:R-:W-:Y:S02]  /*5f7a0*/  IADD3 R21, P1, R21, R4, RZ ;  /* 0x0000000415157210 */ /* 0x000fe40007f3e0ff */
[----:B-1----:R-:W-:Y:S01]  /*5f7b0*/  MOV R14, R19 ;  /* 0x00000013000e7202 */ /* 0x002fe20000000f00 */
[----:B------:R-:W-:-:S02]  /*5f7c0*/  IMAD.MOV.U32 R15, RZ, RZ, R23 ;  /* 0x000000ffff0f7224 */ /* 0x000fc400078e0017 */
[----:B------:R-:W4:Y:S01]  /*5f7d0*/  LDL.LU R23, [R1+0x1940] ;  /* 0x0019400001177983 */ /* 0x000f220000300800 */
[----:B------:R-:W-:-:S03]  /*5f7e0*/  IADD3 R157, P2, R157, R4, RZ ;  /* 0x000000049d9d7210 */ /* 0x000fc60007f5e0ff */
[----:B------:R-:W4:Y:S01]  /*5f7f0*/  LDL.LU R19, [R1+0x1948] ;  /* 0x0019480001137983 */ /* 0x000f220000300800 */
[----:B------:R-:W-:-:S03]  /*5f800*/  IMAD.X R156, R156, 0x1, R0, P1 ;  /* 0x000000019c9c7824 */ /* 0x000fc600008e0600 */
[----:B------:R-:W-:Y:S01]  /*5f810*/  STL [R1+0x1218], R21 ;  /* 0x0012181501007387 */ /* 0x000fe20000100800 */
[----:B------:R-:W-:-:S03]  /*5f820*/  IMAD.X R158, R158, 0x1, R0, P2 ;  /* 0x000000019e9e7824 */ /* 0x000fc600010e0600 */
[----:B------:R1:W-:Y:S04]  /*5f830*/  LDGSTS.E [R3+0x23580], desc[UR60][R14.64], P0 ;  /* 0x235800000e037fae */ /* 0x0003e8000812187c */
[----:B------:R1:W-:Y:S04]  /*5f840*/  STL [R1+0x1214], R156 ;  /* 0x0012149c01007387 */ /* 0x0003e80000100800 */
[----:B------:R-:W-:Y:S01]  /*5f850*/  STL [R1+0x1258], R157 ;  /* 0x0012589d01007387 */ /* 0x000fe20000100800 */
[----:B-1----:R-:W-:-:S03]  /*5f860*/  IMAD.MOV.U32 R15, RZ, RZ, R156 ;  /* 0x000000ffff0f7224 */ /* 0x002fc600078e009c */
[----:B------:R-:W4:Y:S01]  /*5f870*/  LDL.LU R156, [R1+0x193c] ;  /* 0x00193c00019c7983 */ /* 0x000f220000300800 */
[----:B------:R-:W-:-:S03]  /*5f880*/  MOV R14, R21 ;  /* 0x00000015000e7202 */ /* 0x000fc60000000f00 */
        /* <DEDUP_REMOVED lines=10> */
[----:B---3--:R-:W-:-:S05]  /*5f930*/  IADD3.X R152, R152, R0, RZ, P1, !PT ;  /* 0x0000000098987210 */ /* 0x008fca0000ffe4ff */
[----:B------:R1:W-:Y:S01]  /*5f940*/  STL [R1+0x1294], R152 ;  /* 0x0012949801007387 */ /* 0x0003e20000100800 */
[----:B------:R-:W-:Y:S02]  /*5f950*/  IMAD.MOV.U32 R15, RZ, RZ, R152 ;  /* 0x000000ffff0f7224 */ /* 0x000fe400078e0098 */
[----:B------:R-:W-:Y:S01]  /*5f960*/  IMAD.X R154, R154, 0x1, R0, P2 ;  /* 0x000000019a9a7824 */ /* 0x000fe200010e0600 */
[----:B------:R-:W-:Y:S04]  /*5f970*/  STL [R1+0x18c0], R22 ;  /* 0x0018c01601007387 */ /* 0x000fe80000100800 */
[----:B------:R3:W-:Y:S04]  /*5f980*/  LDGSTS.E [R3+0x24180], desc[UR60][R14.64], P0 ;  /* 0x241800000e037fae */ /* 0x0007e8000812187c */
[----:B-1----:R-:W4:Y:S04]  /*5f990*/  LDL.LU R152, [R1+0x1950] ;  /* 0x0019500001987983 */ /* 0x002f280000300800 */
[----:B------:R1:W-:Y:S04]  /*5f9a0*/  STL [R1+0x18bc], R154 ;  /* 0x0018bc9a01007387 */ /* 0x0003e80000100800 */
[----:B------:R-:W4:Y:S01]  /*5f9b0*/  LDL.LU R16, [R1+0x1908] ;  /* 0x0019080001107983 */ /* 0x000f220000300800 */
[----:B---3--:R-:W-:Y:S01]  /*5f9c0*/  IMAD.MOV.U32 R15, RZ, RZ, R154 ;  /* 0x000000ffff0f7224 */ /* 0x008fe200078e009a */
[----:B--2---:R-:W-:-:S02]  /*5f9d0*/  IADD3 R18, P1, R18, R4, RZ ;  /* 0x0000000412127210 */ /* 0x004fc40007f3e0ff */
[----:B------:R-:W-:Y:S01]  /*5f9e0*/  MOV R14, R22 ;  /* 0x00000016000e7202 */ /* 0x000fe20000000f00 */
[----:B-1----:R-:W2:Y:S01]  /*5f9f0*/  LDL.LU R154, [R1+0x194c] ;  /* 0x00194c00019a7983 */ /* 0x002ea20000300800 */
[----:B-----5:R-:W-:-:S03]  /*5fa00*/  IADD3 R153, P2, R153, R4, RZ ;  /* 0x0000000499997210 */ /* 0x020fc60007f5e0ff */
[----:B------:R-:W3:Y:S04]  /*5fa10*/  LDL.LU R22, [R1+0x1904] ;  /* 0x0019040001167983 */ /* 0x000ee80000300800 */
[----:B------:R1:W-:Y:S04]  /*5fa20*/  LDGSTS.E [R3+0x24580], desc[UR60][R14.64], P0 ;  /* 0x245800000e037fae */ /* 0x0003e8000812187c */
[----:B------:R-:W-:Y:S01]  /*5fa30*/  STL [R1+0x1910], R18 ;  /* 0x0019101201007387 */ /* 0x000fe20000100800 */
[----:B-1----:R-:W-:Y:S01]  /*5fa40*/  MOV R14, R18 ;  /* 0x00000012000e7202 */ /* 0x002fe20000000f00 */
[----:B------:R-:W-:-:S04]  /*5fa50*/  IMAD.X R20, R20, 0x1, R0, P1 ;  /* 0x0000000114147824 */ /* 0x000fc800008e0600 */
[----:B------:R-:W-:Y:S01]  /*5fa60*/  IMAD.MOV.U32 R15, RZ, RZ, R20 ;  /* 0x000000ffff0f7224 */ /* 0x000fe200078e0014 */
[----:B------:R1:W-:Y:S01]  /*5fa70*/  STL [R1+0x190c], R20 ;  /* 0x00190c1401007387 */ /* 0x0003e20000100800 */
[----:B----4-:R-:W-:-:S03]  /*5fa80*/  IMAD.X R155, R155, 0x1, R0, P2 ;  /* 0x000000019b9b7824 */ /* 0x010fc600010e0600 */
        /* <DEDUP_REMOVED lines=13> */
[----:B------:R-:W-:-:S05]  /*5fb60*/  IADD3.X R156, R156, R0, RZ, P1, !PT ;  /* 0x000000009c9c7210 */ /* 0x000fca0000ffe4ff */
[----:B------:R1:W-:Y:S01]  /*5fb70*/  STL [R1+0x193c], R156 ;  /* 0x00193c9c01007387 */ /* 0x0003e20000100800 */
[----:B------:R-:W-:-:S03]  /*5fb80*/  IMAD.X R21, R21, 0x1, R0, P2 ;  /* 0x0000000115157824 */ /* 0x000fc600010e0600 */
        /* <DEDUP_REMOVED lines=31> */
[----:B------:R-:W5:Y:S01]  /*5fd80*/  LDL.LU R16, [R1+0x18c8] ;  /* 0x0018c80001107983 */ /* 0x000f620000300800 */
[----:B------:R-:W-:-:S03]  /*5fd90*/  IADD3 R18, P2, R18, R4, RZ ;  /* 0x0000000412127210 */ /* 0x000fc60007f5e0ff */
[----:B------:R-:W-:Y:S04]  /*5fda0*/  STL [R1+0x1900], R20 ;  /* 0x0019001401007387 */ /* 0x000fe80000100800 */
[----:B------:R1:W-:Y:S01]  /*5fdb0*/  LDGSTS.E [R3+0x25d80], desc[UR60][R14.64], P0 ;  /* 0x25d800000e037fae */ /* 0x0003e2000812187c */
[----:B----4-:R-:W-:Y:S01]  /*5fdc0*/  IADD3.X R155, R155, R0, RZ, P1, !PT ;  /* 0x000000009b9b7210 */ /* 0x010fe20000ffe4ff */
[----:B------:R-:W-:-:S04]  /*5fdd0*/  IMAD.X R153, R153, 0x1, R0, P2 ;  /* 0x0000000199997824 */ /* 0x000fc800010e0600 */
[----:B------:R4:W-:Y:S04]  /*5fde0*/  STL [R1+0x18fc], R155 ;  /* 0x0018fc9b01007387 */ /* 0x0009e80000100800 */
[----:B------:R4:W-:Y:S01]  /*5fdf0*/  STL [R1+0x18f8], R18 ;  /* 0x0018f81201007387 */ /* 0x0009e20000100800 */
[----:B-1----:R-:W-:Y:S02]  /*5fe00*/  IMAD.MOV.U32 R15, RZ, RZ, R155 ;  /* 0x000000ffff0f7224 */ /* 0x002fe400078e009b */
[----:B------:R-:W-:Y:S01]  /*5fe10*/  IMAD.MOV.U32 R14, RZ, RZ, R20 ;  /* 0x000000ffff0e7224 */ /* 0x000fe200078e0014 */
[----:B----4-:R-:W4:Y:S04]  /*5fe20*/  LDL.LU R155, [R1+0x198c] ;  /* 0x00198c00019b7983 */ /* 0x010f280000300800 */
[----:B------:R1:W-:Y:S04]  /*5fe30*/  STL [R1+0x18f4], R153 ;  /* 0x0018f49901007387 */ /* 0x0003e80000100800 */
[----:B------:R-:W4:Y:S04]  /*5fe40*/  LDL.LU R20, [R1+0x18c4] ;  /* 0x0018c40001147983 */ /* 0x000f280000300800 */
[----:B------:R1:W-:Y:S01]  /*5fe50*/  LDGSTS.E [R3+0x26180], desc[UR60][R14.64], P0 ;  /* 0x261800000e037fae */ /* 0x0003e2000812187c */
[----:B------:R-:W-:-:S02]  /*5fe60*/  IADD3 R157, P1, R157, R4, RZ ;  /* 0x000000049d9d7210 */ /* 0x000fc40007f3e0ff */
[----:B-1----:R-:W-:Y:S01]  /*5fe70*/  MOV R14, R18 ;  /* 0x00000012000e7202 */ /* 0x002fe20000000f00 */
[----:B------:R-:W-:Y:S01]  /*5fe80*/  IMAD.MOV.U32 R15, RZ, RZ, R153 ;  /* 0x000000ffff0f7224 */ /* 0x000fe200078e0099 */
[----:B------:R-:W4:Y:S01]  /*5fe90*/  LDL.LU R18, [R1+0x1698] ;  /* 0x0016980001127983 */ /* 0x000f220000300800 */
[----:B------:R-:W-:-:S03]  /*5fea0*/  IADD3 R23, P2, R23, R4, RZ ;  /* 0x0000000417177210 */ /* 0x000fc60007f5e0ff */
[----:B------:R1:W-:Y:S01]  /*5feb0*/  LDGSTS.E [R3+0x26580], desc[UR60][R14.64], P0 ;  /* 0x265800000e037fae */ /* 0x0003e2000812187c */
[----:B------:R-:W-:-:S03]  /*5fec0*/  IMAD.X R158, R158, 0x1, R0, P1 ;  /* 0x000000019e9e7824 */ /* 0x000fc600008e0600 */
[----:B------:R-:W4:Y:S01]  /*5fed0*/  LDL.LU R153, [R1+0x16d8] ;  /* 0x0016d80001997983 */ /* 0x000f220000300800 */
[----:B------:R-:W-:-:S03]  /*5fee0*/  IMAD.X R156, R156, 0x1, R0, P2 ;  /* 0x000000019c9c7824 */ /* 0x000fc600010e0600 */
[----:B------:R-:W-:Y:S01]  /*5fef0*/  STL [R1+0x18d0], R157 ;  /* 0x0018d09d01007387 */ /* 0x000fe20000100800 */
[----:B-1----:R-:W-:Y:S01]  /*5ff00*/  MOV R14, R157 ;  /* 0x0000009d000e7202 */ /* 0x002fe20000000f00 */
[----:B------:R-:W-:Y:S02]  /*5ff10*/  IMAD.MOV.U32 R15, RZ, RZ, R158 ;  /* 0x000000ffff0f7224 */ /* 0x000fe400078e009e */
        /* <DEDUP_REMOVED lines=12> */
[----:B-1----:R-:W-:Y:S01]  /*5ffe0*/  IMAD.MOV.U32 R14, RZ, RZ, R19 ;  /* 0x000000ffff0e7224 */ /* 0x002fe200078e0013 */
[----:B--2---:R-:W-:-:S05]  /*5fff0*/  IADD3.X R152, R152, R0, RZ, P1, !PT ;  /* 0x0000000098987210 */ /* 0x004fca0000ffe4ff */
        /* <DEDUP_REMOVED lines=8> */
[----:B--2---:R-:W-:Y:S01]  /*60080*/  IMAD.MOV.U32 R15, RZ, RZ, R154 ;  /* 0x000000ffff0f7224 */ /* 0x004fe200078e009a */
[----:B---3--:R-:W-:-:S02]  /*60090*/  IADD3 R22, P2, R22, R4, RZ ;  /* 0x0000000416167210 */ /* 0x008fc40007f5e0ff */
[----:B------:R-:W-:Y:S01]  /*600a0*/  MOV R14, R21 ;  /* 0x00000015000e7202 */ /* 0x000fe20000000f00 */
[----:B-1----:R-:W2:Y:S01]  /*600b0*/  LDL.LU R154, [R1+0x1714] ;  /* 0x00171400019a7983 */ /* 0x002ea20000300800 */
[----:B-----5:R-:W-:-:S03]  /*600c0*/  IADD3 R16, P1, R16, R4, RZ ;  /* 0x0000000410107210 */ /* 0x020fc60007f3e0ff */
[----:B------:R-:W3:Y:S04]  /*600d0*/  LDL.LU R21, [R1+0x1754] ;  /* 0x0017540001157983 */ /* 0x000ee80000300800 */
[----:B------:R1:W-:Y:S04]  /*600e0*/  LDGSTS.E [R3+0x27580], desc[UR60][R14.64], P0 ;  /* 0x275800000e037fae */ /* 0x0003e8000812187c */
[----:B------:R5:W-:Y:S01]  /*600f0*/  STL [R1+0x1990], R22 ;  /* 0x0019901601007387 */ /* 0x000be20000100800 */
[----:B-1----:R-:W-:Y:S01]  /*60100*/  MOV R14, R22 ;  /* 0x00000016000e7202 */ /* 0x002fe20000000f00 */
[----:B----4-:R-:W-:-:S04]  /*60110*/  IMAD.X R155, R155, 0x1, R0, P2 ;  /* 0x000000019b9b7824 */ /* 0x010fc800010e0600 */
[----:B------:R-:W-:Y:S01]  /*60120*/  IMAD.MOV.U32 R15, RZ, RZ, R155 ;  /* 0x000000ffff0f7224 */ /* 0x000fe200078e009b */
[----:B------:R-:W-:Y:S01]  /*60130*/  STL [R1+0x198c], R155 ;  /* 0x00198c9b01007387 */ /* 0x000fe20000100800 */
[----:B------:R-:W-:-:S03]  /*60140*/  IMAD.X R20, R20, 0x1, R0, P1 ;  /* 0x0000000114147824 */ /* 0x000fc600008e0600 */
        /* <DEDUP_REMOVED lines=8> */
[----:B------:R-:W5:Y:S04]  /*601d0*/  LDL.LU R155, [R1+0x17d4] ;  /* 0x0017d400019b7983 */ /* 0x000f680000300800 */
[----:B------:R-:W5:Y:S01]  /*601e0*/  LDL.LU R16, [R1+0x17d8] ;  /* 0x0017d80001107983 */ /* 0x000f620000300800 */
[----:B------:R-:W-:-:S03]  /*601f0*/  IADD3 R153, P2, R153, R4, RZ ;  /* 0x0000000499997210 */ /* 0x000fc60007f5e0ff */
[----:B------:R1:W-:Y:S04]  /*60200*/  LDGSTS.E [R3+0x27d80], desc[UR60][R14.64], P0 ;  /* 0x27d800000e037fae */ /* 0x0003e8000812187c */
[----:B------:R1:W-:Y:S02]  /*60210*/  STL [R1+0x1698], R18 ;  /* 0x0016981201007387 */ /* 0x0003e40000100800 */
[----:B-1----:R-:W-:Y:S02]  /*60220*/  LOP3.LUT R3, R13, 0x40, RZ, 0x3c, !PT ;  /* 0x000000400d037812 */ /* 0x002fe400078e3cff */
[----:B------:R-:W-:Y:S01]  /*60230*/  STL [R1+0x16d8], R153 ;  /* 0x0016d89901007387 */ /* 0x000fe20000100800 */
[----:B------:R-:W-:Y:S02]  /*60240*/  IMAD.MOV.U32 R14, RZ, RZ, R18 ;  /* 0x000000ffff0e7224 */ /* 0x000fe400078e0012 */
[----:B------:R-:W-:Y:S01]  /*60250*/  IMAD.IADD R3, R3, 0x1, R5 ;  /* 0x0000000103037824 */ /* 0x000fe200078e0205 */
[----:B------:R-:W-:-:S04]  /*60260*/  IADD3.X R23, R23, R0, RZ, P1, !PT ;  /* 0x0000000017177210 */ /* 0x000fc80000ffe4ff */
[----:B------:R-:W-:Y:S01]  /*60270*/  MOV R15, R23 ;  /* 0x00000017000f7202 */ /* 0x000fe20000000f00 */
[----:B------:R1:W-:Y:S01]  /*60280*/  STL [R1+0x1694], R23 ;  /* 0x0016941701007387 */ /* 0x0003e20000100800 */
[----:B------:R-:W-:-:S03]  /*60290*/  IMAD.X R156, R156, 0x1, R0, P2 ;  /* 0x000000019c9c7824 */ /* 0x000fc600010e0600 */
[----:B------:R-:W5:Y:S04]  /*602a0*/  LDL.LU R18, [R1+0x1818] ;  /* 0x0018180001127983 */ /* 0x000f680000300800 */
[----:B------:R1:W-:Y:S04]  /*602b0*/  LDGSTS.E [R3+0x200], desc[UR60][R14.64], P0 ;  /* 0x002000000e037fae */ /* 0x0003e8000812187c */
[----:B-1----:R-:W5:Y:S04]  /*602c0*/  LDL.LU R23, [R1+0x1858] ;  /* 0x0018580001177983 */ /* 0x002f680000300800 */
[----:B------:R1:W-:Y:S01]  /*602d0*/  STL [R1+0x16d4], R156 ;  /* 0x0016d49c01007387 */ /* 0x0003e20000100800 */
[----:B------:R-:W-:-:S02]  /*602e0*/  IMAD.MOV.U32 R15, RZ, RZ, R156 ;  /* 0x000000ffff0f7224 */ /* 0x000fc400078e009c */
[----:B------:R-:W-:Y:S01]  /*602f0*/  IMAD.MOV.U32 R14, RZ, RZ, R153 ;  /* 0x000000ffff0e7224 */ /* 0x000fe200078e0099 */
[----:B-1----:R-:W5:Y:S04]  /*60300*/  LDL.LU R156, [R1+0x1814] ;  /* 0x00181400019c7983 */ /* 0x002f680000300800 */
[----:B------:R-:W5:Y:S04]  /*60310*/  LDL.LU R153, [R1+0x1854] ;  /* 0x0018540001997983 */ /* 0x000f680000300800 */
[----:B------:R1:W-:Y:S01]  /*60320*/  LDGSTS.E [R3+0x600], desc[UR60][R14.64], P0 ;  /* 0x006000000e037fae */ /* 0x0003e2000812187c */
[----:B------:R-:W-:-:S05]  /*60330*/  IADD3 R152, P1, R152, R4, RZ ;  /* 0x0000000498987210 */ /* 0x000fca0007f3e0ff */
[----:B------:R3:W-:Y:S01]  /*60340*/  STL [R1+0x1718], R152 ;  /* 0x0017189801007387 */ /* 0x0007e20000100800 */
[----:B------:R-:W-:Y:S01]  /*60350*/  IADD3 R19, P2, R19, R4, RZ ;  /* 0x0000000413137210 */ /* 0x000fe20007f5e0ff */
[----:B--2---:R-:W-:Y:S02]  /*60360*/  IMAD.X R154, R154, 0x1, R0, P1 ;  /* 0x000000019a9a7824 */ /* 0x004fe400008e0600 */
[----:B-1----:R-:W-:Y:S01]  /*60370*/  IMAD.MOV.U32 R14, RZ, RZ, R152 ;  /* 0x000000ffff0e7224 */ /* 0x002fe200078e0098 */
[----:B---3--:R-:W-:Y:S02]  /*60380*/  IADD3.X R21, R21, R0, RZ, P2, !PT ;  /* 0x0000000015157210 */ /* 0x008fe400017fe4ff */
[----:B------:R1:W-:Y:S04]  /*60390*/  STL [R1+0x1714], R154 ;  /* 0x0017149a01007387 */ /* 0x0003e80000100800 */
[----:B------:R-:W-:Y:S04]  /*603a0*/  STL [R1+0x1758], R19 ;  /* 0x0017581301007387 */ /* 0x000fe80000100800 */
[----:B------:R-:W2:Y:S01]  /*603b0*/  LDL.LU R152, [R1+0x1898] ;  /* 0x0018980001987983 */ /* 0x000ea20000300800 */
[----:B------:R-:W-:-:S03]  /*603c0*/  IMAD.MOV.U32 R15, RZ, RZ, R154 ;  /* 0x000000ffff0f7224 */ /* 0x000fc600078e009a */
[----:B------:R3:W-:Y:S04]  /*603d0*/  STL [R1+0x1754], R21 ;  /* 0x0017541501007387 */ /* 0x0007e80000100800 */
[----:B------:R-:W2:Y:S04]  /*603e0*/  LDL.LU R157, [R1+0x18d8] ;  /* 0x0018d800019d7983 */ /* 0x000ea80000300800 */
[----:B-1----:R-:W2:Y:S04]  /*603f0*/  LDL.LU R154, [R1+0x1894] ;  /* 0x00189400019a7983 */ /* 0x002ea80000300800 */
[----:B------:R1:W-:Y:S04]  /*60400*/  LDGSTS.E [R3+0xa00], desc[UR60][R14.64], P0 ;  /* 0x00a000000e037fae */ /* 0x0003e8000812187c */
[----:B------:R-:W2:Y:S01]  /*60410*/  LDL.LU R158, [R1+0x18d4] ;  /* 0x0018d400019e7983 */ /* 0x000ea20000300800 */
[----:B-1----:R-:W-:Y:S01]  /*60420*/  IMAD.MOV.U32 R14, RZ, RZ, R19 ;  /* 0x000000ffff0e7224 */ /* 0x002fe200078e0013 */
[----:B------:R-:W-:-:S02]  /*60430*/  MOV R15, R21 ;  /* 0x00000015000f7202 */ /* 0x000fc40000000f00 */
[----:B---3--:R-:W3:Y:S04]  /*60440*/  LDL.LU R21, [R1+0x1918] ;  /* 0x0019180001157983 */ /* 0x008ee80000300800 */
[----:B------:R-:W3:Y:S04]  /*60450*/  LDL.LU R19, [R1+0x1958] ;  /* 0x0019580001137983 */ /* 0x000ee80000300800 */
[----:B------:R1:W-:Y:S01]  /*60460*/  LDGSTS.E [R3+0xe00], desc[UR60][R14.64], P0 ;  /* 0x00e000000e037fae */ /* 0x0003e2000812187c */
[----:B----4-:R-:W-:-:S05]  /*60470*/  IADD3 R20, P1, R20, R4, RZ ;  /* 0x0000000414147210 */ /* 0x010fca0007f3e0ff */
[--C-:B-----5:R-:W-:Y:S01]  /*60480*/  IMAD.X R22, R22, 0x1, R0.reuse, P1 ;  /* 0x0000000116167824 */ /* 0x120fe200008e0600 */
[----:B------:R-:W-:Y:S01]  /*60490*/  IADD3 R16, P2, R16, R4, RZ ;  /* 0x0000000410107210 */ /* 0x000fe20007f5e0ff */
[----:B------:R-:W-:Y:S03]  /*604a0*/  STL [R1+0x1798], R20 ;  /* 0x0017981401007387 */ /* 0x000fe60000100800 */
[----:B-1----:R-:W-:Y:S01]  /*604b0*/  MOV R15, R22 ;  /* 0x00000016000f7202 */ /* 0x002fe20000000f00 */
[----:B------:R1:W-:Y:S01]  /*604c0*/  STL [R1+0x1794], R22 ;  /* 0x0017941601007387 */ /* 0x0003e20000100800 */
[----:B------:R-:W-:-:S03]  /*604d0*/  IMAD.X R155, R155, 0x1, R0, P2 ;  /* 0x000000019b9b7824 */ /* 0x000fc600010e0600 */
[----:B------:R-:W-:Y:S01]  /*604e0*/  STL [R1+0x17d8], R16 ;  /* 0x0017d81001007387 */ /* 0x000fe20000100800 */
[----:B------:R-:W-:-:S03]  /*604f0*/  IMAD.MOV.U32 R14, RZ, RZ, R20 ;  /* 0x000000ffff0e7224 */ /* 0x000fc600078e0014 */
[----:B-1----:R-:W4:Y:S04]  /*60500*/  LDL.LU R22, [R1+0x1914] ;  /* 0x0019140001167983 */ /* 0x002f280000300800 */
[----:B------:R1:W-:Y:S04]  /*60510*/  STL [R1+0x17d4], R155 ;  /* 0x0017d49b01007387 */ /* 0x0003e80000100800 */
[----:B------:R-:W5:Y:S04]  /*60520*/  LDL.LU R20, [R1+0x1954] ;  /* 0x0019540001147983 */ /* 0x000f680000300800 */
[----:B------:R1:W-:Y:S01]  /*60530*/  LDGSTS.E [R3+0x1200], desc[UR60][R14.64], P0 ;  /* 0x012000000e037fae */ /* 0x0003e2000812187c */
[----:B------:R-:W-:Y:S01]  /*60540*/  IADD3 R18, P1, R18, R4, RZ ;  /* 0x0000000412127210 */ /* 0x000fe20007f3e0ff */
[----:B-1----:R-:W-:-:S02]  /*60550*/  IMAD.MOV.U32 R14, RZ, RZ, R16 ;  /* 0x000000ffff0e7224 */ /* 0x002fc400078e0010 */
[----:B------:R-:W-:Y:S02]  /*60560*/  IMAD.MOV.U32 R15, RZ, RZ, R155 ;  /* 0x000000ffff0f7224 */ /* 0x000fe400078e009b */
[----:B------:R-:W5:Y:S01]  /*60570*/  LDL.LU R155, [R1+0x1998] ;  /* 0x00199800019b7983 */ /* 0x000f620000300800 */
[----:B------:R-:W-:-:S03]  /*60580*/  IADD3 R23, P2, R23, R4, RZ ;  /* 0x0000000417177210 */ /* 0x000fc60007f5e0ff */
[----:B------:R-:W5:Y:S04]  /*60590*/  LDL.LU R16, [R1+0x19d8] ;  /* 0x0019d80001107983 */ /* 0x000f680000300800 */
[----:B------:R-:W-:Y:S04]  /*605a0*/  STL [R1+0x1818], R18 ;  /* 0x0018181201007387 */ /* 0x000fe80000100800 */
[----:B------:R1:W-:Y:S01]  /*605b0*/  LDGSTS.E [R3+0x1600], desc[UR60][R14.64], P0 ;  /* 0x016000000e037fae */ /* 0x0003e2000812187c */
[----:B------:R-:W-:Y:S01]  /*605c0*/  IMAD.X R156, R156, 0x1, R0, P1 ;  /* 0x000000019c9c7824 */ /* 0x000fe200008e0600 */
[----:B------:R-:W-:-:S04]  /*605d0*/  IADD3.X R153, R153, R0, RZ, P2, !PT ;  /* 0x0000000099997210 */ /* 0x000fc800017fe4ff */
[----:B------:R1:W-:Y:S02]  /*605e0*/  STL [R1+0x1814], R156 ;  /* 0x0018149c01007387 */ /* 0x0003e40000100800 */
[----:B-1----:R-:W-:Y:S02]  /*605f0*/  IMAD.MOV.U32 R15, RZ, RZ, R156 ;  /* 0x000000ffff0f7224 */ /* 0x002fe400078e009c */
[----:B------:R-:W-:Y:S01]  /*60600*/  STL [R1+0x1858], R23 ;  /* 0x0018581701007387 */ /* 0x000fe20000100800 */
[----:B------:R-:W-:-:S03]  /*60610*/  IMAD.MOV.U32 R14, RZ, RZ, R18 ;  /* 0x000000ffff0e7224 */ /* 0x000fc600078e0012 */
[----:B------:R-:W5:Y:S04]  /*60620*/  LDL.LU R156, [R1+0x1994] ;  /* 0x00199400019c7983 */ /* 0x000f680000300800 */
[----:B------:R1:W-:Y:S04]  /*60630*/  STL [R1+0x1854], R153 ;  /* 0x0018549901007387 */ /* 0x0003e80000100800 */
[----:B------:R-:W5:Y:S04]  /*60640*/  LDL.LU R18, [R1+0x19d4] ;  /* 0x0019d40001127983 */ /* 0x000f680000300800 */
[----:B------:R1:W-:Y:S02]  /*60650*/  LDGSTS.E [R3+0x1a00], desc[UR60][R14.64], P0 ;  /* 0x01a000000e037fae */ /* 0x0003e4000812187c */
[----:B-1----:R-:W-:Y:S01]  /*60660*/  IMAD.MOV.U32 R14, RZ, RZ, R23 ;  /* 0x000000ffff0e7224 */ /* 0x002fe200078e0017 */
[----:B------:R-:W-:-:S02]  /*60670*/  MOV R15, R153 ;  /* 0x00000099000f7202 */ /* 0x000fc40000000f00 */
[----:B------:R-:W5:Y:S04]  /*60680*/  LDL.LU R153, [R1+0x1a10] ;  /* 0x001a100001997983 */ /* 0x000f680000300800 */
[----:B------:R1:W-:Y:S04]  /*60690*/  LDGSTS.E [R3+0x1e00], desc[UR60][R14.64], P0 ;  /* 0x01e000000e037fae */ /* 0x0003e8000812187c */
[----:B------:R-:W5:Y:S01]  /*606a0*/  LDL.LU R23, [R1+0x1a18] ;  /* 0x001a180001177983 */ /* 0x000f620000300800 */
[----:B--2---:R-:W-:-:S05]  /*606b0*/  IADD3 R152, P1, R152, R4, RZ ;  /* 0x0000000498987210 */ /* 0x004fca0007f3e0ff */
[----:B-1----:R-:W-:Y:S01]  /*606c0*/  IMAD.MOV.U32 R14, RZ, RZ, R152 ;  /* 0x000000ffff0e7224 */ /* 0x002fe200078e0098 */
[----:B------:R-:W-:Y:S01]  /*606d0*/  IADD3 R157, P2, R157, R4, RZ ;  /* 0x000000049d9d7210 */ /* 0x000fe20007f5e0ff */
[----:B------:R-:W-:-:S05]  /*606e0*/  IMAD.X R154, R154, 0x1, R0, P1 ;  /* 0x000000019a9a7824 */ /* 0x000fca00008e0600 */
[----:B------:R-:W-:Y:S01]  /*606f0*/  MOV R15, R154 ;  /* 0x0000009a000f7202 */ /* 0x000fe20000000f00 */
[----:B------:R-:W-:-:S04]  /*60700*/  IMAD.X R158, R158, 0x1, R0, P2 ;  /* 0x000000019e9e7824 */ /* 0x000fc800010e0600 */
[----:B------:R1:W-:Y:S04]  /*60710*/  LDGSTS.E [R3+0x2200], desc[UR60][R14.64], P0 ;  /* 0x022000000e037fae */ /* 0x0003e8000812187c */
[----:B------:R-:W-:Y:S01]  /*60720*/  STL [R1+0x1898], R152 ;  /* 0x0018989801007387 */ /* 0x000fe20000100800 */
[-C--:B---3--:R-:W-:Y:S01]  /*60730*/  IADD3 R21, P1, R21, R4.reuse, RZ ;  /* 0x0000000415157210 */ /* 0x088fe20007f3e0ff */
[----:B-1----:R-:W-:Y:S02]  /*60740*/  IMAD.MOV.U32 R14, RZ, RZ, R157 ;  /* 0x000000ffff0e7224 */ /* 0x002fe400078e009d */
[----:B------:R-:W-:Y:S01]  /*60750*/  IMAD.MOV.U32 R15, RZ, RZ, R158 ;  /* 0x000000ffff0f7224 */ /* 0x000fe200078e009e */
[----:B------:R1:W-:Y:S01]  /*60760*/  STL [R1+0x1894], R154 ;  /* 0x0018949a01007387 */ /* 0x0003e20000100800 */
[----:B------:R-:W-:-:S03]  /*60770*/  IADD3 R19, P2, R19, R4, RZ ;  /* 0x0000000413137210 */ /* 0x000fc60007f5e0ff */
[----:B------:R-:W-:Y:S04]  /*60780*/  STL [R1+0x18d8], R157 ;  /* 0x0018d89d01007387 */ /* 0x000fe80000100800 */
[----:B------:R2:W-:Y:S04]  /*60790*/  LDGSTS.E [R3+0x2600], desc[UR60][R14.64], P0 ;  /* 0x026000000e037fae */ /* 0x0005e8000812187c */
[----:B-1----:R-:W3:Y:S04]  /*607a0*/  LDL.LU R154, [R1+0x1a0c] ;  /* 0x001a0c00019a7983 */ /* 0x002ee80000300800 */
[----:B------:R-:W-:Y:S01]  /*607b0*/  STL [R1+0x18d4], R158 ;  /* 0x0018d49e01007387 */ /* 0x000fe20000100800 */
[----:B--2---:R-:W-:-:S03]  /*607c0*/  IMAD.MOV.U32 R14, RZ, RZ, R21 ;  /* 0x000000ffff0e7224 */ /* 0x004fc600078e0015 */
[----:B------:R-:W2:Y:S01]  /*607d0*/  LDL.LU R152, [R1+0x1a14] ;  /* 0x001a140001987983 */ /* 0x000ea20000300800 */
[----:B----4-:R-:W-:-:S03]  /*607e0*/  IMAD.X R22, R22, 0x1, R0, P1 ;  /* 0x0000000116167824 */ /* 0x010fc600008e0600 */
[----:B------:R-:W-:Y:S01]  /*607f0*/  STL [R1+0x1918], R21 ;  /* 0x0019181501007387 */ /* 0x000fe20000100800 */
[----:B------:R-:W-:-:S03]  /*60800*/  IMAD.MOV.U32 R15, RZ, RZ, R22 ;  /* 0x000000ffff0f7224 */ /* 0x000fc600078e0016 */
[----:B------:R-:W-:Y:S01]  /*60810*/  STL [R1+0x1914], R22 ;  /* 0x0019141601007387 */ /* 0x000fe20000100800 */
[----:B-----5:R-:W-:-:S03]  /*60820*/  IADD3.X R20, R20, R0, RZ, P2, !PT ;  /* 0x0000000014147210 */ /* 0x020fc600017fe4ff */
[----:B------:R-:W-:Y:S04]  /*60830*/  STL [R1+0x1958], R19 ;  /* 0x0019581301007387 */ /* 0x000fe80000100800 */
[----:B------:R1:W-:Y:S04]  /*60840*/  LDGSTS.E [R3+0x2a00], desc[UR60][R14.64], P0 ;  /* 0x02a000000e037fae */ /* 0x0003e8000812187c */
[----:B------:R4:W-:Y:S01]  /*60850*/  STL [R1+0x1954], R20 ;  /* 0x0019541401007387 */ /* 0x0009e20000100800 */
[----:B-1----:R-:W-:Y:S01]  /*60860*/  MOV R15, R20 ;  /* 0x00000014000f7202 */ /* 0x002fe20000000f00 */
[----:B------:R-:W-:-:S02]  /*60870*/  IMAD.MOV.U32 R14, RZ, RZ, R19 ;  /* 0x000000ffff0e7224 */ /* 0x000fc400078e0013 */
        /* <DEDUP_REMOVED lines=8> */
[----:B------:R-:W-:-:S02]  /*60900*/  IMAD.X R156, R156, 0x1, R0, P1 ;  /* 0x000000019c9c7824 */ /* 0x000fc400008e0600 */
[----:B-1----:R-:W-:-:S03]  /*60910*/  IMAD.MOV.U32 R14, RZ, RZ, R155 ;  /* 0x000000ffff0e7224 */ /* 0x002fc600078e009b */
[----:B------:R-:W-:Y:S01]  /*60920*/  STL [R1+0x1994], R156 ;  /* 0x0019949c01007387 */ /* 0x000fe20000100800 */
[----:B------:R-:W-:-:S03]  /*60930*/  IMAD.X R18, R18, 0x1, R0, P2 ;  /* 0x0000000112127824 */ /* 0x000fc600010e0600 */
[----:B------:R-:W-:Y:S01]  /*60940*/  STL [R1+0x19d8], R16 ;  /* 0x0019d81001007387 */ /* 0x000fe20000100800 */
[----:B------:R-:W-:-:S03]  /*60950*/  MOV R15, R156 ;  /* 0x0000009c000f7202 */ /* 0x000fc60000000f00 */
[----:B------:R1:W-:Y:S04]  /*60960*/  STL [R1+0x19d4], R18 ;  /* 0x0019d41201007387 */ /* 0x0003e80000100800 */
[----:B------:R-:W4:Y:S04]  /*60970*/  LDL.LU R160, [R1+0x19f4] ;  /* 0x0019f40001a07983 */ /* 0x000f280000300800 */
[----:B------:R-:W4:Y:S04]  /*60980*/  LDL.LU R159, [R1+0x19f8] ;  /* 0x0019f800019f7983 */ /* 0x000f280000300800 */
[----:B------:R1:W-:Y:S02]  /*60990*/  LDGSTS.E [R3+0x3200], desc[UR60][R14.64], P0 ;  /* 0x032000000e037fae */ /* 0x0003e4000812187c */
[----:B-1----:R-:W-:-:S02]  /*609a0*/  IMAD.MOV.U32 R15, RZ, RZ, R18 ;  /* 0x000000ffff0f7224 */ /* 0x002fc400078e0012 */
[----:B------:R-:W-:Y:S01]  /*609b0*/  IMAD.MOV.U32 R14, RZ, RZ, R16 ;  /* 0x000000ffff0e7224 */ /* 0x000fe200078e0010 */
[----:B------:R-:W4:Y:S04]  /*609c0*/  LDL.LU R18, [R1+0x1a34] ;  /* 0x001a340001127983 */ /* 0x000f280000300800 */
[----:B------:R-:W4:Y:S01]  /*609d0*/  LDL.LU R16, [R1+0x1a38] ;  /* 0x001a380001107983 */ /* 0x000f220000300800 */
[-C--:B------:R-:W-:Y:S02]  /*609e0*/  IADD3 R153, P1, R153, R4.reuse, RZ ;  /* 0x0000000499997210 */ /* 0x080fe40007f3e0ff */
[----:B------:R-:W-:Y:S01]  /*609f0*/  IADD3 R23, P2, R23, R4, RZ ;  /* 0x0000000417177210 */ /* 0x000fe20007f5e0ff */
[----:B------:R1:W-:Y:S04]  /*60a00*/  LDGSTS.E [R3+0x3600], desc[UR60][R14.64], P0 ;  /* 0x036000000e037fae */ /* 0x0003e8000812187c */
[----:B------:R-:W-:Y:S01]  /*60a10*/  STL [R1+0x1a10], R153 ;  /* 0x001a109901007387 */ /* 0x000fe20000100800 */
[----:B-1----:R-:W-:-:S02]  /*60a20*/  IMAD.MOV.U32 R14, RZ, RZ, R153 ;  /* 0x000000ffff0e7224 */ /* 0x002fc400078e0099 */
[----:B---3--:R-:W-:-:S05]  /*60a30*/  IMAD.X R154, R154, 0x1, R0, P1 ;  /* 0x000000019a9a7824 */ /* 0x008fca00008e0600 */
[----:B------:R1:W-:Y:S01]  /*60a40*/  STL [R1+0x1a0c], R154 ;  /* 0x001a0c9a01007387 */ /* 0x0003e20000100800 */
[----:B------:R-:W-:Y:S01]  /*60a50*/  IMAD.MOV.U32 R15, RZ, RZ, R154 ;  /* 0x000000ffff0f7224 */ /* 0x000fe200078e009a */
[----:B--2---:R-:W-:Y:S02]  /*60a60*/  IADD3.X R152, R152, R0, RZ, P2, !PT ;  /* 0x0000000098987210 */ /* 0x004fe400017fe4ff */
[----:B------:R-:W-:Y:S04]  /*60a70*/  STL [R1+0x1a18], R23 ;  /* 0x001a181701007387 */ /* 0x000fe80000100800 */
[----:B------:R-:W2:Y:S04]  /*60a80*/  LDL.LU R157, [R1+0x1a40] ;  /* 0x001a4000019d7983 */ /* 0x000ea80000300800 */
[----:B------:R3:W-:Y:S04]  /*60a90*/  STL [R1+0x1a14], R152 ;  /* 0x001a149801007387 */ /* 0x0007e80000100800 */
[----:B------:R-:W2:Y:S04]  /*60aa0*/  LDL.LU R155, [R1+0x1a48] ;  /* 0x001a4800019b7983 */ /* 0x000ea80000300800 */
[----:B------:R1:W-:Y:S04]  /*60ab0*/  LDGSTS.E [R3+0x3a00], desc[UR60][R14.64], P0 ;  /* 0x03a000000e037fae */ /* 0x0003e8000812187c */
[----:B------:R-:W2:Y:S04]  /*60ac0*/  LDL.LU R158, [R1+0x1a3c] ;  /* 0x001a3c00019e7983 */ /* 0x000ea80000300800 */
[----:B------:R-:W2:Y:S01]  /*60ad0*/  LDL.LU R156, [R1+0x1a44] ;  /* 0x001a4400019c7983 */ /* 0x000ea20000300800 */
[----:B-1----:R-:W-:Y:S01]  /*60ae0*/  IMAD.MOV.U32 R14, RZ, RZ, R23 ;  /* 0x000000ffff0e7224 */ /* 0x002fe200078e0017 */
[----:B------:R-:W-:-:S02]  /*60af0*/  MOV R15, R152 ;  /* 0x00000098000f7202 */ /* 0x000fc40000000f00 */
[----:B------:R-:W2:Y:S04]  /*60b00*/  LDL.LU R154, [R1+0x1a4c] ;  /* 0x001a4c00019a7983 */ /* 0x000ea80000300800 */
[----:B------:R1:W-:Y:S01]  /*60b10*/  LDGSTS.E [R3+0x3e00], desc[UR60][R14.64], P0 ;  /* 0x03e000000e037fae */ /* 0x0003e2000812187c */
[----:B-----5:R-:W-:-:S03]  /*60b20*/  IADD3 R19, P1, R19, R4, RZ ;  /* 0x0000000413137210 */ /* 0x020fc60007f3e0ff */
[----:B------:R-:W5:Y:S02]  /*60b30*/  LDL.LU R153, [R1+0x1a50] ;  /* 0x001a500001997983 */ /* 0x000f640000300800 */
[--C-:B----4-:R-:W-:Y:S02]  /*60b40*/  IMAD.X R20, R20, 0x1, R0.reuse, P1 ;  /* 0x0000000114147824 */ /* 0x110fe400008e0600 */
[----:B---3--:R-:W3:Y:S01]  /*60b50*/  LDL.LU R152, [R1+0x1a54] ;  /* 0x001a540001987983 */ /* 0x008ee20000300800 */
[----:B------:R-:W-:Y:S01]  /*60b60*/  IADD3 R21, P2, R21, R4, RZ ;  /* 0x0000000415157210 */ /* 0x000fe20007f5e0ff */
[----:B-1----:R-:W-:Y:S01]  /*60b70*/  IMAD.MOV.U32 R14, RZ, RZ, R19 ;  /* 0x000000ffff0e7224 */ /* 0x002fe200078e0013 */
[----:B------:R-:W-:Y:S01]  /*60b80*/  MOV R15, R20 ;  /* 0x00000014000f7202 */ /* 0x000fe20000000f00 */
[----:B------:R-:W4:Y:S02]  /*60b90*/  LDL.LU R23, [R1+0x1a58] ;  /* 0x001a580001177983 */ /* 0x000f240000300800 */
[----:B------:R-:W-:-:S02]  /*60ba0*/  IMAD.X R22, R22, 0x1, R0, P2 ;  /* 0x0000000116167824 */ /* 0x000fc400010e0600 */
[----:B------:R1:W-:Y:S04]  /*60bb0*/  STL [R1+0x1a08], R19 ;  /* 0x001a081301007387 */ /* 0x0003e80000100800 */
[----:B------:R1:W-:Y:S04]  /*60bc0*/  STL [R1+0x1a04], R20 ;  /* 0x001a041401007387 */ /* 0x0003e80000100800 */
[----:B------:R1:W-:Y:S04]  /*60bd0*/  LDGSTS.E [R3+0x4200], desc[UR60][R14.64], P0 ;  /* 0x042000000e037fae */ /* 0x0003e8000812187c */
[----:B------:R-:W-:Y:S04]  /*60be0*/  STL [R1+0x1a00], R21 ;  /* 0x001a001501007387 */ /* 0x000fe80000100800 */
[----:B-1----:R-:W3:Y:S01]  /*60bf0*/  LDL.LU R19, [R1+0x19d0] ;  /* 0x0019d00001137983 */ /* 0x002ee20000300800 */
[----:B------:R-:W-:-:S02]  /*60c00*/  IMAD.MOV.U32 R14, RZ, RZ, R21 ;  /* 0x000000ffff0e7224 */ /* 0x000fc400078e0015 */
[----:B------:R-:W-:Y:S01]  /*60c10*/  IMAD.MOV.U32 R15, RZ, RZ, R22 ;  /* 0x000000ffff0f7224 */ /* 0x000fe200078e0016 */
[----:B------:R1:W-:Y:S04]  /*60c20*/  STL [R1+0x19fc], R22 ;  /* 0x0019fc1601007387 */ /* 0x0003e80000100800 */
[----:B------:R-:W3:Y:S04]  /*60c30*/  LDL.LU R20, [R1+0x19c8] ;  /* 0x0019c80001147983 */ /* 0x000ee80000300800 */
[----:B------:R1:W-:Y:S04]  /*60c40*/  LDGSTS.E [R3+0x4600], desc[UR60][R14.64], P0 ;  /* 0x046000000e037fae */ /* 0x0003e8000812187c */
[----:B-1----:R-:W3:Y:S01]  /*60c50*/  LDL.LU R22, [R1+0x19cc] ;  /* 0x0019cc0001167983 */ /* 0x002ee20000300800 */
[----:B------:R-:W-:-:S03]  /*60c60*/  IADD3 R159, P1, R159, R4, RZ ;  /* 0x000000049f9f7210 */ /* 0x000fc60007f3e0ff */
[----:B------:R-:W3:Y:S02]  /*60c70*/  LDL.LU R21, [R1+0x19c4] ;  /* 0x0019c40001157983 */ /* 0x000ee40000300800 */
[----:B------:R-:W-:Y:S02]  /*60c80*/  IMAD.X R160, R160, 0x1, R0, P1 ;  /* 0x00000001a0a07824 */ /* 0x000fe400008e0600 */
[----:B------:R-:W-:Y:S02]  /*60c90*/  IMAD.MOV.U32 R14, RZ, RZ, R159 ;  /* 0x000000ffff0e7224 */ /* 0x000fe400078e009f */
[----:B------:R-:W-:Y:S01]  /*60ca0*/  IMAD.MOV.U32 R15, RZ, RZ, R160 ;  /* 0x000000ffff0f7224 */ /* 0x000fe200078e00a0 */
[----:B------:R-:W-:Y:S04]  /*60cb0*/  STL [R1+0x19f8], R159 ;  /* 0x0019f89f01007387 */ /* 0x000fe80000100800 */
[----:B------:R-:W-:Y:S04]  /*60cc0*/  STL [R1+0x19f4], R160 ;  /* 0x0019f4a001007387 */ /* 0x000fe80000100800 */
[----:B------:R1:W-:Y:S01]  /*60cd0*/  LDGSTS.E [R3+0x4a00], desc[UR60][R14.64], P0 ;  /* 0x04a000000e037fae */ /* 0x0003e2000812187c */
[----:B------:R-:W-:-:S04]  /*60ce0*/  IADD3 R16, P2, R16, R4, RZ ;  /* 0x0000000410107210 */ /* 0x000fc80007f5e0ff */
[----:B------:R-:W-:Y:S01]  /*60cf0*/  IADD3.X R18, R18, R0, RZ, P2, !PT ;  /* 0x0000000012127210 */ /* 0x000fe200017fe4ff */
[----:B------:R-:W-:Y:S01]  /*60d00*/  STL [R1+0x1a38], R16 ;  /* 0x001a381001007387 */ /* 0x000fe20000100800 */
[----:B-1----:R-:W-:Y:S02]  /*60d10*/  IMAD.MOV.U32 R14, RZ, RZ, R16 ;  /* 0x000000ffff0e7224 */ /* 0x002fe400078e0010 */
[----:B------:R-:W-:Y:S01]  /*60d20*/  MOV R15, R18 ;  /* 0x00000012000f7202 */ /* 0x000fe20000000f00 */
[----:B------:R1:W-:Y:S04]  /*60d30*/  STL [R1+0x1a34], R18 ;  /* 0x001a341201007387 */ /* 0x0003e80000100800 */
[----:B------:R2:W-:Y:S04]  /*60d40*/  LDGSTS.E [R3+0x4e00], desc[UR60][R14.64], P0 ;  /* 0x04e000000e037fae */ /* 0x0005e8000812187c */
[----:B-1----:R-:W3:Y:S04]  /*60d50*/  LDL.LU R18, [R1+0x19bc] ;  /* 0x0019bc0001127983 */ /* 0x002ee80000300800 */
[----:B------:R-:W3:Y:S01]  /*60d60*/  LDL.LU R16, [R1+0x19c0] ;  /* 0x0019c00001107983 */ /* 0x000ee20000300800 */
[----:B--2---:R-:W-:-:S05]  /*60d70*/  IADD3 R157, P1, R157, R4, RZ ;  /* 0x000000049d9d7210 */ /* 0x004fca0007f3e0ff */
[----:B------:R-:W-:Y:S01]  /*60d80*/  IMAD.MOV.U32 R14, RZ, RZ, R157 ;  /* 0x000000ffff0e7224 */ /* 0x000fe200078e009d */
[----:B------:R-:W-:Y:S01]  /*60d90*/  IADD3 R155, P2, R155, R4, RZ ;  /* 0x000000049b9b7210 */ /* 0x000fe20007f5e0ff */
[----:B------:R-:W-:-:S05]  /*60da0*/  IMAD.X R158, R158, 0x1, R0, P1 ;  /* 0x000000019e9e7824 */ /* 0x000fca00008e0600 */
[----:B------:R-:W-:Y:S01]  /*60db0*/  MOV R15, R158 ;  /* 0x0000009e000f7202 */ /* 0x000fe20000000f00 */
[----:B------:R-:W-:-:S04]  /*60dc0*/  IMAD.X R156, R156, 0x1, R0, P2 ;  /* 0x000000019c9c7824 */ /* 0x000fc800010e0600 */
[----:B------:R1:W-:Y:S01]  /*60dd0*/  LDGSTS.E [R3+0x5200], desc[UR60][R14.64], P0 ;  /* 0x052000000e037fae */ /* 0x0003e2000812187c */
[-C--:B-----5:R-:W-:Y:S01]  /*60de0*/  IADD3 R153, P1, R153, R4.reuse, RZ ;  /* 0x0000000499997210 */ /* 0x0a0fe20007f3e0ff */
[----:B-1----:R-:W-:Y:S02]  /*60df0*/  IMAD.MOV.U32 R14, RZ, RZ, R155 ;  /* 0x000000ffff0e7224 */ /* 0x002fe400078e009b */
[----:B------:R-:W-:Y:S02]  /*60e00*/  IMAD.MOV.U32 R15, RZ, RZ, R156 ;  /* 0x000000ffff0f7224 */ /* 0x000fe400078e009c */
[----:B------:R-:W-:Y:S01]  /*60e10*/  IMAD.X R154, R154, 0x1, R0, P1 ;  /* 0x000000019a9a7824 */ /* 0x000fe200008e0600 */
[----:B------:R-:W-:Y:S01]  /*60e20*/  STL [R1+0x1a40], R157 ;  /* 0x001a409d01007387 */ /* 0x000fe20000100800 */
[----:B----4-:R-:W-:-:S03]  /*60e30*/  IADD3 R23, P2, R23, R4, RZ ;  /* 0x0000000417177210 */ /* 0x010fc60007f5e0ff */
[----:B------:R-:W-:Y:S01]  /*60e40*/  STL [R1+0x1a3c], R158 ;  /* 0x001a3c9e01007387 */ /* 0x000fe20000100800 */
[----:B---3--:R-:W-:-:S03]  /*60e50*/  IADD3.X R152, R152, R0, RZ, P2, !PT ;  /* 0x0000000098987210 */ /* 0x008fc600017fe4ff */
[----:B------:R1:W-:Y:S04]  /*60e60*/  LDGSTS.E [R3+0x5600], desc[UR60][R14.64], P0 ;  /* 0x056000000e037fae */ /* 0x0003e8000812187c */
[----:B------:R-:W-:Y:S04]  /*60e70*/  STL [R1+0x1a48], R155 ;  /* 0x001a489b01007387 */ /* 0x000fe80000100800 */
[----:B------:R-:W-:Y:S01]  /*60e80*/  STL [R1+0x1a44], R156 ;  /* 0x001a449c01007387 */ /* 0x000fe20000100800 */
[----:B------:R-:W-:Y:S01]  /*60e90*/  IADD3 R19, P1, R19, R4, RZ ;  /* 0x0000000413137210 */ /* 0x000fe20007f3e0ff */
[----:B-1----:R-:W-:-:S02]  /*60ea0*/  IMAD.MOV.U32 R14, RZ, RZ, R153 ;  /* 0x000000ffff0e7224 */ /* 0x002fc400078e0099 */
[----:B------:R-:W-:Y:S01]  /*60eb0*/  IMAD.MOV.U32 R15, RZ, RZ, R154 ;  /* 0x000000ffff0f7224 */ /* 0x000fe200078e009a */
[----:B------:R-:W-:Y:S04]  /*60ec0*/  STL [R1+0x1a50], R153 ;  /* 0x001a509901007387 */ /* 0x000fe80000100800 */
[----:B------:R-:W-:Y:S01]  /*60ed0*/  STL [R1+0x1a4c], R154 ;  /* 0x001a4c9a01007387 */ /* 0x000fe20000100800 */
[----:B------:R-:W-:-:S03]  /*60ee0*/  IADD3 R20, P2, R20, R4, RZ ;  /* 0x0000000414147210 */ /* 0x000fc60007f5e0ff */
[----:B------:R-:W-:Y:S04]  /*60ef0*/  STL [R1+0x1a58], R23 ;  /* 0x001a581701007387 */ /* 0x000fe80000100800 */
[----:B------:R1:W-:Y:S01]  /*60f00*/  LDGSTS.E [R3+0x5a00], desc[UR60][R14.64], P0 ;  /* 0x05a000000e037fae */ /* 0x0003e2000812187c */
[----:B------:R-:W-:-:S03]  /*60f10*/  IMAD.X R22, R22, 0x1, R0, P1 ;  /* 0x0000000116167824 */ /* 0x000fc600008e0600 */
[----:B------:R2:W-:Y:S01]  /*60f20*/  STL [R1+0x1a54], R152 ;  /* 0x001a549801007387 */ /* 0x0005e20000100800 */
[----:B------:R-:W-:-:S03]  /*60f30*/  IMAD.X R21, R21, 0x1, R0, P2 ;  /* 0x0000000115157824 */ /* 0x000fc600010e0600 */
[----:B------:R3:W-:Y:S01]  /*60f40*/  STL [R1+0x19d0], R19 ;  /* 0x0019d01301007387 */ /* 0x0007e20000100800 */
[----:B-1----:R-:W-:Y:S01]  /*60f50*/  IMAD.MOV.U32 R14, RZ, RZ, R23 ;  /* 0x000000ffff0e7224 */ /* 0x002fe200078e0017 */
[----:B------:R-:W-:Y:S02]  /*60f60*/  MOV R15, R152 ;  /* 0x00000098000f7202 */ /* 0x000fe40000000f00 */
[----:B------:R-:W-:Y:S04]  /*60f70*/  STL [R1+0x19cc], R22 ;  /* 0x0019cc1601007387 */ /* 0x000fe80000100800 */
[----:B------:R1:W-:Y:S04]  /*60f80*/  STL [R1+0x19c8], R20 ;  /* 0x0019c81401007387 */ /* 0x0003e80000100800 */
[----:B--2---:R-:W2:Y:S04]  /*60f90*/  LDL.LU R152, [R1+0xe1c] ;  /* 0x000e1c0001987983 */ /* 0x004ea80000300800 */
[----:B------:R4:W-:Y:S04]  /*60fa0*/  LDGSTS.E [R3+0x5e00], desc[UR60][R14.64], P0 ;  /* 0x05e000000e037fae */ /* 0x0009e8000812187c */
[----:B------:R5:W-:Y:S01]  /*60fb0*/  STL [R1+0x19c4], R21 ;  /* 0x0019c41501007387 */ /* 0x000be20000100800 */
[----:B----4-:R-:W-:-:S03]  /*60fc0*/  IMAD.MOV.U32 R14, RZ, RZ, R19 ;  /* 0x000000ffff0e7224 */ /* 0x010fc600078e0013 */
[----:B---3--:R-:W3:Y:S01]  /*60fd0*/  LDL.LU R19, [R1+0xe5c] ;  /* 0x000e5c0001137983 */ /* 0x008ee20000300800 */
[----:B------:R-:W-:-:S03]  /*60fe0*/  MOV R15, R22 ;  /* 0x00000016000f7202 */ /* 0x000fc60000000f00 */
[----:B------:R-:W4:Y:S04]  /*60ff0*/  LDL.LU R154, [R1+0xe18] ;  /* 0x000e1800019a7983 */ /* 0x000f280000300800 */
[----:B------:R-:W4:Y:S01]  /*61000*/  LDL.LU R23, [R1+0xe58] ;  /* 0x000e580001177983 */ /* 0x000f220000300800 */
[----:B------:R-:W-:-:S03]  /*61010*/  IADD3 R16, P1, R16, R4, RZ ;  /* 0x0000000410107210 */ /* 0x000fc60007f3e0ff */
[----:B------:R1:W-:Y:S02]  /*61020*/  LDGSTS.E [R3+0x6200], desc[UR60][R14.64], P0 ;  /* 0x062000000e037fae */ /* 0x0003e4000812187c */
[----:B------:R-:W-:Y:S02]  /*61030*/  IMAD.X R18, R18, 0x1, R0, P1 ;  /* 0x0000000112127824 */ /* 0x000fe400008e0600 */
[----:B------:R5:W-:Y:S04]  /*61040*/  STL [R1+0x19c0], R16 ;  /* 0x0019c01001007387 */ /* 0x000be80000100800 */
[----:B------:R5:W-:Y:S01]  /*61050*/  STL [R1+0x19bc], R18 ;  /* 0x0019bc1201007387 */ /* 0x000be20000100800 */
[----:B-1----:R-:W-:-:S03]  /*61060*/  IMAD.MOV.U32 R14, RZ, RZ, R20 ;  /* 0x000000ffff0e7224 */ /* 0x002fc600078e0014 */
[----:B------:R-:W4:Y:S01]  /*61070*/  LDL.LU R155, [R1+0xe9c] ;  /* 0x000e9c00019b7983 */ /* 0x000f220000300800 */
[----:B------:R-:W-:-:S03]  /*61080*/  IMAD.MOV.U32 R15, RZ, RZ, R21 ;  /* 0x000000ffff0f7224 */ /* 0x000fc600078e0015 */
[----:B------:R-:W4:Y:S04]  /*61090*/  LDL.LU R20, [R1+0xea0] ;  /* 0x000ea00001147983 */ /* 0x000f280000300800 */
[----:B------:R1:W-:Y:S04]  /*610a0*/  LDGSTS.E [R3+0x6600], desc[UR60][R14.64], P0 ;  /* 0x066000000e037fae */ /* 0x0003e8000812187c */
[----:B-----5:R-:W5:Y:S01]  /*610b0*/  LDL.LU R21, [R1+0xedc] ;  /* 0x000edc0001157983 */ /* 0x020f620000300800 */
[----:B-1----:R-:W-:-:S03]  /*610c0*/  IMAD.MOV.U32 R14, RZ, RZ, R16 ;  /* 0x000000ffff0e7224 */ /* 0x002fc600078e0010 */
        /* <DEDUP_REMOVED lines=8> */
[----:B------:R-:W5:Y:S01]  /*61150*/  LDL.LU R18, [R1+0xfa0] ;  /* 0x000fa00001127983 */ /* 0x000f620000300800 */
[----:B------:R-:W-:-:S03]  /*61160*/  IADD3.X R211, R211, R0, RZ, P2, !PT ;  /* 0x00000000d3d37210 */ /* 0x000fc600017fe4ff */
[----:B------:R1:W-:Y:S01]  /*61170*/  LDGSTS.E [R3+0x6a00], desc[UR60][R14.64], P0 ;  /* 0x06a000000e037fae */ /* 0x0003e2000812187c */
[----:B------:R-:W-:Y:S01]  /*61180*/  IMAD.X R227, R227, 0x1, R0, P1 ;  /* 0x00000001e3e37824 */ /* 0x000fe200008e0600 */
[----:B------:R-:W-:Y:S02]  /*61190*/  IADD3 R244, P2, R244, R4, RZ ;  /* 0x00000004f4f47210 */ /* 0x000fe40007f5e0ff */
[----:B------:R-:W5:Y:S01]  /*611a0*/  LDL.LU R153, [R1+0xfe0] ;  /* 0x000fe00001997983 */ /* 0x000f620000300800 */
[----:B-1----:R-:W-:Y:S01]  /*611b0*/  IMAD.MOV.U32 R14, RZ, RZ, R212 ;  /* 0x000000ffff0e7224 */ /* 0x002fe200078e00d4 */
[----:B------:R-:W-:Y:S01]  /*611c0*/  MOV R15, R211 ;  /* 0x000000d3000f7202 */ /* 0x000fe20000000f00 */
[----:B------:R-:W-:-:S04]  /*611d0*/  IMAD.X R243, R243, 0x1, R0, P2 ;  /* 0x00000001f3f37824 */ /* 0x000fc800010e0600 */
[----:B------:R1:W-:Y:S02]  /*611e0*/  LDGSTS.E [R3+0x6e00], desc[UR60][R14.64], P0 ;  /* 0x06e000000e037fae */ /* 0x0003e4000812187c */
[----:B-1----:R-:W-:Y:S01]  /*611f0*/  IMAD.MOV.U32 R14, RZ, RZ, R228 ;  /* 0x000000ffff0e7224 */ /* 0x002fe200078e00e4 */
[----:B------:R-:W-:-:S05]  /*61200*/  MOV R15, R227 ;  /* 0x000000e3000f7202 */ /* 0x000fca0000000f00 */
[----:B------:R1:W-:Y:S02]  /*61210*/  LDGSTS.E [R3+0x7200], desc[UR60][R14.64], P0 ;  /* 0x072000000e037fae */ /* 0x0003e4000812187c */
[----:B-1----:R-:W-:Y:S02]  /*61220*/  IMAD.MOV.U32 R14, RZ, RZ, R244 ;  /* 0x000000ffff0e7224 */ /* 0x002fe400078e00f4 */
[----:B------:R-:W-:-:S05]  /*61230*/  IMAD.MOV.U32 R15, RZ, RZ, R243 ;  /* 0x000000ffff0f7224 */ /* 0x000fca00078e00f3 */
[----:B------:R1:W-:Y:S01]  /*61240*/  LDGSTS.E [R3+0x7600], desc[UR60][R14.64], P0 ;  /* 0x076000000e037fae */ /* 0x0003e2000812187c */
[----:B--2---:R-:W-:-:S05]  /*61250*/  IADD3 R152, P1, R152, R4, RZ ;  /* 0x0000000498987210 */ /* 0x004fca0007f3e0ff */
[----:B------:R2:W-:Y:S01]  /*61260*/  STL [R1+0xe1c], R152 ;  /* 0x000e1c9801007387 */ /* 0x0005e20000100800 */
[----:B-1----:R-:W-:Y:S01]  /*61270*/  IMAD.MOV.U32 R14, RZ, RZ, R152 ;  /* 0x000000ffff0e7224 */ /* 0x002fe200078e0098 */
[----:B---3--:R-:W-:Y:S01]  /*61280*/  IADD3 R19, P2, R19, R4, RZ ;  /* 0x0000000413137210 */ /* 0x008fe20007f5e0ff */
[----:B----4-:R-:W-:-:S03]  /*61290*/  IMAD.X R154, R154, 0x1, R0, P1 ;  /* 0x000000019a9a7824 */ /* 0x010fc600008e0600 */
[----:B------:R-:W-:Y:S02]  /*612a0*/  IADD3.X R23, R23, R0, RZ, P2, !PT ;  /* 0x0000000017177210 */ /* 0x000fe400017fe4ff */
[----:B------:R1:W-:Y:S01]  /*612b0*/  STL [R1+0xe18], R154 ;  /* 0x000e189a01007387 */ /* 0x0003e20000100800 */
[----:B------:R-:W-:-:S03]  /*612c0*/  IMAD.MOV.U32 R15, RZ, RZ, R154 ;  /* 0x000000ffff0f7224 */ /* 0x000fc600078e009a */
[----:B------:R3:W-:Y:S04]  /*612d0*/  STL [R1+0xe5c], R19 ;  /* 0x000e5c1301007387 */ /* 0x0007e80000100800 */
[----:B--2---:R-:W2:Y:S04]  /*612e0*/  LDL.LU R152, [R1+0xf9c] ;  /* 0x000f9c0001987983 */ /* 0x004ea80000300800 */
[----:B------:R4:W-:Y:S04]  /*612f0*/  STL [R1+0xe58], R23 ;  /* 0x000e581701007387 */ /* 0x0009e80000100800 */
[----:B-1----:R-:W2:Y:S01]  /*61300*/  LDL.LU R154, [R1+0xfdc] ;  /* 0x000fdc00019a7983 */ /* 0x002ea20000300800 */
[----:B------:R-:W-:-:S03]  /*61310*/  IADD3 R20, P1, R20, R4, RZ ;  /* 0x0000000414147210 */ /* 0x000fc60007f3e0ff */
[----:B------:R1:W-:Y:S02]  /*61320*/  LDGSTS.E [R3+0x7a00], desc[UR60][R14.64], P0 ;  /* 0x07a000000e037fae */ /* 0x0003e4000812187c */
[----:B------:R-:W-:Y:S02]  /*61330*/  IMAD.X R155, R155, 0x1, R0, P1 ;  /* 0x000000019b9b7824 */ /* 0x000fe400008e0600 */
[----:B-1----:R-:W-:Y:S01]  /*61340*/  IMAD.MOV.U32 R14, RZ, RZ, R19 ;  /* 0x000000ffff0e7224 */ /* 0x002fe200078e0013 */
[----:B------:R-:W-:Y:S01]  /*61350*/  MOV R15, R23 ;  /* 0x00000017000f7202 */ /* 0x000fe20000000f00 */
[----:B---3--:R-:W3:Y:S01]  /*61360*/  LDL.LU R19, [R1+0x1020] ;  /* 0x0010200001137983 */ /* 0x008ee20000300800 */
[----:B-----5:R-:W-:-:S03]  /*61370*/  IADD3 R16, P2, R16, R4, RZ ;  /* 0x0000000410107210 */ /* 0x020fc60007f5e0ff */
[----:B----4-:R-:W4:Y:S04]  /*61380*/  LDL.LU R23, [R1+0x1060] ;  /* 0x0010600001177983 */ /* 0x010f280000300800 */
[----:B------:R1:W-:Y:S01]  /*61390*/  STL [R1+0xea0], R20 ;  /* 0x000ea01401007387 */ /* 0x0003e20000100800 */
[----:B------:R-:W-:-:S03]  /*613a0*/  IMAD.X R21, R21, 0x1, R0, P2 ;  /* 0x0000000115157824 */ /* 0x000fc600010e0600 */
[----:B------:R5:W-:Y:S04]  /*613b0*/  LDGSTS.E [R3+0x7e00], desc[UR60][R14.64], P0 ;  /* 0x07e000000e037fae */ /* 0x000be8000812187c */
[----:B------:R1:W-:Y:S04]  /*613c0*/  STL [R1+0xe9c], R155 ;  /* 0x000e9c9b01007387 */ /* 0x0003e80000100800 */
[----:B------:R-:W-:Y:S01]  /*613d0*/  STL [R1+0xee0], R16 ;  /* 0x000ee01001007387 */ /* 0x000fe20000100800 */
[----:B-----5:R-:W-:-:S03]  /*613e0*/  IMAD.MOV.U32 R14, RZ, RZ, R20 ;  /* 0x000000ffff0e7224 */ /* 0x020fc600078e0014 */
[----:B-1----:R-:W5:Y:S01]  /*613f0*/  LDL.LU R20, [R1+0x101c] ;  /* 0x00101c0001147983 */ /* 0x002f620000300800 */
[----:B------:R-:W-:Y:S02]  /*61400*/  MOV R15, R155 ;  /* 0x0000009b000f7202 */ /* 0x000fe40000000f00 */
[-C--:B------:R-:W-:Y:S01]  /*61410*/  IADD3 R22, P1, R22, R4.reuse, RZ ;  /* 0x0000000416167210 */ /* 0x080fe20007f3e0ff */
[----:B------:R1:W-:Y:S04]  /*61420*/  STL [R1+0xedc], R21 ;  /* 0x000edc1501007387 */ /* 0x0003e80000100800 */
[----:B------:R-:W5:Y:S01]  /*61430*/  LDL.LU R155, [R1+0x105c] ;  /* 0x00105c00019b7983 */ /* 0x000f620000300800 */
[----:B------:R-:W-:Y:S01]  /*61440*/  IMAD.X R156, R156, 0x1, R0, P1 ;  /* 0x000000019c9c7824 */ /* 0x000fe200008e0600 */
[----:B------:R-:W-:-:S02]  /*61450*/  IADD3 R157, P2, R157, R4, RZ ;  /* 0x000000049d9d7210 */ /* 0x000fc40007f5e0ff */
[----:B------:R1:W-:Y:S02]  /*61460*/  LDGSTS.E [R3+0x20200], desc[UR60][R14.64], P0 ;  /* 0x202000000e037fae */ /* 0x0003e4000812187c */
[----:B------:R-:W-:Y:S01]  /*61470*/  IADD3.X R158, R158, R0, RZ, P2, !PT ;  /* 0x000000009e9e7210 */ /* 0x000fe200017fe4ff */
        /* <DEDUP_REMOVED lines=17> */
[----:B-1----:R-:W-:Y:S01]  /*61590*/  IMAD.MOV.U32 R14, RZ, RZ, R157 ;  /* 0x000000ffff0e7224 */ /* 0x002fe200078e009d */
[----:B------:R-:W-:-:S05]  /*615a0*/  MOV R15, R158 ;  /* 0x0000009e000f7202 */ /* 0x000fca0000000f00 */
[----:B------:R1:W-:Y:S02]  /*615b0*/  LDGSTS.E [R3+0x20e00], desc[UR60][R14.64], P0 ;  /* 0x20e000000e037fae */ /* 0x0003e4000812187c */
[----:B-1----:R-:W-:Y:S02]  /*615c0*/  IMAD.MOV.U32 R14, RZ, RZ, R18 ;  /* 0x000000ffff0e7224 */ /* 0x002fe400078e0012 */
[----:B--2---:R-:W-:-:S05]  /*615d0*/  IMAD.X R152, R152, 0x1, R0, P1 ;  /* 0x0000000198987824 */ /* 0x004fca00008e0600 */
        /* <DEDUP_REMOVED lines=8> */
[----:B---3--:R-:W-:Y:S01]  /*61660*/  IADD3 R19, P1, R19, R4, RZ ;  /* 0x0000000413137210 */ /* 0x008fe20007f3e0ff */
[----:B--2---:R-:W-:-:S02]  /*61670*/  IMAD.MOV.U32 R15, RZ, RZ, R154 ;  /* 0x000000ffff0f7224 */ /* 0x004fc400078e009a */
[----:B------:R-:W-:Y:S01]  /*61680*/  IMAD.MOV.U32 R14, RZ, RZ, R153 ;  /* 0x000000ffff0e7224 */ /* 0x000fe200078e0099 */
[----:B-1----:R-:W2:Y:S01]  /*61690*/  LDL.LU R154, [R1+0x111c] ;  /* 0x00111c00019a7983 */ /* 0x002ea20000300800 */
[----:B----4-:R-:W-:-:S03]  /*616a0*/  IADD3 R23, P2, R23, R4, RZ ;  /* 0x0000000417177210 */ /* 0x010fc60007f5e0ff */
[----:B------:R-:W3:Y:S04]  /*616b0*/  LDL.LU R153, [R1+0x115c] ;  /* 0x00115c0001997983 */ /* 0x000ee80000300800 */
[----:B------:R1:W-:Y:S04]  /*616c0*/  LDGSTS.E [R3+0x21600], desc[UR60][R14.64], P0 ;  /* 0x216000000e037fae */ /* 0x0003e8000812187c */
[----:B------:R-:W-:Y:S01]  /*616d0*/  STL [R1+0x1020], R19 ;  /* 0x0010201301007387 */ /* 0x000fe20000100800 */
[----:B-----5:R-:W-:Y:S02]  /*616e0*/  IMAD.X R20, R20, 0x1, R0, P1 ;  /* 0x0000000114147824 */ /* 0x020fe400008e0600 */
[----:B-1----:R-:W-:-:S02]  /*616f0*/  IMAD.MOV.U32 R14, RZ, RZ, R19 ;  /* 0x000000ffff0e7224 */ /* 0x002fc400078e0013 */
[----:B------:R-:W-:Y:S01]  /*61700*/  IMAD.MOV.U32 R15, RZ, RZ, R20 ;  /* 0x000000ffff0f7224 */ /* 0x000fe200078e0014 */
[----:B------:R1:W-:Y:S01]  /*61710*/  STL [R1+0x101c], R20 ;  /* 0x00101c1401007387 */ /* 0x0003e20000100800 */
[----:B------:R-:W-:-:S03]  /*61720*/  IADD3.X R155, R155, R0, RZ, P2, !PT ;  /* 0x000000009b9b7210 */ /* 0x000fc600017fe4ff */
[----:B------:R-:W-:Y:S04]  /*61730*/  STL [R1+0x1060], R23 ;  /* 0x0010601701007387 */ /* 0x000fe80000100800 */
[----:B------:R4:W-:Y:S04]  /*61740*/  LDGSTS.E [R3+0x21a00], desc[UR60][R14.64], P0 ;  /* 0x21a000000e037fae */ /* 0x0009e8000812187c */
[----:B-1----:R-:W5:Y:S04]  /*61750*/  LDL.LU R20, [R1+0x11a0] ;  /* 0x0011a00001147983 */ /* 0x002f680000300800 */
[----:B------:R1:W-:Y:S04]  /*61760*/  STL [R1+0x105c], R155 ;  /* 0x00105c9b01007387 */ /* 0x0003e80000100800 */
[----:B------:R-:W5:Y:S01]  /*61770*/  LDL.LU R19, [R1+0x11e0] ;  /* 0x0011e00001137983 */ /* 0x000f620000300800 */
[----:B----4-:R-:W-:-:S02]  /*61780*/  MOV R15, R155 ;  /* 0x0000009b000f7202 */ /* 0x010fc40000000f00 */
[-C--:B------:R-:W-:Y:S01]  /*61790*/  IADD3 R21, P1, R21, R4.reuse, RZ ;  /* 0x0000000415157210 */ /* 0x080fe20007f3e0ff */
[----:B-1----:R-:W4:Y:S01]  /*617a0*/  LDL.LU R155, [R1+0x119c] ;  /* 0x00119c00019b7983 */ /* 0x002f220000300800 */
[----:B------:R-:W-:Y:S01]  /*617b0*/  IMAD.MOV.U32 R14, RZ, RZ, R23 ;  /* 0x000000ffff0e7224 */ /* 0x000fe200078e0017 */
[----:B------:R-:W-:Y:S02]  /*617c0*/  IADD3 R16, P2, R16, R4, RZ ;  /* 0x0000000410107210 */ /* 0x000fe40007f5e0ff */
[----:B------:R-:W4:Y:S04]  /*617d0*/  LDL.LU R23, [R1+0x11dc] ;  /* 0x0011dc0001177983 */ /* 0x000f280000300800 */
[----:B------:R1:W-:Y:S04]  /*617e0*/  STL [R1+0x10a0], R21 ;  /* 0x0010a01501007387 */ /* 0x0003e80000100800 */
[----:B------:R1:W-:Y:S01]  /*617f0*/  LDGSTS.E [R3+0x21e00], desc[UR60][R14.64], P0 ;  /* 0x21e000000e037fae */ /* 0x0003e2000812187c */
[----:B------:R-:W-:-:S02]  /*61800*/  IMAD.X R156, R156, 0x1, R0, P1 ;  /* 0x000000019c9c7824 */ /* 0x000fc400008e0600 */
[----:B-1----:R-:W-:-:S03]  /*61810*/  IMAD.MOV.U32 R14, RZ, RZ, R21 ;  /* 0x000000ffff0e7224 */ /* 0x002fc600078e0015 */
[----:B------:R1:W-:Y:S01]  /*61820*/  STL [R1+0x109c], R156 ;  /* 0x00109c9c01007387 */ /* 0x0003e20000100800 */
[----:B------:R-:W-:-:S03]  /*61830*/  IMAD.X R22, R22, 0x1, R0, P2 ;  /* 0x0000000116167824 */ /* 0x000fc600010e0600 */
[----:B------:R1:W-:Y:S04]  /*61840*/  STL [R1+0x10e0], R16 ;  /* 0x0010e01001007387 */ /* 0x0003e80000100800 */
[----:B------:R-:W4:Y:S01]  /*61850*/  LDL.LU R21, [R1+0x1220] ;  /* 0x0012200001157983 */ /* 0x000f220000300800 */
[----:B------:R-:W-:-:S03]  /*61860*/  MOV R15, R156 ;  /* 0x0000009c000f7202 */ /* 0x000fc60000000f00 */
[----:B------:R1:W-:Y:S04]  /*61870*/  STL [R1+0x10dc], R22 ;  /* 0x0010dc1601007387 */ /* 0x0003e80000100800 */
[----:B------:R-:W4:Y:S04]  /*61880*/  LDL.LU R157, [R1+0x1260] ;  /* 0x00126000019d7983 */ /* 0x000f280000300800 */
[----:B-1----:R-:W4:Y:S04]  /*61890*/  LDL.LU R156, [R1+0x121c] ;  /* 0x00121c00019c7983 */ /* 0x002f280000300800 */
[----:B------:R-:W4:Y:S04]  /*618a0*/  LDL.LU R158, [R1+0x125c] ;  /* 0x00125c00019e7983 */ /* 0x000f280000300800 */
[----:B------:R1:W-:Y:S02]  /*618b0*/  LDGSTS.E [R3+0x22200], desc[UR60][R14.64], P0 ;  /* 0x222000000e037fae */ /* 0x0003e4000812187c */
[----:B-1----:R-:W-:-:S02]  /*618c0*/  IMAD.MOV.U32 R14, RZ, RZ, R16 ;  /* 0x000000ffff0e7224 */ /* 0x002fc400078e0010 */
[----:B------:R-:W-:Y:S01]  /*618d0*/  IMAD.MOV.U32 R15, RZ, RZ, R22 ;  /* 0x000000ffff0f7224 */ /* 0x000fe200078e0016 */
[----:B------:R-:W4:Y:S04]  /*618e0*/  LDL.LU R16, [R1+0x12a0] ;  /* 0x0012a00001107983 */ /* 0x000f280000300800 */
[----:B------:R-:W4:Y:S04]  /*618f0*/  LDL.LU R22, [R1+0x19b8] ;  /* 0x0019b80001167983 */ /* 0x000f280000300800 */
[----:B------:R1:W-:Y:S01]  /*61900*/  LDGSTS.E [R3+0x22600], desc[UR60][R14.64], P0 ;  /* 0x226000000e037fae */ /* 0x0003e2000812187c */
[----:B------:R-:W-:-:S05]  /*61910*/  IADD3 R152, P1, R152, R4, RZ ;  /* 0x0000000498987210 */ /* 0x000fca0007f3e0ff */
[----:B------:R3:W-:Y:S01]  /*61920*/  STL [R1+0x1120], R152 ;  /* 0x0011209801007387 */ /* 0x0007e20000100800 */
[----:B------:R-:W-:Y:S01]  /*61930*/  IADD3 R18, P2, R18, R4, RZ ;  /* 0x0000000412127210 */ /* 0x000fe20007f5e0ff */
[----:B--2---:R-:W-:Y:S02]  /*61940*/  IMAD.X R154, R154, 0x1, R0, P1 ;  /* 0x000000019a9a7824 */ /* 0x004fe400008e0600 */
[----:B-1----:R-:W-:Y:S01]  /*61950*/  IMAD.MOV.U32 R14, RZ, RZ, R152 ;  /* 0x000000ffff0e7224 */ /* 0x002fe200078e0098 */
[----:B---3--:R-:W-:Y:S02]  /*61960*/  IADD3.X R153, R153, R0, RZ, P2, !PT ;  /* 0x0000000099997210 */ /* 0x008fe400017fe4ff */
[----:B------:R1:W-:Y:S01]  /*61970*/  STL [R1+0x111c], R154 ;  /* 0x00111c9a01007387 */ /* 0x0003e20000100800 */
[----:B------:R-:W-:-:S03]  /*61980*/  IMAD.MOV.U32 R15, RZ, RZ, R154 ;  /* 0x000000ffff0f7224 */ /* 0x000fc600078e009a */
[----:B------:R2:W-:Y:S04]  /*61990*/  STL [R1+0x1160], R18 ;  /* 0x0011601201007387 */ /* 0x0005e80000100800 */
[----:B------:R-:W3:Y:S04]  /*619a0*/  LDL.LU R152, [R1+0x129c] ;  /* 0x00129c0001987983 */ /* 0x000ee80000300800 */
[----:B------:R2:W-:Y:S04]  /*619b0*/  STL [R1+0x115c], R153 ;  /* 0x00115c9901007387 */ /* 0x0005e80000100800 */
[----:B-1----:R-:W3:Y:S04]  /*619c0*/  LDL.LU R154, [R1+0x19b4] ;  /* 0x0019b400019a7983 */ /* 0x002ee80000300800 */
[----:B------:R1:W-:Y:S01]  /*619d0*/  LDGSTS.E [R3+0x22a00], desc[UR60][R14.64], P0 ;  /* 0x22a000000e037fae */ /* 0x0003e2000812187c */
[-C--:B-----5:R-:W-:Y:S01]  /*619e0*/  IADD3 R20, P1, R20, R4.reuse, RZ ;  /* 0x0000000414147210 */ /* 0x0a0fe20007f3e0ff */
[----:B-1----:R-:W-:Y:S01]  /*619f0*/  IMAD.MOV.U32 R14, RZ, RZ, R18 ;  /* 0x000000ffff0e7224 */ /* 0x002fe200078e0012 */
[----:B------:R-:W-:Y:S01]  /*61a00*/  MOV R15, R153 ;  /* 0x00000099000f7202 */ /* 0x000fe20000000f00 */
[----:B--2---:R-:W2:Y:S04]  /*61a10*/  LDL.LU R18, [R1+0x1a90] ;  /* 0x001a900001127983 */ /* 0x004ea80000300800 */
[----:B------:R-:W5:Y:S01]  /*61a20*/  LDL.LU R153, [R1+0x1ad8] ;  /* 0x001ad80001997983 */ /* 0x000f620000300800 */
[----:B------:R-:W-:Y:S01]  /*61a30*/  IADD3 R19, P2, R19, R4, RZ ;  /* 0x0000000413137210 */ /* 0x000fe20007f5e0ff */
[----:B----4-:R-:W-:-:S02]  /*61a40*/  IMAD.X R155, R155, 0x1, R0, P1 ;  /* 0x000000019b9b7824 */ /* 0x010fc400008e0600 */
[----:B------:R1:W-:Y:S02]  /*61a50*/  STL [R1+0x11a0], R20 ;  /* 0x0011a01401007387 */ /* 0x0003e40000100800 */
[----:B------:R-:W-:Y:S02]  /*61a60*/  IMAD.X R23, R23, 0x1, R0, P2 ;  /* 0x0000000117177824 */ /* 0x000fe400010e0600 */
[----:B------:R4:W-:Y:S04]  /*61a70*/  LDGSTS.E [R3+0x22e00], desc[UR60][R14.64], P0 ;  /* 0x22e000000e037fae */ /* 0x0009e8000812187c */
[----:B------:R1:W-:Y:S04]  /*61a80*/  STL [R1+0x119c], R155 ;  /* 0x00119c9b01007387 */ /* 0x0003e80000100800 */
[----:B------:R-:W-:Y:S01]  /*61a90*/  STL [R1+0x11e0], R19 ;  /* 0x0011e01301007387 */ /* 0x000fe20000100800 */
[----:B----4-:R-:W-:-:S03]  /*61aa0*/  IMAD.MOV.U32 R14, RZ, RZ, R20 ;  /* 0x000000ffff0e7224 */ /* 0x010fc600078e0014 */
[----:B-1----:R-:W4:Y:S01]  /*61ab0*/  LDL.LU R20, [R1+0x1a8c] ;  /* 0x001a8c0001147983 */ /* 0x002f220000300800 */
[----:B------:R-:W-:-:S03]  /*61ac0*/  MOV R15, R155 ;  /* 0x0000009b000f7202 */ /* 0x000fc60000000f00 */
[----:B------:R1:W-:Y:S04]  /*61ad0*/  STL [R1+0x11dc], R23 ;  /* 0x0011dc1701007387 */ /* 0x0003e80000100800 */
[----:B------:R-:W4:Y:S04]  /*61ae0*/  LDL.LU R155, [R1+0x1ad4] ;  /* 0x001ad400019b7983 */ /* 0x000f280000300800 */
[----:B------:R1:W-:Y:S01]  /*61af0*/  LDGSTS.E [R3+0x23200], desc[UR60][R14.64], P0 ;  /* 0x232000000e037fae */ /* 0x0003e2000812187c */
[-C--:B------:R-:W-:Y:S01]  /*61b00*/  IADD3 R21, P1, R21, R4.reuse, RZ ;  /* 0x0000000415157210 */ /* 0x080fe20007f3e0ff */
[----:B-1----:R-:W-:Y:S01]  /*61b10*/  IMAD.MOV.U32 R14, RZ, RZ, R19 ;  /* 0x000000ffff0e7224 */ /* 0x002fe200078e0013 */
[----:B------:R-:W-:Y:S01]  /*61b20*/  IADD3 R157, P2, R157, R4, RZ ;  /* 0x000000049d9d7210 */ /* 0x000fe20007f5e0ff */
[----:B------:R-:W-:-:S02]  /*61b30*/  IMAD.MOV.U32 R15, RZ, RZ, R23 ;  /* 0x000000ffff0f7224 */ /* 0x000fc400078e0017 */
[----:B------:R-:W4:Y:S01]  /*61b40*/  LDL.LU R23, [R1+0x1af8] ;  /* 0x001af80001177983 */ /* 0x000f220000300800 */
[----:B------:R-:W-:-:S03]  /*61b50*/  IMAD.X R156, R156, 0x1, R0, P1 ;  /* 0x000000019c9c7824 */ /* 0x000fc600008e0600 */
[----:B------:R-:W4:Y:S01]  /*61b60*/  LDL.LU R19, [R1+0x1b00] ;  /* 0x001b000001137983 */ /* 0x000f220000300800 */
[----:B------:R-:W-:-:S03]  /*61b70*/  IADD3.X R158, R158, R0, RZ, P2, !PT ;  /* 0x000000009e9e7210 */ /* 0x000fc600017fe4ff */
[----:B------:R-:W-:Y:S04]  /*61b80*/  STL [R1+0x1220], R21 ;  /* 0x0012201501007387 */ /* 0x000fe80000100800 */
[----:B------:R1:W-:Y:S04]  /*61b90*/  LDGSTS.E [R3+0x23600], desc[UR60][R14.64], P0 ;  /* 0x236000000e037fae */ /* 0x0003e8000812187c */
[----:B------:R1:W-:Y:S04]  /*61ba0*/  STL [R1+0x121c], R156 ;  /* 0x00121c9c01007387 */ /* 0x0003e80000100800 */
[----:B------:R-:W-:Y:S01]  /*61bb0*/  STL [R1+0x1260], R157 ;  /* 0x0012609d01007387 */ /* 0x000fe20000100800 */
[----:B-1----:R-:W-:-:S03]  /*61bc0*/  IMAD.MOV.U32 R15, RZ, RZ, R156 ;  /* 0x000000ffff0f7224 */ /* 0x002fc600078e009c */
        /* <DEDUP_REMOVED lines=12> */
[----:B---3--:R-:W-:-:S05]  /*61c90*/  IMAD.X R152, R152, 0x1, R0, P1 ;  /* 0x0000000198987824 */ /* 0x008fca00008e0600 */
[----:B------:R1:W-:Y:S01]  /*61ca0*/  STL [R1+0x129c], R152 ;  /* 0x00129c9801007387 */ /* 0x0003e20000100800 */
[----:B------:R-:W-:Y:S01]  /*61cb0*/  MOV R15, R152 ;  /* 0x00000098000f7202 */ /* 0x000fe20000000f00 */
[----:B------:R-:W-:Y:S02]  /*61cc0*/  IMAD.X R154, R154, 0x1, R0, P2 ;  /* 0x000000019a9a7824 */ /* 0x000fe400010e0600 */
[----:B------:R-:W-:Y:S04]  /*61cd0*/  STL [R1+0x19b8], R22 ;  /* 0x0019b81601007387 */ /* 0x000fe80000100800 */
[----:B------:R3:W-:Y:S04]  /*61ce0*/  LDGSTS.E [R3+0x24200], desc[UR60][R14.64], P0 ;  /* 0x242000000e037fae */ /* 0x0007e8000812187c */
[----:B-1----:R-:W4:Y:S04]  /*61cf0*/  LDL.LU R152, [R1+0x1b08] ;  /* 0x001b080001987983 */ /* 0x002f280000300800 */
[----:B------:R1:W-:Y:S04]  /*61d00*/  STL [R1+0x19b4], R154 ;  /* 0x0019b49a01007387 */ /* 0x0003e80000100800 */
[----:B------:R-:W4:Y:S01]  /*61d10*/  LDL.LU R16, [R1+0x1b10] ;  /* 0x001b100001107983 */ /* 0x000f220000300800 */
[----:B---3--:R-:W-:Y:S01]  /*61d20*/  IMAD.MOV.U32 R15, RZ, RZ, R154 ;  /* 0x000000ffff0f7224 */ /* 0x008fe200078e009a */
        /* <DEDUP_REMOVED lines=34> */
[----:B------:R-:W-:-:S03]  /*61f50*/  MOV R15, R156 ;  /* 0x0000009c000f7202 */ /* 0x000fc60000000f00 */
        /* <DEDUP_REMOVED lines=11> */
[----:B-1----:R-:W-:-:S03]  /*62010*/  IMAD.MOV.U32 R14, RZ, RZ, R152 ;  /* 0x000000ffff0e7224 */ /* 0x002fc600078e0098 */
[----:B------:R1:W-:Y:S01]  /*62020*/  STL [R1+0x1b04], R154 ;  /* 0x001b049a01007387 */ /* 0x0003e20000100800 */
[----:B---3--:R-:W-:Y:S01]  /*62030*/  IADD3.X R22, R22, R0, RZ, P2, !PT ;  /* 0x0000000016167210 */ /* 0x008fe200017fe4ff */
[----:B------:R-:W-:Y:S02]  /*62040*/  IMAD.MOV.U32 R15, RZ, RZ, R154 ;  /* 0x000000ffff0f7224 */ /* 0x000fe400078e009a */
[----:B------:R-:W-:Y:S04]  /*62050*/  STL [R1+0x1b10], R16 ;  /* 0x001b101001007387 */ /* 0x000fe80000100800 */
[----:B------:R-:W2:Y:S04]  /*62060*/  LDL.LU R152, [R1+0x1b34] ;  /* 0x001b340001987983 */ /* 0x000ea80000300800 */
[----:B------:R3:W-:Y:S04]  /*62070*/  STL [R1+0x1b0c], R22 ;  /* 0x001b0c1601007387 */ /* 0x0007e80000100800 */
[----:B------:R3:W-:Y:S04]  /*62080*/  LDGSTS.E [R3+0x25a00], desc[UR60][R14.64], P0 ;  /* 0x25a000000e037fae */ /* 0x0007e8000812187c */
[----:B-1----:R-:W2:Y:S01]  /*62090*/  LDL.LU R154, [R1+0x1b3c] ;  /* 0x001b3c00019a7983 */ /* 0x002ea20000300800 */
[----:B---3--:R-:W-:Y:S01]  /*620a0*/  IMAD.MOV.U32 R14, RZ, RZ, R16 ;  /* 0x000000ffff0e7224 */ /* 0x008fe200078e0010 */
[----:B------:R-:W-:-:S02]  /*620b0*/  MOV R15, R22 ;  /* 0x00000016000f7202 */ /* 0x000fc40000000f00 */
[----:B------:R-:W3:Y:S04]  /*620c0*/  LDL.LU R22, [R1+0x1b48] ;  /* 0x001b480001167983 */ /* 0x000ee80000300800 */
[----:B------:R-:W3:Y:S04]  /*620d0*/  LDL.LU R16, [R1+0x1ab8] ;  /* 0x001ab80001107983 */ /* 0x000ee80000300800 */
[----:B------:R1:W-:Y:S01]  /*620e0*/  LDGSTS.E [R3+0x25e00], desc[UR60][R14.64], P0 ;  /* 0x25e000000e037fae */ /* 0x0003e2000812187c */
[-C--:B-----5:R-:W-:Y:S02]  /*620f0*/  IADD3 R20, P1, R20, R4.reuse, RZ ;  /* 0x0000000414147210 */ /* 0x0a0fe40007f3e0ff */
[----:B------:R-:W-:-:S03]  /*62100*/  IADD3 R18, P2, R18, R4, RZ ;  /* 0x0000000412127210 */ /* 0x000fc60007f5e0ff */
[----:B------:R-:W-:Y:S01]  /*62110*/  STL [R1+0x1b18], R20 ;  /* 0x001b181401007387 */ /* 0x000fe20000100800 */
[--C-:B----4-:R-:W-:Y:S02]  /*62120*/  IMAD.X R155, R155, 0x1, R0.reuse, P1 ;  /* 0x000000019b9b7824 */ /* 0x110fe400008e0600 */
[----:B------:R-:W-:-:S03]  /*62130*/  IMAD.X R153, R153, 0x1, R0, P2 ;  /* 0x0000000199997824 */ /* 0x000fc600010e0600 */
[----:B------:R4:W-:Y:S01]  /*62140*/  STL [R1+0x1b14], R155 ;  /* 0x001b149b01007387 */ /* 0x0009e20000100800 */
[----:B-1----:R-:W-:-:S03]  /*62150*/  MOV R15, R155 ;  /* 0x0000009b000f7202 */ /* 0x002fc60000000f00 */
[----:B------:R1:W-:Y:S01]  /*62160*/  STL [R1+0x1ad0], R18 ;  /* 0x001ad01201007387 */ /* 0x0003e20000100800 */
[----:B------:R-:W-:-:S03]  /*62170*/  IMAD.MOV.U32 R14, RZ, RZ, R20 ;  /* 0x000000ffff0e7224 */ /* 0x000fc600078e0014 */
[----:B----4-:R-:W4:Y:S04]  /*62180*/  LDL.LU R155, [R1+0x1b44] ;  /* 0x001b4400019b7983 */ /* 0x010f280000300800 */
[----:B------:R5:W-:Y:S04]  /*62190*/  STL [R1+0x1acc], R153 ;  /* 0x001acc9901007387 */ /* 0x000be80000100800 */
[----:B------:R-:W4:Y:S04]  /*621a0*/  LDL.LU R20, [R1+0x1ab4] ;  /* 0x001ab40001147983 */ /* 0x000f280000300800 */
[----:B------:R1:W-:Y:S01]  /*621b0*/  LDGSTS.E [R3+0x26200], desc[UR60][R14.64], P0 ;  /* 0x262000000e037fae */ /* 0x0003e2000812187c */
[----:B------:R-:W-:Y:S01]  /*621c0*/  IADD3 R157, P1, R157, R4, RZ ;  /* 0x000000049d9d7210 */ /* 0x000fe20007f3e0ff */
[----:B-1----:R-:W-:-:S02]  /*621d0*/  IMAD.MOV.U32 R14, RZ, RZ, R18 ;  /* 0x000000ffff0e7224 */ /* 0x002fc400078e0012 */
[----:B------:R-:W-:Y:S01]  /*621e0*/  IMAD.MOV.U32 R15, RZ, RZ, R153 ;  /* 0x000000ffff0f7224 */ /* 0x000fe200078e0099 */
[----:B------:R-:W4:Y:S01]  /*621f0*/  LDL.LU R18, [R1+0x16a0] ;  /* 0x0016a00001127983 */ /* 0x000f220000300800 */
[----:B------:R-:W-:-:S03]  /*62200*/  IADD3 R23, P2, R23, R4, RZ ;  /* 0x0000000417177210 */ /* 0x000fc60007f5e0ff */
[----:B------:R1:W-:Y:S01]  /*62210*/  LDGSTS.E [R3+0x26600], desc[UR60][R14.64], P0 ;  /* 0x266000000e037fae */ /* 0x0003e2000812187c */
[----:B------:R-:W-:-:S03]  /*62220*/  IMAD.X R158, R158, 0x1, R0, P1 ;  /* 0x000000019e9e7824 */ /* 0x000fc600008e0600 */
[----:B-----5:R-:W5:Y:S01]  /*62230*/  LDL.LU R153, [R1+0x16e0] ;  /* 0x0016e00001997983 */ /* 0x020f620000300800 */
[----:B------:R-:W-:-:S03]  /*62240*/  IADD3.X R156, R156, R0, RZ, P2, !PT ;  /* 0x000000009c9c7210 */ /* 0x000fc600017fe4ff */
[----:B------:R-:W-:Y:S01]  /*62250*/  STL [R1+0x1ac8], R157 ;  /* 0x001ac89d01007387 */ /* 0x000fe20000100800 */
[----:B-1----:R-:W-:Y:S02]  /*62260*/  IMAD.MOV.U32 R14, RZ, RZ, R157 ;  /* 0x000000ffff0e7224 */ /* 0x002fe400078e009d */
[----:B------:R-:W-:Y:S01]  /*62270*/  IMAD.MOV.U32 R15, RZ, RZ, R158 ;  /* 0x000000ffff0f7224 */ /* 0x000fe200078e009e */
[----:B------:R-:W-:Y:S04]  /*62280*/  STL [R1+0x1ac4], R158 ;  /* 0x001ac49e01007387 */ /* 0x000fe80000100800 */
[----:B------:R1:W-:Y:S04]  /*62290*/  STL [R1+0x1ac0], R23 ;  /* 0x001ac01701007387 */ /* 0x0003e80000100800 */
[----:B------:R1:W-:Y:S04]  /*622a0*/  LDGSTS.E [R3+0x26a00], desc[UR60][R14.64], P0 ;  /* 0x26a000000e037fae */ /* 0x0003e8000812187c */
[----:B------:R1:W-:Y:S02]  /*622b0*/  STL [R1+0x1abc], R156 ;  /* 0x001abc9c01007387 */ /* 0x0003e40000100800 */
[----:B-1----:R-:W-:-:S02]  /*622c0*/  IMAD.MOV.U32 R14, RZ, RZ, R23 ;  /* 0x000000ffff0e7224 */ /* 0x002fc400078e0017 */
[----:B------:R-:W5:Y:S01]  /*622d0*/  LDL.LU R23, [R1+0x169c] ;  /* 0x00169c0001177983 */ /* 0x000f620000300800 */
[----:B------:R-:W-:-:S03]  /*622e0*/  MOV R15, R156 ;  /* 0x0000009c000f7202 */ /* 0x000fc60000000f00 */
[----:B------:R-:W5:Y:S01]  /*622f0*/  LDL.LU R156, [R1+0x16dc] ;  /* 0x0016dc00019c7983 */ /* 0x000f620000300800 */
[-C--:B------:R-:W-:Y:S02]  /*62300*/  IADD3 R19, P1, R19, R4.reuse, RZ ;  /* 0x0000000413137210 */ /* 0x080fe40007f3e0ff */
[----:B------:R-:W-:Y:S01]  /*62310*/  IADD3 R21, P2, R21, R4, RZ ;  /* 0x0000000415157210 */ /* 0x000fe20007f5e0ff */
[----:B------:R1:W-:Y:S04]  /*62320*/  LDGSTS.E [R3+0x26e00], desc[UR60][R14.64], P0 ;  /* 0x26e000000e037fae */ /* 0x0003e8000812187c */
[----:B------:R-:W-:Y:S01]  /*62330*/  STL [R1+0x1b38], R19 ;  /* 0x001b381301007387 */ /* 0x000fe20000100800 */
[----:B-1----:R-:W-:Y:S02]  /*62340*/  IMAD.MOV.U32 R14, RZ, RZ, R19 ;  /* 0x000000ffff0e7224 */ /* 0x002fe400078e0013 */
[----:B--2---:R-:W-:-:S05]  /*62350*/  IMAD.X R152, R152, 0x1, R0, P1 ;  /* 0x0000000198987824 */ /* 0x004fca00008e0600 */
[----:B------:R-:W-:Y:S01]  /*62360*/  MOV R15, R152 ;  /* 0x00000098000f7202 */ /* 0x000fe20000000f00 */
[----:B------:R1:W-:Y:S04]  /*62370*/  STL [R1+0x1b34], R152 ;  /* 0x001b349801007387 */ /* 0x0003e80000100800 */
[----:B------:R-:W-:Y:S01]  /*62380*/  STL [R1+0x1b40], R21 ;  /* 0x001b401501007387 */ /* 0x000fe20000100800 */
[----:B------:R-:W-:-:S03]  /*62390*/  IMAD.X R154, R154, 0x1, R0, P2 ;  /* 0x000000019a9a7824 */ /* 0x000fc600010e0600 */
[----:B------:R2:W-:Y:S04]  /*623a0*/  LDGSTS.E [R3+0x27200], desc[UR60][R14.64], P0 ;  /* 0x272000000e037fae */ /* 0x0005e8000812187c */
[----:B-1----:R-:W5:Y:S01]  /*623b0*/  LDL.LU R152, [R1+0x1720] ;  /* 0x0017200001987983 */ /* 0x002f620000300800 */
[----:B---3--:R-:W-:-:S03]  /*623c0*/  IADD3 R22, P2, R22, R4, RZ ;  /* 0x0000000416167210 */ /* 0x008fc60007f5e0ff */
[----:B------:R1:W-:Y:S01]  /*623d0*/  STL [R1+0x1b3c], R154 ;  /* 0x001b3c9a01007387 */ /* 0x0003e20000100800 */
[----:B--2---:R-:W-:Y:S02]  /*623e0*/  IMAD.MOV.U32 R14, RZ, RZ, R21 ;  /* 0x000000ffff0e7224 */ /* 0x004fe400078e0015 */
[----:B------:R-:W-:Y:S01]  /*623f0*/  IMAD.MOV.U32 R15, RZ, RZ, R154 ;  /* 0x000000ffff0f7224 */ /* 0x000fe200078e009a */
[----:B------:R-:W2:Y:S01]  /*62400*/  LDL.LU R19, [R1+0x1760] ;  /* 0x0017600001137983 */ /* 0x000ea20000300800 */
[----:B------:R-:W-:-:S03]  /*62410*/  IADD3 R16, P1, R16, R4, RZ ;  /* 0x0000000410107210 */ /* 0x000fc60007f3e0ff */
[----:B------:R3:W-:Y:S04]  /*62420*/  LDGSTS.E [R3+0x27600], desc[UR60][R14.64], P0 ;  /* 0x276000000e037fae */ /* 0x0007e8000812187c */
[----:B-1----:R-:W2:Y:S04]  /*62430*/  LDL.LU R154, [R1+0x171c] ;  /* 0x00171c00019a7983 */ /* 0x002ea80000300800 */
[----:B------:R-:W2:Y:S01]  /*62440*/  LDL.LU R21, [R1+0x175c] ;  /* 0x00175c0001157983 */ /* 0x000ea20000300800 */
[----:B---3--:R-:W-:-:S03]  /*62450*/  IMAD.MOV.U32 R14, RZ, RZ, R22 ;  /* 0x000000ffff0e7224 */ /* 0x008fc600078e0016 */
[----:B------:R1:W-:Y:S01]  /*62460*/  STL [R1+0x1b48], R22 ;  /* 0x001b481601007387 */ /* 0x0003e20000100800 */
[----:B----4-:R-:W-:-:S04]  /*62470*/  IMAD.X R155, R155, 0x1, R0, P2 ;  /* 0x000000019b9b7824 */ /* 0x010fc800010e0600 */
[----:B------:R-:W-:Y:S01]  /*62480*/  IMAD.MOV.U32 R15, RZ, RZ, R155 ;  /* 0x000000ffff0f7224 */ /* 0x000fe200078e009b */
[----:B------:R-:W-:Y:S01]  /*62490*/  STL [R1+0x1b44], R155 ;  /* 0x001b449b01007387 */ /* 0x000fe20000100800 */
[----:B------:R-:W-:-:S03]  /*624a0*/  IADD3.X R20, R20, R0, RZ, P1, !PT ;  /* 0x0000000014147210 */ /* 0x000fc60000ffe4ff */
[----:B------:R-:W-:Y:S04]  /*624b0*/  STL [R1+0x1ab8], R16 ;  /* 0x001ab81001007387 */ /* 0x000fe80000100800 */
[----:B------:R3:W-:Y:S04]  /*624c0*/  LDGSTS.E [R3+0x27a00], desc[UR60][R14.64], P0 ;  /* 0x27a000000e037fae */ /* 0x0007e8000812187c */
[----:B------:R4:W-:Y:S04]  /*624d0*/  STL [R1+0x1ab4], R20 ;  /* 0x001ab41401007387 */ /* 0x0009e80000100800 */
[----:B-1----:R-:W2:Y:S01]  /*624e0*/  LDL.LU R22, [R1+0x179c] ;  /* 0x00179c0001167983 */ /* 0x002ea20000300800 */
[----:B---3--:R-:W-:-:S03]  /*624f0*/  MOV R15, R20 ;  /* 0x00000014000f7202 */ /* 0x008fc60000000f00 */
[----:B----4-:R-:W3:Y:S01]  /*62500*/  LDL.LU R20, [R1+0x17a0] ;  /* 0x0017a00001147983 */ /* 0x010ee20000300800 */
[----:B------:R-:W-:Y:S01]  /*62510*/  IMAD.MOV.U32 R14, RZ, RZ, R16 ;  /* 0x000000ffff0e7224 */ /* 0x000fe200078e0010 */
[-C--:B------:R-:W-:Y:S02]  /*62520*/  IADD3 R18, P1, R18, R4.reuse, RZ ;  /* 0x0000000412127210 */ /* 0x080fe40007f3e0ff */
[----:B------:R-:W4:Y:S04]  /*62530*/  LDL.LU R155, [R1+0x17dc] ;  /* 0x0017dc00019b7983 */ /* 0x000f280000300800 */
[----:B------:R-:W4:Y:S01]  /*62540*/  LDL.LU R16, [R1+0x17e0] ;  /* 0x0017e00001107983 */ /* 0x000f220000300800 */
[----:B-----5:R-:W-:-:S03]  /*62550*/  IADD3 R153, P2, R153, R4, RZ ;  /* 0x0000000499997210 */ /* 0x020fc60007f5e0ff */
[----:B------:R1:W-:Y:S04]  /*62560*/  LDGSTS.E [R3+0x27e00], desc[UR60][R14.64], P0 ;  /* 0x27e000000e037fae */ /* 0x0003e8000812187c */
[----:B------:R5:W-:Y:S01]  /*62570*/  STL [R1+0x16a0], R18 ;  /* 0x0016a01201007387 */ /* 0x000be20000100800 */
[----:B-1----:R-:W-:-:S03]  /*62580*/  LOP3.LUT R3, R13, 0x50, RZ, 0x3c, !PT ;  /* 0x000000500d037812 */ /* 0x002fc600078e3cff */
[----:B------:R-:W-:Y:S01]  /*62590*/  STL [R1+0x16e0], R153 ;  /* 0x0016e09901007387 */ /* 0x000fe20000100800 */
[----:B------:R-:W-:Y:S01]  /*625a0*/  MOV R14, R18 ;  /* 0x00000012000e7202 */ /* 0x000fe20000000f00 */
[----:B------:R-:W-:Y:S02]  /*625b0*/  IMAD.IADD R3, R3, 0x1, R5 ;  /* 0x0000000103037824 */ /* 0x000fe400078e0205 */
[----:B------:R-:W-:-:S04]  /*625c0*/  IMAD.X R23, R23, 0x1, R0, P1 ;  /* 0x0000000117177824 */ /* 0x000fc800008e0600 */
[----:B------:R-:W-:Y:S01]  /*625d0*/  IMAD.MOV.U32 R15, RZ, RZ, R23 ;  /* 0x000000ffff0f7224 */ /* 0x000fe200078e0017 */
[----:B------:R1:W-:Y:S01]  /*625e0*/  STL [R1+0x169c], R23 ;  /* 0x00169c1701007387 */ /* 0x0003e20000100800 */
[----:B------:R-:W-:-:S03]  /*625f0*/  IMAD.X R156, R156, 0x1, R0, P2 ;  /* 0x000000019c9c7824 */ /* 0x000fc600010e0600 */
[----:B-----5:R-:W5:Y:S04]  /*62600*/  LDL.LU R18, [R1+0x1820] ;  /* 0x0018200001127983 */ /* 0x020f680000300800 */
        /* <DEDUP_REMOVED lines=10> */
[----:B--2---:R-:W-:Y:S01]  /*626b0*/  IADD3 R19, P2, R19, R4, RZ ;  /* 0x0000000413137210 */ /* 0x004fe20007f5e0ff */
[----:B-1----:R-:W-:Y:S01]  /*626c0*/  IMAD.MOV.U32 R14, RZ, RZ, R152 ;  /* 0x000000ffff0e7224 */ /* 0x002fe200078e0098 */
[----:B------:R-:W-:-:S03]  /*626d0*/  IADD3.X R154, R154, R0, RZ, P1, !PT ;  /* 0x000000009a9a7210 */ /* 0x000fc60000ffe4ff */
[----:B------:R-:W-:Y:S02]  /*626e0*/  IMAD.X R21, R21, 0x1, R0, P2 ;  /* 0x0000000115157824 */ /* 0x000fe400010e0600 */
        /* <DEDUP_REMOVED lines=9> */
[----:B-1----:R-:W-:Y:S01]  /*62780*/  MOV R14, R19 ;  /* 0x00000013000e7202 */ /* 0x002fe20000000f00 */
[----:B------:R-:W-:-:S02]  /*62790*/  IMAD.MOV.U32 R15, RZ, RZ, R21 ;  /* 0x000000ffff0f7224 */ /* 0x000fc400078e0015 */
[----:B------:R-:W2:Y:S04]  /*627a0*/  LDL.LU R21, [R1+0x1920] ;  /* 0x0019200001157983 */ /* 0x000ea80000300800 */
[----:B------:R-:W2:Y:S01]  /*627b0*/  LDL.LU R19, [R1+0x1960] ;  /* 0x0019600001137983 */ /* 0x000ea20000300800 */
[----:B---3--:R-:W-:-:S03]  /*627c0*/  IADD3 R20, P1, R20, R4, RZ ;  /* 0x0000000414147210 */ /* 0x008fc60007f3e0ff */
[----:B------:R1:W-:Y:S02]  /*627d0*/  LDGSTS.E [R3+0xe80], desc[UR60][R14.64], P0 ;  /* 0x00e800000e037fae */ /* 0x0003e4000812187c */
[----:B------:R-:W-:Y:S01]  /*627e0*/  IMAD.X R22, R22, 0x1, R0, P1 ;  /* 0x0000000116167824 */ /* 0x000fe200008e0600 */
[----:B----4-:R-:W-:Y:S01]  /*627f0*/  IADD3 R16, P2, R16, R4, RZ ;  /* 0x0000000410107210 */ /* 0x010fe20007f5e0ff */
[----:B------:R-:W-:Y:S04]  /*62800*/  STL [R1+0x17a0], R20 ;  /* 0x0017a01401007387 */ /* 0x000fe80000100800 */
[----:B------:R3:W-:Y:S01]  /*62810*/  STL [R1+0x179c], R22 ;  /* 0x00179c1601007387 */ /* 0x0007e20000100800 */
[----:B-1----:R-:W-:Y:S02]  /*62820*/  IMAD.MOV.U32 R15, RZ, RZ, R22 ;  /* 0x000000ffff0f7224 */ /* 0x002fe400078e0016 */
[----:B------:R-:W-:Y:S01]  /*62830*/  IMAD.X R155, R155, 0x1, R0, P2 ;  /* 0x000000019b9b7824 */ /* 0x000fe200010e0600 */
[----:B------:R-:W-:Y:S01]  /*62840*/  STL [R1+0x17e0], R16 ;  /* 0x0017e01001007387 */ /* 0x000fe20000100800 */
[----:B------:R-:W-:-:S03]  /*62850*/  MOV R14, R20 ;  /* 0x00000014000e7202 */ /* 0x000fc60000000f00 */
[----:B---3--:R-:W3:Y:S04]  /*62860*/  LDL.LU R22, [R1+0x191c] ;  /* 0x00191c0001167983 */ /* 0x008ee80000300800 */
[----:B------:R1:W-:Y:S04]  /*62870*/  STL [R1+0x17dc], R155 ;  /* 0x0017dc9b01007387 */ /* 0x0003e80000100800 */
[----:B------:R-:W4:Y:S04]  /*62880*/  LDL.LU R20, [R1+0x195c] ;  /* 0x00195c0001147983 */ /* 0x000f280000300800 */
[----:B------:R1:W-:Y:S01]  /*62890*/  LDGSTS.E [R3+0x1280], desc[UR60][R14.64], P0 ;  /* 0x012800000e037fae */ /* 0x0003e2000812187c */
[----:B-----5:R-:W-:Y:S01]  /*628a0*/  IADD3 R18, P1, R18, R4, RZ ;  /* 0x0000000412127210 */ /* 0x020fe20007f3e0ff */
[----:B-1----:R-:W-:-:S02]  /*628b0*/  IMAD.MOV.U32 R14, RZ, RZ, R16 ;  /* 0x000000ffff0e7224 */ /* 0x002fc400078e0010 */
[----:B------:R-:W-:Y:S02]  /*628c0*/  IMAD.MOV.U32 R15, RZ, RZ, R155 ;  /* 0x000000ffff0f7224 */ /* 0x000fe400078e009b */
[----:B------:R-:W5:Y:S01]  /*628d0*/  LDL.LU R155, [R1+0x19a0] ;  /* 0x0019a000019b7983 */ /* 0x000f620000300800 */
[----:B------:R-:W-:-:S03]  /*628e0*/  IADD3 R23, P2, R23, R4, RZ ;  /* 0x0000000417177210 */ /* 0x000fc60007f5e0ff */
[----:B------:R-:W5:Y:S04]  /*628f0*/  LDL.LU R16, [R1+0x19e0] ;  /* 0x0019e00001107983 */ /* 0x000f680000300800 */
[----:B------:R-:W-:Y:S04]  /*62900*/  STL [R1+0x1820], R18 ;  /* 0x0018201201007387 */ /* 0x000fe80000100800 */
[----:B------:R1:W-:Y:S01]  /*62910*/  LDGSTS.E [R3+0x1680], desc[UR60][R14.64], P0 ;  /* 0x016800000e037fae */ /* 0x0003e2000812187c */
[----:B------:R-:W-:Y:S01]  /*62920*/  IADD3.X R156, R156, R0, RZ, P1, !PT ;  /* 0x000000009c9c7210 */ /* 0x000fe20000ffe4ff */
[----:B------:R-:W-:-:S04]  /*62930*/  IMAD.X R153, R153, 0x1, R0, P2 ;  /* 0x0000000199997824 */ /* 0x000fc800010e0600 */
        /* <DEDUP_REMOVED lines=8> */
[----:B-1----:R-:W-:Y:S01]  /*629c0*/  MOV R14, R23 ;  /* 0x00000017000e7202 */ /* 0x002fe20000000f00 */
[----:B------:R-:W-:-:S02]  /*629d0*/  IMAD.MOV.U32 R15, RZ, RZ, R153 ;  /* 0x000000ffff0f7224 */ /* 0x000fc400078e0099 */
[----:B------:R-:W5:Y:S04]  /*629e0*/  LDL.LU R153, [R1+0x1a20] ;  /* 0x001a200001997983 */ /* 0x000f680000300800 */
[----:B------:R1:W-:Y:S04]  /*629f0*/  LDGSTS.E [R3+0x1e80], desc[UR60][R14.64], P0 ;  /* 0x01e800000e037fae */ /* 0x0003e8000812187c */
[----:B------:R-:W5:Y:S01]  /*62a00*/  LDL.LU R23, [R1+0x1a60] ;  /* 0x001a600001177983 */ /* 0x000f620000300800 */
[----:B--2---:R-:W-:-:S04]  /*62a10*/  IADD3 R152, P1, R152, R4, RZ ;  /* 0x0000000498987210 */ /* 0x004fc80007f3e0ff */
[----:B-1----:R-:W-:Y:S02]  /*62a20*/  MOV R14, R152 ;  /* 0x00000098000e7202 */ /* 0x002fe40000000f00 */
[----:B------:R-:W-:Y:S01]  /*62a30*/  IADD3 R157, P2, R157, R4, RZ ;  /* 0x000000049d9d7210 */ /* 0x000fe20007f5e0ff */
[----:B------:R-:W-:-:S04]  /*62a40*/  IMAD.X R154, R154, 0x1, R0, P1 ;  /* 0x000000019a9a7824 */ /* 0x000fc800008e0600 */
[----:B------:R-:W-:Y:S02]  /*62a50*/  IMAD.MOV.U32 R15, RZ, RZ, R154 ;  /* 0x000000ffff0f7224 */ /* 0x000fe400078e009a */
[----:B------:R-:W-:-:S03]  /*62a60*/  IMAD.X R158, R158, 0x1, R0, P2 ;  /* 0x000000019e9e7824 */ /* 0x000fc600010e0600 */
[----:B------:R1:W-:Y:S04]  /*62a70*/  LDGSTS.E [R3+0x2280], desc[UR60][R14.64], P0 ;  /* 0x022800000e037fae */ /* 0x0003e8000812187c */
[----:B------:R-:W-:Y:S01]  /*62a80*/  STL [R1+0x18a0], R152 ;  /* 0x0018a09801007387 */ /* 0x000fe20000100800 */
[-C--:B------:R-:W-:Y:S01]  /*62a90*/  IADD3 R21, P1, R21, R4.reuse, RZ ;  /* 0x0000000415157210 */ /* 0x080fe20007f3e0ff */
[----:B-1----:R-:W-:Y:S02]  /*62aa0*/  IMAD.MOV.U32 R14, RZ, RZ, R157 ;  /* 0x000000ffff0e7224 */ /* 0x002fe400078e009d */
[----:B------:R-:W-:Y:S01]  /*62ab0*/  IMAD.MOV.U32 R15, RZ, RZ, R158 ;  /* 0x000000ffff0f7224 */ /* 0x000fe200078e009e */
[----:B------:R-:W-:Y:S01]  /*62ac0*/  IADD3 R19, P2, R19, R4, RZ ;  /* 0x0000000413137210 */ /* 0x000fe20007f5e0ff */
[----:B------:R1:W-:Y:S04]  /*62ad0*/  STL [R1+0x189c], R154 ;  /* 0x00189c9a01007387 */ /* 0x0003e80000100800 */
[----:B------:R-:W-:Y:S04]  /*62ae0*/  STL [R1+0x18e0], R157 ;  /* 0x0018e09d01007387 */ /* 0x000fe80000100800 */
[----:B------:R2:W-:Y:S04]  /*62af0*/  LDGSTS.E [R3+0x2680], desc[UR60][R14.64], P0 ;  /* 0x026800000e037fae */ /* 0x0005e8000812187c */
[----:B-1----:R-:W5:Y:S04]  /*62b00*/  LDL.LU R154, [R1+0x1a1c] ;  /* 0x001a1c00019a7983 */ /* 0x002f680000300800 */
[----:B------:R-:W-:Y:S01]  /*62b10*/  STL [R1+0x18dc], R158 ;  /* 0x0018dc9e01007387 */ /* 0x000fe20000100800 */
[----:B---3--:R-:W-:Y:S01]  /*62b20*/  IADD3.X R22, R22, R0, RZ, P1, !PT ;  /* 0x0000000016167210 */ /* 0x008fe20000ffe4ff */
[----:B--2---:R-:W-:-:S02]  /*62b30*/  IMAD.MOV.U32 R14, RZ, RZ, R21 ;  /* 0x000000ffff0e7224 */ /* 0x004fc400078e0015 */
[----:B------:R-:W2:Y:S02]  /*62b40*/  LDL.LU R152, [R1+0x1a5c] ;  /* 0x001a5c0001987983 */ /* 0x000ea40000300800 */
[----:B------:R-:W-:Y:S02]  /*62b50*/  IMAD.MOV.U32 R15, RZ, RZ, R22 ;  /* 0x000000ffff0f7224 */ /* 0x000fe400078e0016 */
[----:B------:R-:W-:Y:S01]  /*62b60*/  STL [R1+0x1920], R21 ;  /* 0x0019201501007387 */ /* 0x000fe20000100800 */
[----:B----4-:R-:W-:-:S03]  /*62b70*/  IMAD.X R20, R20, 0x1, R0, P2 ;  /* 0x0000000114147824 */ /* 0x010fc600010e0600 */
[----:B------:R-:W-:Y:S04]  /*62b80*/  STL [R1+0x191c], R22 ;  /* 0x00191c1601007387 */ /* 0x000fe80000100800 */
[----:B------:R-:W-:Y:S04]  /*62b90*/  STL [R1+0x1960], R19 ;  /* 0x0019601301007387 */ /* 0x000fe80000100800 */
[----:B------:R1:W-:Y:S04]  /*62ba0*/  LDGSTS.E [R3+0x2a80], desc[UR60][R14.64], P0 ;  /* 0x02a800000e037fae */ /* 0x0003e8000812187c */
[----:B------:R3:W-:Y:S01]  /*62bb0*/  STL [R1+0x195c], R20 ;  /* 0x00195c1401007387 */ /* 0x0007e20000100800 */
[----:B-1----:R-:W-:Y:S01]  /*62bc0*/  IMAD.MOV.U32 R15, RZ, RZ, R20 ;  /* 0x000000ffff0f7224 */ /* 0x002fe200078e0014 */
[----:B------:R-:W-:-:S02]  /*62bd0*/  MOV R14, R19 ;  /* 0x00000013000e7202 */ /* 0x000fc40000000f00 */
[----:B---3--:R-:W3:Y:S01]  /*62be0*/  LDL.LU R20, [R1+0x1a9c] ;  /* 0x001a9c0001147983 */ /* 0x008ee20000300800 */
[----:B-----5:R-:W-:-:S03]  /*62bf0*/  IADD3 R155, P1, R155, R4, RZ ;  /* 0x000000049b9b7210 */ /* 0x020fc60007f3e0ff */
[----:B------:R-:W4:Y:S01]  /*62c00*/  LDL.LU R19, [R1+0x1aa0] ;  /* 0x001aa00001137983 */ /* 0x000f220000300800 */
[----:B------:R-:W-:-:S03]  /*62c10*/  IADD3 R16, P2, R16, R4, RZ ;  /* 0x0000000410107210 */ /* 0x000fc60007f5e0ff */
[----:B------:R-:W5:Y:S04]  /*62c20*/  LDL.LU R22, [R1+0x1adc] ;  /* 0x001adc0001167983 */ /* 0x000f680000300800 */
[----:B------:R-:W5:Y:S04]  /*62c30*/  LDL.LU R21, [R1+0x1ae0] ;  /* 0x001ae00001157983 */ /* 0x000f680000300800 */
[----:B------:R-:W-:Y:S04]  /*62c40*/  STL [R1+0x19a0], R155 ;  /* 0x0019a09b01007387 */ /* 0x000fe80000100800 */
[----:B------:R1:W-:Y:S01]  /*62c50*/  LDGSTS.E [R3+0x2e80], desc[UR60][R14.64], P0 ;  /* 0x02e800000e037fae */ /* 0x0003e2000812187c */
[----:B------:R-:W-:Y:S01]  /*62c60*/  IMAD.X R156, R156, 0x1, R0, P1 ;  /* 0x000000019c9c7824 */ /* 0x000fe200008e0600 */
[----:B-1----:R-:W-:-:S03]  /*62c70*/  MOV R14, R155 ;  /* 0x0000009b000e7202 */ /* 0x002fc60000000f00 */
[----:B------:R-:W-:Y:S01]  /*62c80*/  IMAD.MOV.U32 R15, RZ, RZ, R156 ;  /* 0x000000ffff0f7224 */ /* 0x000fe200078e009c */
[----:B------:R-:W-:Y:S01]  /*62c90*/  STL [R1+0x199c], R156 ;  /* 0x00199c9c01007387 */ /* 0x000fe20000100800 */
[----:B------:R-:W-:-:S03]  /*62ca0*/  IMAD.X R18, R18, 0x1, R0, P2 ;  /* 0x0000000112127824 */ /* 0x000fc600010e0600 */
[----:B------:R-:W-:Y:S04]  /*62cb0*/  STL [R1+0x19e0], R16 ;  /* 0x0019e01001007387 */ /* 0x000fe80000100800 */
[----:B------:R1:W-:Y:S04]  /*62cc0*/  STL [R1+0x19dc], R18 ;  /* 0x0019dc1201007387 */ /* 0x0003e80000100800 */
[----:B------:R-:W5:Y:S04]  /*62cd0*/  LDL.LU R160, [R1+0x1b1c] ;  /* 0x001b1c0001a07983 */ /* 0x000f680000300800 */
[----:B------:R-:W5:Y:S04]  /*62ce0*/  LDL.LU R159, [R1+0x1b20] ;  /* 0x001b2000019f7983 */ /* 0x000f680000300800 */
[----:B------:R1:W-:Y:S02]  /*62cf0*/  LDGSTS.E [R3+0x3280], desc[UR60][R14.64], P0 ;  /* 0x032800000e037fae */ /* 0x0003e4000812187c */
[----:B-1----:R-:W-:-:S02]  /*62d00*/  IMAD.MOV.U32 R15, RZ, RZ, R18 ;  /* 0x000000ffff0f7224 */ /* 0x002fc400078e0012 */
[----:B------:R-:W-:Y:S01]  /*62d10*/  IMAD.MOV.U32 R14, RZ, RZ, R16 ;  /* 0x000000ffff0e7224 */ /* 0x000fe200078e0010 */
[----:B------:R-:W5:Y:S04]  /*62d20*/  LDL.LU R18, [R1+0x1b5c] ;  /* 0x001b5c0001127983 */ /* 0x000f680000300800 */
[----:B------:R-:W5:Y:S01]  /*62d30*/  LDL.LU R16, [R1+0x1b60] ;  /* 0x001b600001107983 */ /* 0x000f620000300800 */
[-C--:B------:R-:W-:Y:S02]  /*62d40*/  IADD3 R153, P1, R153, R4.reuse, RZ ;  /* 0x0000000499997210 */ /* 0x080fe40007f3e0ff */
[----:B------:R-:W-:Y:S01]  /*62d50*/  IADD3 R23, P2, R23, R4, RZ ;  /* 0x0000000417177210 */ /* 0x000fe20007f5e0ff */
[----:B------:R1:W-:Y:S04]  /*62d60*/  LDGSTS.E [R3+0x3680], desc[UR60][R14.64], P0 ;  /* 0x036800000e037fae */ /* 0x0003e8000812187c */
[----:B------:R-:W-:Y:S01]  /*62d70*/  STL [R1+0x1a20], R153 ;  /* 0x001a209901007387 */ /* 0x000fe20000100800 */
[----:B-1----:R-:W-:Y:S01]  /*62d80*/  IMAD.MOV.U32 R14, RZ, RZ, R153 ;  /* 0x000000ffff0e7224 */ /* 0x002fe200078e0099 */
[----:B------:R-:W-:-:S05]  /*62d90*/  IADD3.X R154, R154, R0, RZ, P1, !PT ;  /* 0x000000009a9a7210 */ /* 0x000fca0000ffe4ff */
[----:B------:R1:W-:Y:S01]  /*62da0*/  STL [R1+0x1a1c], R154 ;  /* 0x001a1c9a01007387 */ /* 0x0003e20000100800 */
[----:B------:R-:W-:-:S03]  /*62db0*/  IMAD.MOV.U32 R15, RZ, RZ, R154 ;  /* 0x000000ffff0f7224 */ /* 0x000fc600078e009a */
[----:B------:R-:W-:Y:S04]  /*62dc0*/  STL [R1+0x1a60], R23 ;  /* 0x001a601701007387 */ /* 0x000fe80000100800 */
[----:B------:R-:W5:Y:S01]  /*62dd0*/  LDL.LU R157, [R1+0x1ba0] ;  /* 0x001ba000019d7983 */ /* 0x000f620000300800 */
[----:B--2---:R-:W-:-:S03]  /*62de0*/  IMAD.X R152, R152, 0x1, R0, P2 ;  /* 0x0000000198987824 */ /* 0x004fc600010e0600 */
[----:B------:R2:W-:Y:S04]  /*62df0*/  LDGSTS.E [R3+0x3a80], desc[UR60][R14.64], P0 ;  /* 0x03a800000e037fae */ /* 0x0005e8000812187c */
[----:B------:R4:W-:Y:S04]  /*62e00*/  STL [R1+0x1a5c], R152 ;  /* 0x001a5c9801007387 */ /* 0x0009e80000100800 */
[----:B------:R-:W5:Y:S01]  /*62e10*/  LDL.LU R155, [R1+0x1b98] ;  /* 0x001b9800019b7983 */ /* 0x000f620000300800 */
[----:B--2---:R-:W-:Y:S01]  /*62e20*/  MOV R14, R23 ;  /* 0x00000017000e7202 */ /* 0x004fe20000000f00 */
[----:B------:R-:W-:-:S02]  /*62e30*/  IMAD.MOV.U32 R15, RZ, RZ, R152 ;  /* 0x000000ffff0f7224 */ /* 0x000fc400078e0098 */
[----:B------:R-:W2:Y:S04]  /*62e40*/  LDL.LU R158, [R1+0x1b9c] ;  /* 0x001b9c00019e7983 */ /* 0x000ea80000300800 */
[----:B------:R5:W-:Y:S04]  /*62e50*/  LDGSTS.E [R3+0x3e80], desc[UR60][R14.64], P0 ;  /* 0x03e800000e037fae */ /* 0x000be8000812187c */
[----:B------:R-:W2:Y:S04]  /*62e60*/  LDL.LU R156, [R1+0x1b94] ;  /* 0x001b9400019c7983 */ /* 0x000ea80000300800 */
[----:B-1----:R-:W2:Y:S04]  /*62e70*/  LDL.LU R154, [R1+0x1b8c] ;  /* 0x001b8c00019a7983 */ /* 0x002ea80000300800 */
[----:B------:R-:W2:Y:S01]  /*62e80*/  LDL.LU R153, [R1+0x1b90] ;  /* 0x001b900001997983 */ /* 0x000ea20000300800 */
[----:B----4-:R-:W-:-:S03]  /*62e90*/  IADD3 R19, P1, R19, R4, RZ ;  /* 0x0000000413137210 */ /* 0x010fc60007f3e0ff */
[----:B------:R-:W4:Y:S02]  /*62ea0*/  LDL.LU R152, [R1+0x1bb4] ;  /* 0x001bb40001987983 */ /* 0x000f240000300800 */
[----:B---3--:R-:W-:Y:S01]  /*62eb0*/  IMAD.X R20, R20, 0x1, R0, P1 ;  /* 0x0000000114147824 */ /* 0x008fe200008e0600 */
[----:B-----5:R-:W-:-:S03]  /*62ec0*/  IADD3 R21, P2, R21, R4, RZ ;  /* 0x0000000415157210 */ /* 0x020fc60007f5e0ff */
[----:B------:R-:W-:Y:S01]  /*62ed0*/  IMAD.MOV.U32 R15, RZ, RZ, R20 ;  /* 0x000000ffff0f7224 */ /* 0x000fe200078e0014 */
[----:B------:R-:W-:Y:S01]  /*62ee0*/  MOV R14, R19 ;  /* 0x00000013000e7202 */ /* 0x000fe20000000f00 */
[----:B------:R-:W3:Y:S01]  /*62ef0*/  LDL.LU R23, [R1+0x1bb8] ;  /* 0x001bb80001177983 */ /* 0x000ee20000300800 */
[----:B------:R-:W-:-:S03]  /*62f00*/  IMAD.X R22, R22, 0x1, R0, P2 ;  /* 0x0000000116167824 */ /* 0x000fc600010e0600 */
[----:B------:R1:W-:Y:S04]  /*62f10*/  LDGSTS.E [R3+0x4280], desc[UR60][R14.64], P0 ;  /* 0x042800000e037fae */ /* 0x0003e8000812187c */
[----:B------:R5:W-:Y:S04]  /*62f20*/  STL [R1+0x1aa0], R19 ;  /* 0x001aa01301007387 */ /* 0x000be80000100800 */
[----:B------:R5:W-:Y:S01]  /*62f30*/  STL [R1+0x1a9c], R20 ;  /* 0x001a9c1401007387 */ /* 0x000be20000100800 */
[----:B-1----:R-:W-:Y:S02]  /*62f40*/  IMAD.MOV.U32 R14, RZ, RZ, R21 ;  /* 0x000000ffff0e7224 */ /* 0x002fe400078e0015 */
[----:B------:R-:W-:Y:S01]  /*62f50*/  IMAD.MOV.U32 R15, RZ, RZ, R22 ;  /* 0x000000ffff0f7224 */ /* 0x000fe200078e0016 */
[----:B------:R-:W-:Y:S04]  /*62f60*/  STL [R1+0x1ae0], R21 ;  /* 0x001ae01501007387 */ /* 0x000fe80000100800 */
[----:B-----5:R-:W5:Y:S04]  /*62f70*/  LDL.LU R19, [R1+0x1bc0] ;  /* 0x001bc00001137983 */ /* 0x020f680000300800 */
[----:B------:R1:W-:Y:S04]  /*62f80*/  STL [R1+0x1adc], R22 ;  /* 0x001adc1601007387 */ /* 0x0003e80000100800 */
[----:B------:R1:W-:Y:S04]  /*62f90*/  LDGSTS.E [R3+0x4680], desc[UR60][R14.64], P0 ;  /* 0x046800000e037fae */ /* 0x0003e8000812187c */
[----:B------:R-:W5:Y:S01]  /*62fa0*/  LDL.LU R20, [R1+0x1bc8] ;  /* 0x001bc80001147983 */ /* 0x000f620000300800 */
[----:B------:R-:W-:-:S03]  /*62fb0*/  IADD3 R159, P1, R159, R4, RZ ;  /* 0x000000049f9f7210 */ /* 0x000fc60007f3e0ff */
[----:B-1----:R-:W5:Y:S01]  /*62fc0*/  LDL.LU R22, [R1+0x1bbc] ;  /* 0x001bbc0001167983 */ /* 0x002f620000300800 */
[----:B------:R-:W-:Y:S01]  /*62fd0*/  IADD3.X R160, R160, R0, RZ, P1, !PT ;  /* 0x00000000a0a07210 */ /* 0x000fe20000ffe4ff */
[----:B------:R-:W-:Y:S02]  /*62fe0*/  IMAD.MOV.U32 R14, RZ, RZ, R159 ;  /* 0x000000ffff0e7224 */ /* 0x000fe400078e009f */
[----:B------:R-:W5:Y:S02]  /*62ff0*/  LDL.LU R21, [R1+0x1bc4] ;  /* 0x001bc40001157983 */ /* 0x000f640000300800 */
[----:B------:R-:W-:Y:S02]  /*63000*/  IMAD.MOV.U32 R15, RZ, RZ, R160 ;  /* 0x000000ffff0f7224 */ /* 0x000fe400078e00a0 */
[----:B------:R-:W-:Y:S04]  /*63010*/  STL [R1+0x1b20], R159 ;  /* 0x001b209f01007387 */ /* 0x000fe80000100800 */
[----:B------:R-:W-:Y:S04]  /*63020*/  STL [R1+0x1b1c], R160 ;  /* 0x001b1ca001007387 */ /* 0x000fe80000100800 */
[----:B------:R1:W-:Y:S01]  /*63030*/  LDGSTS.E [R3+0x4a80], desc[UR60][R14.64], P0 ;  /* 0x04a800000e037fae */ /* 0x0003e2000812187c */
[----:B------:R-:W-:-:S05]  /*63040*/  IADD3 R16, P2, R16, R4, RZ ;  /* 0x0000000410107210 */ /* 0x000fca0007f5e0ff */
[----:B------:R-:W-:Y:S01]  /*63050*/  IMAD.X R18, R18, 0x1, R0, P2 ;  /* 0x0000000112127824 */ /* 0x000fe200010e0600 */
[----:B------:R-:W-:Y:S01]  /*63060*/  STL [R1+0x1b60], R16 ;  /* 0x001b601001007387 */ /* 0x000fe20000100800 */
[----:B-1----:R-:W-:Y:S02]  /*63070*/  MOV R14, R16 ;  /* 0x00000010000e7202 */ /* 0x002fe40000000f00 */
[----:B------:R-:W-:Y:S01]  /*63080*/  IMAD.MOV.U32 R15, RZ, RZ, R18 ;  /* 0x000000ffff0f7224 */ /* 0x000fe200078e0012 */
[----:B------:R1:W-:Y:S04]  /*63090*/  STL [R1+0x1b5c], R18 ;  /* 0x001b5c1201007387 */ /* 0x0003e80000100800 */
[----:B------:R1:W-:Y:S04]  /*630a0*/  LDGSTS.E [R3+0x4e80], desc[UR60][R14.64], P0 ;  /* 0x04e800000e037fae */ /* 0x0003e8000812187c */
[----:B-1----:R-:W5:Y:S04]  /*630b0*/  LDL.LU R18, [R1+0x1bcc] ;  /* 0x001bcc0001127983 */ /* 0x002f680000300800 */
[----:B------:R-:W5:Y:S01]  /*630c0*/  LDL.LU R16, [R1+0x1bd0] ;  /* 0x001bd00001107983 */ /* 0x000f620000300800 */
[----:B------:R-:W-:-:S04]  /*630d0*/  IADD3 R157, P1, R157, R4, RZ ;  /* 0x000000049d9d7210 */ /* 0x000fc80007f3e0ff */
[----:B------:R-:W-:Y:S02]  /*630e0*/  MOV R14, R157 ;  /* 0x0000009d000e7202 */ /* 0x000fe40000000f00 */
[----:B------:R-:W-:Y:S01]  /*630f0*/  IADD3 R155, P2, R155, R4, RZ ;  /* 0x000000049b9b7210 */ /* 0x000fe20007f5e0ff */
[----:B--2---:R-:W-:-:S04]  /*63100*/  IMAD.X R158, R158, 0x1, R0, P1 ;  /* 0x000000019e9e7824 */ /* 0x004fc800008e0600 */
[----:B------:R-:W-:Y:S02]  /*63110*/  IMAD.MOV.U32 R15, RZ, RZ, R158 ;  /* 0x000000ffff0f7224 */ /* 0x000fe400078e009e */
[----:B------:R-:W-:-:S03]  /*63120*/  IMAD.X R156, R156, 0x1, R0, P2 ;  /* 0x000000019c9c7824 */ /* 0x000fc600010e0600 */
[----:B------:R1:W-:Y:S01]  /*63130*/  LDGSTS.E [R3+0x5280], desc[UR60][R14.64], P0 ;  /* 0x052800000e037fae */ /* 0x0003e2000812187c */
[----:B------:R-:W-:-:S04]  /*63140*/  IADD3 R153, P1, R153, R4, RZ ;  /* 0x0000000499997210 */ /* 0x000fc80007f3e0ff */
[----:B------:R-:W-:Y:S01]  /*63150*/  IADD3.X R154, R154, R0, RZ, P1, !PT ;  /* 0x000000009a9a7210 */ /* 0x000fe20000ffe4ff */
[----:B-1----:R-:W-:Y:S02]  /*63160*/  IMAD.MOV.U32 R14, RZ, RZ, R155 ;  /* 0x000000ffff0e7224 */ /* 0x002fe400078e009b */
[----:B------:R-:W-:Y:S01]  /*63170*/  IMAD.MOV.U32 R15, RZ, RZ, R156 ;  /* 0x000000ffff0f7224 */ /* 0x000fe200078e009c */
[----:B------:R-:W-:Y:S01]  /*63180*/  STL [R1+0x1ba0], R157 ;  /* 0x001ba09d01007387 */ /* 0x000fe20000100800 */
[----:B---3--:R-:W-:-:S03]  /*63190*/  IADD3 R23, P2, R23, R4, RZ ;  /* 0x0000000417177210 */ /* 0x008fc60007f5e0ff */
[----:B------:R1:W-:Y:S04]  /*631a0*/  LDGSTS.E [R3+0x5680], desc[UR60][R14.64], P0 ;  /* 0x056800000e037fae */ /* 0x0003e8000812187c */
[----:B------:R-:W-:Y:S01]  /*631b0*/  STL [R1+0x1b9c], R158 ;  /* 0x001b9c9e01007387 */ /* 0x000fe20000100800 */
[----:B----4-:R-:W-:-:S03]  /*631c0*/  IMAD.X R152, R152, 0x1, R0, P2 ;  /* 0x0000000198987824 */ /* 0x010fc600010e0600 */
[----:B------:R-:W-:Y:S01]  /*631d0*/  STL [R1+0x1b98], R155 ;  /* 0x001b989b01007387 */ /* 0x000fe20000100800 */
[----:B-1----:R-:W-:Y:S02]  /*631e0*/  IMAD.MOV.U32 R14, RZ, RZ, R153 ;  /* 0x000000ffff0e7224 */ /* 0x002fe400078e0099 */
[----:B------:R-:W-:Y:S01]  /*631f0*/  IMAD.MOV.U32 R15, RZ, RZ, R154 ;  /* 0x000000ffff0f7224 */ /* 0x000fe200078e009a */
[----:B------:R-:W-:Y:S01]  /*63200*/  STL [R1+0x1b94], R156 ;  /* 0x001b949c01007387 */ /* 0x000fe20000100800 */
[----:B-----5:R-:W-:-:S03]  /*63210*/  IADD3 R19, P1, R19, R4, RZ ;  /* 0x0000000413137210 */ /* 0x020fc60007f3e0ff */
[----:B------:R-:W-:Y:S04]  /*63220*/  STL [R1+0x1b90], R153 ;  /* 0x001b909901007387 */ /* 0x000fe80000100800 */
[----:B------:R-:W-:Y:S04]  /*63230*/  STL [R1+0x1b8c], R154 ;  /* 0x001b8c9a01007387 */ /* 0x000fe80000100800 */
[----:B------:R-:W-:Y:S01]  /*63240*/  STL [R1+0x1bb8], R23 ;  /* 0x001bb81701007387 */ /* 0x000fe20000100800 */
[----:B------:R-:W-:-:S03]  /*63250*/  IADD3 R20, P2, R20, R4, RZ ;  /* 0x0000000414147210 */ /* 0x000fc60007f5e0ff */
[----:B------:R1:W-:Y:S01]  /*63260*/  LDGSTS.E [R3+0x5a80], desc[UR60][R14.64], P0 ;  /* 0x05a800000e037fae */ /* 0x0003e2000812187c */
[----:B------:R-:W-:-:S03]  /*63270*/  IMAD.X R22, R22, 0x1, R0, P1 ;  /* 0x0000000116167824 */ /* 0x000fc600008e0600 */
[----:B------:R2:W-:Y:S01]  /*63280*/  STL [R1+0x1bb4], R152 ;  /* 0x001bb49801007387 */ /* 0x0005e20000100800 */
[----:B------:R-:W-:-:S03]  /*63290*/  IMAD.X R21, R21, 0x1, R0, P2 ;  /* 0x0000000115157824 */ /* 0x000fc600010e0600 */
[----:B------:R3:W-:Y:S01]  /*632a0*/  STL [R1+0x1bc0], R19 ;  /* 0x001bc01301007387 */ /* 0x0007e20000100800 */
[----:B-1----:R-:W-:Y:S01]  /*632b0*/  MOV R14, R23 ;  /* 0x00000017000e7202 */ /* 0x002fe20000000f00 */
[----:B------:R-:W-:Y:S02]  /*632c0*/  IMAD.MOV.U32 R15, RZ, RZ, R152 ;  /* 0x000000ffff0f7224 */ /* 0x000fe400078e0098 */
[----:B------:R-:W-:Y:S04]  /*632d0*/  STL [R1+0x1bbc], R22 ;  /* 0x001bbc1601007387 */ /* 0x000fe80000100800 */
[----:B------:R1:W-:Y:S04]  /*632e0*/  STL [R1+0x1bc8], R20 ;  /* 0x001bc81401007387 */ /* 0x0003e80000100800 */
[----:B--2---:R-:W2:Y:S04]  /*632f0*/  LDL.LU R152, [R1+0xe24] ;  /* 0x000e240001987983 */ /* 0x004ea80000300800 */
[----:B------:R4:W-:Y:S04]  /*63300*/  LDGSTS.E [R3+0x5e80], desc[UR60][R14.64], P0 ;  /* 0x05e800000e037fae */ /* 0x0009e8000812187c */
[----:B------:R5:W-:Y:S01]  /*63310*/  STL [R1+0x1bc4], R21 ;  /* 0x001bc41501007387 */ /* 0x000be20000100800 */
[----:B----4-:R-:W-:Y:S01]  /*63320*/  MOV R14, R19 ;  /* 0x00000013000e7202 */ /* 0x010fe20000000f00 */
[----:B------:R-:W-:-:S02]  /*63330*/  IMAD.MOV.U32 R15, RZ, RZ, R22 ;  /* 0x000000ffff0f7224 */ /* 0x000fc400078e0016 */
[----:B---3--:R-:W3:Y:S04]  /*63340*/  LDL.LU R19, [R1+0xe64] ;  /* 0x000e640001137983 */ /* 0x008ee80000300800 */
[----:B------:R-:W4:Y:S04]  /*63350*/  LDL.LU R154, [R1+0xe20] ;  /* 0x000e2000019a7983 */ /* 0x000f280000300800 */
[----:B------:R-:W4:Y:S01]  /*63360*/  LDL.LU R23, [R1+0xe60] ;  /* 0x000e600001177983 */ /* 0x000f220000300800 */
[----:B------:R-:W-:-:S03]  /*63370*/  IADD3 R16, P1, R16, R4, RZ ;  /* 0x0000000410107210 */ /* 0x000fc60007f3e0ff */
[----:B------:R1:W-:Y:S01]  /*63380*/  LDGSTS.E [R3+0x6280], desc[UR60][R14.64], P0 ;  /* 0x062800000e037fae */ /* 0x0003e2000812187c */
[----:B------:R-:W-:-:S03]  /*63390*/  IADD3.X R18, R18, R0, RZ, P1, !PT ;  /* 0x0000000012127210 */ /* 0x000fc60000ffe4ff */
        /* <DEDUP_REMOVED lines=20> */
[--C-:B------:R-:W-:Y:S01]  /*634e0*/  IMAD.X R229, R229, 0x1, R0.reuse, P1 ;  /* 0x00000001e5e57824 */ /* 0x100fe200008e0600 */
[----:B------:R-:W-:Y:S02]  /*634f0*/  IADD3 R246, P2, R246, R4, RZ ;  /* 0x00000004f6f67210 */ /* 0x000fe40007f5e0ff */
[----:B------:R-:W5:Y:S01]  /*63500*/  LDL.LU R153, [R1+0xfe8] ;  /* 0x000fe80001997983 */ /* 0x000f620000300800 */
[----:B-1----:R-:W-:Y:S01]  /*63510*/  MOV R14, R214 ;  /* 0x000000d6000e7202 */ /* 0x002fe20000000f00 */
[----:B------:R-:W-:Y:S02]  /*63520*/  IMAD.MOV.U32 R15, RZ, RZ, R213 ;  /* 0x000000ffff0f7224 */ /* 0x000fe400078e00d5 */
[----:B------:R-:W-:-:S03]  /*63530*/  IMAD.X R245, R245, 0x1, R0, P2 ;  /* 0x00000001f5f57824 */ /* 0x000fc600010e0600 */
[----:B------:R1:W-:Y:S02]  /*63540*/  LDGSTS.E [R3+0x6e80], desc[UR60][R14.64], P0 ;  /* 0x06e800000e037fae */ /* 0x0003e4000812187c */
        /* <DEDUP_REMOVED lines=10> */
[----:B----4-:R-:W-:-:S03]  /*635f0*/  IADD3.X R154, R154, R0, RZ, P1, !PT ;  /* 0x000000009a9a7210 */ /* 0x010fc60000ffe4ff */
[----:B------:R-:W-:Y:S02]  /*63600*/  IMAD.X R23, R23, 0x1, R0, P2 ;  /* 0x0000000117177824 */ /* 0x000fe400010e0600 */
[----:B------:R1:W-:Y:S01]  /*63610*/  STL [R1+0xe20], R154 ;  /* 0x000e209a01007387 */ /* 0x0003e20000100800 */
[----:B------:R-:W-:-:S03]  /*63620*/  IMAD.MOV.U32 R15, RZ, RZ, R154 ;  /* 0x000000ffff0f7224 */ /* 0x000fc600078e009a */
[----:B------:R3:W-:Y:S04]  /*63630*/  STL [R1+0xe64], R19 ;  /* 0x000e641301007387 */ /* 0x0007e80000100800 */
[----:B--2---:R-:W2:Y:S04]  /*63640*/  LDL.LU R152, [R1+0xfa4] ;  /* 0x000fa40001987983 */ /* 0x004ea80000300800 */
[----:B------:R4:W-:Y:S01]  /*63650*/  LDGSTS.E [R3+0x7a80], desc[UR60][R14.64], P0 ;  /* 0x07a800000e037fae */ /* 0x0009e2000812187c */
[----:B------:R-:W-:-:S03]  /*63660*/  IADD3 R20, P1, R20, R4, RZ ;  /* 0x0000000414147210 */ /* 0x000fc60007f3e0ff */
[----:B------:R3:W-:Y:S01]  /*63670*/  STL [R1+0xe60], R23 ;  /* 0x000e601701007387 */ /* 0x0007e20000100800 */
[----:B----4-:R-:W-:Y:S01]  /*63680*/  MOV R14, R19 ;  /* 0x00000013000e7202 */ /* 0x010fe20000000f00 */
[----:B------:R-:W-:Y:S02]  /*63690*/  IMAD.MOV.U32 R15, RZ, RZ, R23 ;  /* 0x000000ffff0f7224 */ /* 0x000fe400078e0017 */
[----:B-1----:R-:W4:Y:S01]  /*636a0*/  LDL.LU R154, [R1+0xfe4] ;  /* 0x000fe400019a7983 */ /* 0x002f220000300800 */
[----:B------:R-:W-:-:S03]  /*636b0*/  IMAD.X R155, R155, 0x1, R0, P1 ;  /* 0x000000019b9b7824 */ /* 0x000fc600008e0600 */
[----:B---3--:R-:W3:Y:S04]  /*636c0*/  LDL.LU R19, [R1+0x1028] ;  /* 0x0010280001137983 */ /* 0x008ee80000300800 */
[----:B------:R-:W3:Y:S01]  /*636d0*/  LDL.LU R23, [R1+0x1068] ;  /* 0x0010680001177983 */ /* 0x000ee20000300800 */
[----:B-----5:R-:W-:-:S03]  /*636e0*/  IADD3 R16, P2, R16, R4, RZ ;  /* 0x0000000410107210 */ /* 0x020fc60007f5e0ff */
[----:B------:R1:W-:Y:S04]  /*636f0*/  STL [R1+0xea8], R20 ;  /* 0x000ea81401007387 */ /* 0x0003e80000100800 */
[----:B------:R5:W-:Y:S01]  /*63700*/  LDGSTS.E [R3+0x7e80], desc[UR60][R14.64], P0 ;  /* 0x07e800000e037fae */ /* 0x000be2000812187c */
[----:B------:R-:W-:-:S03]  /*63710*/  IMAD.X R21, R21, 0x1, R0, P2 ;  /* 0x0000000115157824 */ /* 0x000fc600010e0600 */
[----:B------:R1:W-:Y:S04]  /*63720*/  STL [R1+0xea4], R155 ;  /* 0x000ea49b01007387 */ /* 0x0003e80000100800 */
[----:B------:R-:W-:Y:S01]  /*63730*/  STL [R1+0xee8], R16 ;  /* 0x000ee81001007387 */ /* 0x000fe20000100800 */
[----:B-----5:R-:W-:-:S03]  /*63740*/  MOV R14, R20 ;  /* 0x00000014000e7202 */ /* 0x020fc60000000f00 */
[----:B-1----:R-:W5:Y:S01]  /*63750*/  LDL.LU R20, [R1+0x1024] ;  /* 0x0010240001147983 */ /* 0x002f620000300800 */
[----:B------:R-:W-:-:S03]  /*63760*/  IMAD.MOV.U32 R15, RZ, RZ, R155 ;  /* 0x000000ffff0f7224 */ /* 0x000fc600078e009b */
[----:B------:R1:W-:Y:S04]  /*63770*/  STL [R1+0xee4], R21 ;  /* 0x000ee41501007387 */ /* 0x0003e80000100800 */
[----:B------:R-:W5:Y:S01]  /*63780*/  LDL.LU R155, [R1+0x1064] ;  /* 0x00106400019b7983 */ /* 0x000f620000300800 */
[-C--:B------:R-:W-:Y:S02]  /*63790*/  IADD3 R22, P1, R22, R4.reuse, RZ ;  /* 0x0000000416167210 */ /* 0x080fe40007f3e0ff */
[----:B------:R-:W-:Y:S01]  /*637a0*/  IADD3 R157, P2, R157, R4, RZ ;  /* 0x000000049d9d7210 */ /* 0x000fe20007f5e0ff */
[----:B------:R1:W-:Y:S01]  /*637b0*/  LDGSTS.E [R3+0x20280], desc[UR60][R14.64], P0 ;  /* 0x202800000e037fae */ /* 0x0003e2000812187c */
[----:B------:R-:W-:-:S03]  /*637c0*/  IADD3.X R156, R156, R0, RZ, P1, !PT ;  /* 0x000000009c9c7210 */ /* 0x000fc60000ffe4ff */
        /* <DEDUP_REMOVED lines=25> */
[----:B------:R-:W-:Y:S04]  /*63960*/  STL [R1+0xfe8], R153 ;  /* 0x000fe89901007387 */ /* 0x000fe80000100800 */
[----:B------:R2:W-:Y:S04]  /*63970*/  LDGSTS.E [R3+0x21280], desc[UR60][R14.64], P0 ;  /* 0x212800000e037fae */ /* 0x0005e8000812187c */
[----:B-1----:R-:W5:Y:S01]  /*63980*/  LDL.LU R152, [R1+0x1128] ;  /* 0x0011280001987983 */ /* 0x002f620000300800 */
[----:B----4-:R-:W-:Y:S01]  /*63990*/  IMAD.X R154, R154, 0x1, R0, P2 ;  /* 0x000000019a9a7824 */ /* 0x010fe200010e0600 */
[----:B---3--:R-:W-:-:S04]  /*639a0*/  IADD3 R19, P1, R19, R4, RZ ;  /* 0x0000000413137210 */ /* 0x008fc80007f3e0ff */
[----:B------:R1:W-:Y:S01]  /*639b0*/  STL [R1+0xfe4], R154 ;  /* 0x000fe49a01007387 */ /* 0x0003e20000100800 */
[----:B--2---:R-:W-:Y:S01]  /*639c0*/  IMAD.MOV.U32 R14, RZ, RZ, R153 ;  /* 0x000000ffff0e7224 */ /* 0x004fe200078e0099 */
[----:B------:R-:W-:Y:S01]  /*639d0*/  IADD3 R23, P2, R23, R4, RZ ;  /* 0x0000000417177210 */ /* 0x000fe20007f5e0ff */
[----:B------:R-:W-:Y:S01]  /*639e0*/  IMAD.MOV.U32 R15, RZ, RZ, R154 ;  /* 0x000000ffff0f7224 */ /* 0x000fe200078e009a */
[----:B------:R-:W2:Y:S04]  /*639f0*/  LDL.LU R18, [R1+0x1168] ;  /* 0x0011680001127983 */ /* 0x000ea80000300800 */
[----:B------:R3:W-:Y:S04]  /*63a00*/  LDGSTS.E [R3+0x21680], desc[UR60][R14.64], P0 ;  /* 0x216800000e037fae */ /* 0x0007e8000812187c */
[----:B-1----:R-:W4:Y:S04]  /*63a10*/  LDL.LU R154, [R1+0x1124] ;  /* 0x00112400019a7983 */ /* 0x002f280000300800 */
[----:B------:R-:W4:Y:S04]  /*63a20*/  LDL.LU R153, [R1+0x1164] ;  /* 0x0011640001997983 */ /* 0x000f280000300800 */
[----:B------:R-:W-:Y:S01]  /*63a30*/  STL [R1+0x1028], R19 ;  /* 0x0010281301007387 */ /* 0x000fe20000100800 */
[----:B-----5:R-:W-:Y:S01]  /*63a40*/  IADD3.X R20, R20, R0, RZ, P1, !PT ;  /* 0x0000000014147210 */ /* 0x020fe20000ffe4ff */
[----:B---3--:R-:W-:-:S04]  /*63a50*/  IMAD.MOV.U32 R14, RZ, RZ, R19 ;  /* 0x000000ffff0e7224 */ /* 0x008fc800078e0013 */
        /* <DEDUP_REMOVED lines=8> */
[----:B---3--:R-:W-:-:S03]  /*63ae0*/  IMAD.MOV.U32 R15, RZ, RZ, R155 ;  /* 0x000000ffff0f7224 */ /* 0x008fc600078e009b */
[----:B-1----:R-:W3:Y:S01]  /*63af0*/  LDL.LU R155, [R1+0x11a4] ;  /* 0x0011a400019b7983 */ /* 0x002ee20000300800 */
[-C--:B------:R-:W-:Y:S02]  /*63b00*/  IADD3 R21, P1, R21, R4.reuse, RZ ;  /* 0x0000000415157210 */ /* 0x080fe40007f3e0ff */
[----:B------:R-:W-:Y:S02]  /*63b10*/  MOV R14, R23 ;  /* 0x00000017000e7202 */ /* 0x000fe40000000f00 */
[----:B------:R-:W3:Y:S01]  /*63b20*/  LDL.LU R23, [R1+0x11e4] ;  /* 0x0011e40001177983 */ /* 0x000ee20000300800 */
[----:B------:R-:W-:-:S03]  /*63b30*/  IADD3 R16, P2, R16, R4, RZ ;  /* 0x0000000410107210 */ /* 0x000fc60007f5e0ff */
[----:B------:R1:W-:Y:S04]  /*63b40*/  STL [R1+0x10a8], R21 ;  /* 0x0010a81501007387 */ /* 0x0003e80000100800 */
[----:B------:R1:W-:Y:S01]  /*63b50*/  LDGSTS.E [R3+0x21e80], desc[UR60][R14.64], P0 ;  /* 0x21e800000e037fae */ /* 0x0003e2000812187c */
[----:B------:R-:W-:Y:S01]  /*63b60*/  IMAD.X R156, R156, 0x1, R0, P1 ;  /* 0x000000019c9c7824 */ /* 0x000fe200008e0600 */
[----:B-1----:R-:W-:-:S04]  /*63b70*/  MOV R14, R21 ;  /* 0x00000015000e7202 */ /* 0x002fc80000000f00 */
[----:B------:R1:W-:Y:S01]  /*63b80*/  STL [R1+0x10a4], R156 ;  /* 0x0010a49c01007387 */ /* 0x0003e20000100800 */
[----:B------:R-:W-:-:S03]  /*63b90*/  IMAD.X R22, R22, 0x1, R0, P2 ;  /* 0x0000000116167824 */ /* 0x000fc600010e0600 */
[----:B------:R1:W-:Y:S01]  /*63ba0*/  STL [R1+0x10e8], R16 ;  /* 0x0010e81001007387 */ /* 0x0003e20000100800 */
[----:B------:R-:W-:-:S03]  /*63bb0*/  IMAD.MOV.U32 R15, RZ, RZ, R156 ;  /* 0x000000ffff0f7224 */ /* 0x000fc600078e009c */
[----:B------:R-:W3:Y:S04]  /*63bc0*/  LDL.LU R21, [R1+0x1228] ;  /* 0x0012280001157983 */ /* 0x000ee80000300800 */
[----:B------:R1:W-:Y:S04]  /*63bd0*/  STL [R1+0x10e4], R22 ;  /* 0x0010e41601007387 */ /* 0x0003e80000100800 */
[----:B------:R-:W3:Y:S04]  /*63be0*/  LDL.LU R157, [R1+0x1268] ;  /* 0x00126800019d7983 */ /* 0x000ee80000300800 */
[----:B-1----:R-:W3:Y:S04]  /*63bf0*/  LDL.LU R156, [R1+0x1224] ;  /* 0x00122400019c7983 */ /* 0x002ee80000300800 */
[----:B------:R-:W3:Y:S04]  /*63c00*/  LDL.LU R158, [R1+0x1264] ;  /* 0x00126400019e7983 */ /* 0x000ee80000300800 */
[----:B------:R1:W-:Y:S02]  /*63c10*/  LDGSTS.E [R3+0x22280], desc[UR60][R14.64], P0 ;  /* 0x222800000e037fae */ /* 0x0003e4000812187c */
[----:B-1----:R-:W-:-:S02]  /*63c20*/  IMAD.MOV.U32 R14, RZ, RZ, R16 ;  /* 0x000000ffff0e7224 */ /* 0x002fc400078e0010 */
[----:B------:R-:W-:Y:S01]  /*63c30*/  IMAD.MOV.U32 R15, RZ, RZ, R22 ;  /* 0x000000ffff0f7224 */ /* 0x000fe200078e0016 */
[----:B------:R-:W3:Y:S04]  /*63c40*/  LDL.LU R16, [R1+0x12a8] ;  /* 0x0012a80001107983 */ /* 0x000ee80000300800 */
[----:B------:R-:W3:Y:S04]  /*63c50*/  LDL.LU R22, [R1+0x1a78] ;  /* 0x001a780001167983 */ /* 0x000ee80000300800 */
[----:B------:R1:W-:Y:S01]  /*63c60*/  LDGSTS.E [R3+0x22680], desc[UR60][R14.64], P0 ;  /* 0x226800000e037fae */ /* 0x0003e2000812187c */
[----:B------:R-:W-:-:S05]  /*63c70*/  IADD3 R152, P1, R152, R4, RZ ;  /* 0x0000000498987210 */ /* 0x000fca0007f3e0ff */
[----:B------:R4:W-:Y:S01]  /*63c80*/  STL [R1+0x1128], R152 ;  /* 0x0011289801007387 */ /* 0x0009e20000100800 */
[----:B-1----:R-:W-:Y:S01]  /*63c90*/  IMAD.MOV.U32 R14, RZ, RZ, R152 ;  /* 0x000000ffff0e7224 */ /* 0x002fe200078e0098 */
[----:B--2---:R-:W-:Y:S02]  /*63ca0*/  IADD3 R18, P2, R18, R4, RZ ;  /* 0x0000000412127210 */ /* 0x004fe40007f5e0ff */
[----:B----4-:R-:W-:-:S03]  /*63cb0*/  IADD3.X R154, R154, R0, RZ, P1, !PT ;  /* 0x000000009a9a7210 */ /* 0x010fc60000ffe4ff */
[----:B------:R-:W-:Y:S02]  /*63cc0*/  IMAD.X R153, R153, 0x1, R0, P2 ;  /* 0x0000000199997824 */ /* 0x000fe400010e0600 */
[----:B------:R1:W-:Y:S01]  /*63cd0*/  STL [R1+0x1124], R154 ;  /* 0x0011249a01007387 */ /* 0x0003e20000100800 */
[----:B------:R-:W-:-:S03]  /*63ce0*/  IMAD.MOV.U32 R15, RZ, RZ, R154 ;  /* 0x000000ffff0f7224 */ /* 0x000fc600078e009a */
[----:B------:R2:W-:Y:S04]  /*63cf0*/  STL [R1+0x1168], R18 ;  /* 0x0011681201007387 */ /* 0x0005e80000100800 */
[----:B------:R-:W4:Y:S04]  /*63d00*/  LDL.LU R152, [R1+0x12a4] ;  /* 0x0012a40001987983 */ /* 0x000f280000300800 */
[----:B------:R2:W-:Y:S04]  /*63d10*/  LDGSTS.E [R3+0x22a80], desc[UR60][R14.64], P0 ;  /* 0x22a800000e037fae */ /* 0x0005e8000812187c */
[----:B------:R2:W-:Y:S04]  /*63d20*/  STL [R1+0x1164], R153 ;  /* 0x0011649901007387 */ /* 0x0005e80000100800 */
[----:B-1----:R-:W4:Y:S01]  /*63d30*/  LDL.LU R154, [R1+0x1a74] ;  /* 0x001a7400019a7983 */ /* 0x002f220000300800 */
[----:B-----5:R-:W-:Y:S01]  /*63d40*/  IADD3 R20, P1, R20, R4, RZ ;  /* 0x0000000414147210 */ /* 0x020fe20007f3e0ff */
[----:B--2---:R-:W-:Y:S01]  /*63d50*/  IMAD.MOV.U32 R15, RZ, RZ, R153 ;  /* 0x000000ffff0f7224 */ /* 0x004fe200078e0099 */
[----:B------:R-:W-:-:S02]  /*63d60*/  MOV R14, R18 ;  /* 0x00000012000e7202 */ /* 0x000fc40000000f00 */
[----:B------:R-:W2:Y:S01]  /*63d70*/  LDL.LU R18, [R1+0x1a98] ;  /* 0x001a980001127983 */ /* 0x000ea20000300800 */
[----:B------:R-:W-:-:S03]  /*63d80*/  IADD3 R19, P2, R19, R4, RZ ;  /* 0x0000000413137210 */ /* 0x000fc60007f5e0ff */
[----:B------:R-:W5:Y:S01]  /*63d90*/  LDL.LU R153, [R1+0x1b78] ;  /* 0x001b780001997983 */ /* 0x000f620000300800 */
[----:B---3--:R-:W-:-:S03]  /*63da0*/  IMAD.X R155, R155, 0x1, R0, P1 ;  /* 0x000000019b9b7824 */ /* 0x008fc600008e0600 */
[----:B------:R1:W-:Y:S04]  /*63db0*/  STL [R1+0x11a8], R20 ;  /* 0x0011a81401007387 */ /* 0x0003e80000100800 */
[----:B------:R3:W-:Y:S01]  /*63dc0*/  LDGSTS.E [R3+0x22e80], desc[UR60][R14.64], P0 ;  /* 0x22e800000e037fae */ /* 0x0007e2000812187c */
[----:B------:R-:W-:-:S03]  /*63dd0*/  IMAD.X R23, R23, 0x1, R0, P2 ;  /* 0x0000000117177824 */ /* 0x000fc600010e0600 */
[----:B------:R1:W-:Y:S04]  /*63de0*/  STL [R1+0x11a4], R155 ;  /* 0x0011a49b01007387 */ /* 0x0003e80000100800 */
[----:B------:R-:W-:Y:S01]  /*63df0*/  STL [R1+0x11e8], R19 ;  /* 0x0011e81301007387 */ /* 0x000fe20000100800 */
[----:B---3--:R-:W-:-:S03]  /*63e00*/  MOV R14, R20 ;  /* 0x00000014000e7202 */ /* 0x008fc60000000f00 */
[----:B-1----:R-:W3:Y:S01]  /*63e10*/  LDL.LU R20, [R1+0x1a94] ;  /* 0x001a940001147983 */ /* 0x002ee20000300800 */
[----:B------:R-:W-:-:S03]  /*63e20*/  IMAD.MOV.U32 R15, RZ, RZ, R155 ;  /* 0x000000ffff0f7224 */ /* 0x000fc600078e009b */
[----:B------:R1:W-:Y:S04]  /*63e30*/  STL [R1+0x11e4], R23 ;  /* 0x0011e41701007387 */ /* 0x0003e80000100800 */
[----:B------:R-:W3:Y:S04]  /*63e40*/  LDL.LU R155, [R1+0x1b74] ;  /* 0x001b7400019b7983 */ /* 0x000ee80000300800 */
[----:B------:R1:W-:Y:S01]  /*63e50*/  LDGSTS.E [R3+0x23280], desc[UR60][R14.64], P0 ;  /* 0x232800000e037fae */ /* 0x0003e2000812187c */
[-C--:B------:R-:W-:Y:S01]  /*63e60*/  IADD3 R21, P1, R21, R4.reuse, RZ ;  /* 0x0000000415157210 */ /* 0x080fe20007f3e0ff */
[----:B-1----:R-:W-:Y:S01]  /*63e70*/  IMAD.MOV.U32 R14, RZ, RZ, R19 ;  /* 0x000000ffff0e7224 */ /* 0x002fe200078e0013 */
[----:B------:R-:W-:Y:S01]  /*63e80*/  IADD3 R157, P2, R157, R4, RZ ;  /* 0x000000049d9d7210 */ /* 0x000fe20007f5e0ff */
[----:B------:R-:W-:-:S02]  /*63e90*/  IMAD.MOV.U32 R15, RZ, RZ, R23 ;  /* 0x000000ffff0f7224 */ /* 0x000fc400078e0017 */
[----:B------:R-:W3:Y:S01]  /*63ea0*/  LDL.LU R23, [R1+0x1bd8] ;  /* 0x001bd80001177983 */ /* 0x000ee20000300800 */
[----:B------:R-:W-:-:S03]  /*63eb0*/  IADD3.X R156, R156, R0, RZ, P1, !PT ;  /* 0x000000009c9c7210 */ /* 0x000fc60000ffe4ff */
[----:B------:R-:W3:Y:S01]  /*63ec0*/  LDL.LU R19, [R1+0x1c00] ;  /* 0x001c000001137983 */ /* 0x000ee20000300800 */
[----:B------:R-:W-:-:S03]  /*63ed0*/  IMAD.X R158, R158, 0x1, R0, P2 ;  /* 0x000000019e9e7824 */ /* 0x000fc600010e0600 */
[----:B------:R-:W-:Y:S04]  /*63ee0*/  STL [R1+0x1228], R21 ;  /* 0x0012281501007387 */ /* 0x000fe80000100800 */
        /* <DEDUP_REMOVED lines=16> */
[----:B----4-:R-:W-:-:S04]  /*63ff0*/  IMAD.X R152, R152, 0x1, R0, P1 ;  /* 0x0000000198987824 */ /* 0x010fc800008e0600 */
[----:B------:R-:W-:Y:S01]  /*64000*/  IMAD.MOV.U32 R15, RZ, RZ, R152 ;  /* 0x000000ffff0f7224 */ /* 0x000fe200078e0098 */
[----:B------:R1:W-:Y:S04]  /*64010*/  STL [R1+0x12a4], R152 ;  /* 0x0012a49801007387 */ /* 0x0003e80000100800 */
[----:B------:R-:W-:Y:S01]  /*64020*/  STL [R1+0x1a78], R22 ;  /* 0x001a781601007387 */ /* 0x000fe20000100800 */
[----:B------:R-:W-:-:S03]  /*64030*/  IMAD.X R154, R154, 0x1, R0, P2 ;  /* 0x000000019a9a7824 */ /* 0x000fc600010e0600 */
[----:B------:R4:W-:Y:S04]  /*64040*/  LDGSTS.E [R3+0x24280], desc[UR60][R14.64], P0 ;  /* 0x242800000e037fae */ /* 0x0009e8000812187c */
[----:B-1----:R-:W3:Y:S01]  /*64050*/  LDL.LU R152, [R1+0x1c38] ;  /* 0x001c380001987983 */ /* 0x002ee20000300800 */
[----:B--2---:R-:W-:-:S03]  /*64060*/  IADD3 R18, P1, R18, R4, RZ ;  /* 0x0000000412127210 */ /* 0x004fc60007f3e0ff */
[----:B------:R1:W-:Y:S01]  /*64070*/  STL [R1+0x1a74], R154 ;  /* 0x001a749a01007387 */ /* 0x0003e20000100800 */
[----:B----4-:R-:W-:-:S03]  /*64080*/  IMAD.MOV.U32 R14, RZ, RZ, R22 ;  /* 0x000000ffff0e7224 */ /* 0x010fc600078e0016 */
[----:B------:R-:W2:Y:S01]  /*64090*/  LDL.LU R16, [R1+0x1c40] ;  /* 0x001c400001107983 */ /* 0x000ea20000300800 */
[----:B------:R-:W-:Y:S01]  /*640a0*/  IMAD.MOV.U32 R15, RZ, RZ, R154 ;  /* 0x000000ffff0f7224 */ /* 0x000fe200078e009a */
[----:B-----5:R-:W-:Y:S02]  /*640b0*/  IADD3 R153, P2, R153, R4, RZ ;  /* 0x0000000499997210 */ /* 0x020fe40007f5e0ff */
[----:B-1----:R-:W4:Y:S04]  /*640c0*/  LDL.LU R154, [R1+0x1c34] ;  /* 0x001c3400019a7983 */ /* 0x002f280000300800 */
[----:B------:R-:W5:Y:S04]  /*640d0*/  LDL.LU R22, [R1+0x1c3c] ;  /* 0x001c3c0001167983 */ /* 0x000f680000300800 */
[----:B------:R1:W-:Y:S04]  /*640e0*/  LDGSTS.E [R3+0x24680], desc[UR60][R14.64], P0 ;  /* 0x246800000e037fae */ /* 0x0003e8000812187c */
[----:B------:R-:W-:Y:S01]  /*640f0*/  STL [R1+0x1a98], R18 ;  /* 0x001a981201007387 */ /* 0x000fe20000100800 */
[----:B---3--:R-:W-:Y:S01]  /*64100*/  IADD3.X R20, R20, R0, RZ, P1, !PT ;  /* 0x0000000014147210 */ /* 0x008fe20000ffe4ff */
        /* <DEDUP_REMOVED lines=9> */
[----:B---3--:R-:W-:Y:S01]  /*641a0*/  IMAD.MOV.U32 R15, RZ, RZ, R155 ;  /* 0x000000ffff0f7224 */ /* 0x008fe200078e009b */
[----:B------:R-:W-:-:S02]  /*641b0*/  IADD3 R23, P1, R23, R4, RZ ;  /* 0x0000000417177210 */ /* 0x000fc40007f3e0ff */
[----:B-1----:R-:W3:Y:S01]  /*641c0*/  LDL.LU R155, [R1+0x1c44] ;  /* 0x001c4400019b7983 */ /* 0x002ee20000300800 */
[----:B------:R-:W-:Y:S02]  /*641d0*/  MOV R14, R153 ;  /* 0x00000099000e7202 */ /* 0x000fe40000000f00 */
[----:B------:R-:W-:Y:S01]  /*641e0*/  IADD3 R19, P2, R19, R4, RZ ;  /* 0x0000000413137210 */ /* 0x000fe20007f5e0ff */
[----:B------:R-:W3:Y:S04]  /*641f0*/  LDL.LU R153, [R1+0x1c4c] ;  /* 0x001c4c0001997983 */ /* 0x000ee80000300800 */
        /* <DEDUP_REMOVED lines=21> */
[----:B--2---:R-:W-:Y:S01]  /*64350*/  IADD3 R16, P2, R16, R4, RZ ;  /* 0x0000000410107210 */ /* 0x004fe20007f5e0ff */
[----:B-1----:R-:W-:Y:S01]  /*64360*/  IMAD.MOV.U32 R14, RZ, RZ, R152 ;  /* 0x000000ffff0e7224 */ /* 0x002fe200078e0098 */
[----:B----4-:R-:W-:-:S03]  /*64370*/  IADD3.X R154, R154, R0, RZ, P1, !PT ;  /* 0x000000009a9a7210 */ /* 0x010fc60000ffe4ff */
[----:B-----5:R-:W-:Y:S02]  /*64380*/  IMAD.X R22, R22, 0x1, R0, P2 ;  /* 0x0000000116167824 */ /* 0x020fe400010e0600 */
[----:B------:R1:W-:Y:S01]  /*64390*/  STL [R1+0x1c34], R154 ;  /* 0x001c349a01007387 */ /* 0x0003e20000100800 */
[----:B------:R-:W-:-:S03]  /*643a0*/  IMAD.MOV.U32 R15, RZ, RZ, R154 ;  /* 0x000000ffff0f7224 */ /* 0x000fc600078e009a */
[----:B------:R-:W-:Y:S04]  /*643b0*/  STL [R1+0x1c40], R16 ;  /* 0x001c401001007387 */ /* 0x000fe80000100800 */
[----:B------:R-:W2:Y:S04]  /*643c0*/  LDL.LU R152, [R1+0x1c1c] ;  /* 0x001c1c0001987983 */ /* 0x000ea80000300800 */
[----:B------:R4:W-:Y:S04]  /*643d0*/  LDGSTS.E [R3+0x25a80], desc[UR60][R14.64], P0 ;  /* 0x25a800000e037fae */ /* 0x0009e8000812187c */
[----:B------:R5:W-:Y:S04]  /*643e0*/  STL [R1+0x1c3c], R22 ;  /* 0x001c3c1601007387 */ /* 0x000be80000100800 */
[----:B-1----:R-:W2:Y:S01]  /*643f0*/  LDL.LU R154, [R1+0x1c14] ;  /* 0x001c1400019a7983 */ /* 0x002ea20000300800 */
[----:B----4-:R-:W-:Y:S01]  /*64400*/  MOV R14, R16 ;  /* 0x00000010000e7202 */ /* 0x010fe20000000f00 */
[----:B------:R-:W-:-:S02]  /*64410*/  IMAD.MOV.U32 R15, RZ, RZ, R22 ;  /* 0x000000ffff0f7224 */ /* 0x000fc400078e0016 */
[----:B-----5:R-:W4:Y:S01]  /*64420*/  LDL.LU R22, [R1+0x1c78] ;  /* 0x001c780001167983 */ /* 0x020f220000300800 */
[----:B------:R-:W-:-:S03]  /*64430*/  IADD3 R20, P1, R20, R4, RZ ;  /* 0x0000000414147210 */ /* 0x000fc60007f3e0ff */
[----:B------:R-:W5:Y:S04]  /*64440*/  LDL.LU R16, [R1+0x1c80] ;  /* 0x001c800001107983 */ /* 0x000f680000300800 */
[----:B------:R-:W-:Y:S01]  /*64450*/  STL [R1+0x1c48], R20 ;  /* 0x001c481401007387 */ /* 0x000fe20000100800 */
[----:B------:R-:W-:-:S03]  /*64460*/  IADD3 R18, P2, R18, R4, RZ ;  /* 0x0000000412127210 */ /* 0x000fc60007f5e0ff */
[----:B------:R1:W-:Y:S01]  /*64470*/  LDGSTS.E [R3+0x25e80], desc[UR60][R14.64], P0 ;  /* 0x25e800000e037fae */ /* 0x0003e2000812187c */
[--C-:B---3--:R-:W-:Y:S02]  /*64480*/  IMAD.X R155, R155, 0x1, R0.reuse, P1 ;  /* 0x000000019b9b7824 */ /* 0x108fe400008e0600 */
[----:B------:R-:W-:-:S03]  /*64490*/  IMAD.X R153, R153, 0x1, R0, P2 ;  /* 0x0000000199997824 */ /* 0x000fc600010e0600 */
[----:B------:R3:W-:Y:S01]  /*644a0*/  STL [R1+0x1c44], R155 ;  /* 0x001c449b01007387 */ /* 0x0007e20000100800 */
[----:B-1----:R-:W-:-:S03]  /*644b0*/  IMAD.MOV.U32 R15, RZ, RZ, R155 ;  /* 0x000000ffff0f7224 */ /* 0x002fc600078e009b */
[----:B------:R1:W-:Y:S01]  /*644c0*/  STL [R1+0x1c50], R18 ;  /* 0x001c501201007387 */ /* 0x0003e20000100800 */
[----:B------:R-:W-:-:S03]  /*644d0*/  MOV R14, R20 ;  /* 0x00000014000e7202 */ /* 0x000fc60000000f00 */
[----:B---3--:R-:W3:Y:S04]  /*644e0*/  LDL.LU R155, [R1+0x1c74] ;  /* 0x001c7400019b7983 */ /* 0x008ee80000300800 */
[----:B------:R1:W-:Y:S04]  /*644f0*/  STL [R1+0x1c4c], R153 ;  /* 0x001c4c9901007387 */ /* 0x0003e80000100800 */
[----:B------:R-:W3:Y:S04]  /*64500*/  LDL.LU R20, [R1+0x1c7c] ;  /* 0x001c7c0001147983 */ /* 0x000ee80000300800 */
[----:B------:R1:W-:Y:S01]  /*64510*/  LDGSTS.E [R3+0x26280], desc[UR60][R14.64], P0 ;  /* 0x262800000e037fae */ /* 0x0003e2000812187c */
[----:B------:R-:W-:Y:S01]  /*64520*/  IADD3 R23, P1, R23, R4, RZ ;  /* 0x0000000417177210 */ /* 0x000fe20007f3e0ff */
[----:B-1----:R-:W-:-:S02]  /*64530*/  IMAD.MOV.U32 R14, RZ, RZ, R18 ;  /* 0x000000ffff0e7224 */ /* 0x002fc400078e0012 */
[----:B------:R-:W-:Y:S01]  /*64540*/  IMAD.MOV.U32 R15, RZ, RZ, R153 ;  /* 0x000000ffff0f7224 */ /* 0x000fe200078e0099 */
[----:B------:R-:W3:Y:S01]  /*64550*/  LDL.LU R18, [R1+0x16a8] ;  /* 0x0016a80001127983 */ /* 0x000ee20000300800 */
[----:B------:R-:W-:-:S03]  /*64560*/  IADD3 R157, P2, R157, R4, RZ ;  /* 0x000000049d9d7210 */ /* 0x000fc60007f5e0ff */
[----:B------:R-:W3:Y:S01]  /*64570*/  LDL.LU R153, [R1+0x16e8] ;  /* 0x0016e80001997983 */ /* 0x000ee20000300800 */
[----:B------:R-:W-:-:S03]  /*64580*/  IADD3.X R156, R156, R0, RZ, P1, !PT ;  /* 0x000000009c9c7210 */ /* 0x000fc60000ffe4ff */
[----:B------:R1:W-:Y:S01]  /*64590*/  STL [R1+0x1c58], R23 ;  /* 0x001c581701007387 */ /* 0x0003e20000100800 */
[----:B------:R-:W-:-:S03]  /*645a0*/  IMAD.X R158, R158, 0x1, R0, P2 ;  /* 0x000000019e9e7824 */ /* 0x000fc600010e0600 */
[----:B------:R1:W-:Y:S04]  /*645b0*/  LDGSTS.E [R3+0x26680], desc[UR60][R14.64], P0 ;  /* 0x266800000e037fae */ /* 0x0003e8000812187c */
[----:B------:R1:W-:Y:S04]  /*645c0*/  STL [R1+0x1c54], R156 ;  /* 0x001c549c01007387 */ /* 0x0003e80000100800 */
[----:B------:R1:W-:Y:S02]  /*645d0*/  STL [R1+0x1c60], R157 ;  /* 0x001c609d01007387 */ /* 0x0003e40000100800 */
[----:B-1----:R-:W-:-:S02]  /*645e0*/  IMAD.MOV.U32 R14, RZ, RZ, R23 ;  /* 0x000000ffff0e7224 */ /* 0x002fc400078e0017 */
        /* <DEDUP_REMOVED lines=11> */
[----:B-1----:R-:W-:Y:S02]  /*646a0*/  MOV R14, R19 ;  /* 0x00000013000e7202 */ /* 0x002fe40000000f00 */
[----:B------:R-:W-:Y:S01]  /*646b0*/  LOP3.LUT R157, R13, 0x60, RZ, 0x3c, !PT ;  /* 0x000000600d9d7812 */ /* 0x000fe200078e3cff */
[----:B--2---:R-:W-:-:S04]  /*646c0*/  IMAD.X R152, R152, 0x1, R0, P1 ;  /* 0x0000000198987824 */ /* 0x004fc800008e0600 */
[----:B------:R-:W-:Y:S01]  /*646d0*/  IMAD.MOV.U32 R15, RZ, RZ, R152 ;  /* 0x000000ffff0f7224 */ /* 0x000fe200078e0098 */
[----:B------:R1:W-:Y:S04]  /*646e0*/  STL [R1+0x1c1c], R152 ;  /* 0x001c1c9801007387 */ /* 0x0003e80000100800 */
[----:B------:R-:W-:Y:S01]  /*646f0*/  STL [R1+0x1c18], R21 ;  /* 0x001c181501007387 */ /* 0x000fe20000100800 */
[----:B------:R-:W-:-:S03]  /*64700*/  IMAD.X R154, R154, 0x1, R0, P2 ;  /* 0x000000019a9a7824 */ /* 0x000fc600010e0600 */
[----:B------:R2:W-:Y:S04]  /*64710*/  LDGSTS.E [R3+0x27280], desc[UR60][R14.64], P0 ;  /* 0x272800000e037fae */ /* 0x0005e8000812187c */
[----:B-1----:R-:W3:Y:S01]  /*64720*/  LDL.LU R152, [R1+0x1728] ;  /* 0x0017280001987983 */ /* 0x002ee20000300800 */
[----:B----4-:R-:W-:-:S03]  /*64730*/  IADD3 R22, P1, R22, R4, RZ ;  /* 0x0000000416167210 */ /* 0x010fc60007f3e0ff */
[----:B------:R1:W-:Y:S01]  /*64740*/  STL [R1+0x1c14], R154 ;  /* 0x001c149a01007387 */ /* 0x0003e20000100800 */
[----:B-----5:R-:W-:Y:S01]  /*64750*/  IADD3 R16, P2, R16, R4, RZ ;  /* 0x0000000410107210 */ /* 0x020fe20007f5e0ff */
[----:B--2---:R-:W-:Y:S02]  /*64760*/  IMAD.MOV.U32 R14, RZ, RZ, R21 ;  /* 0x000000ffff0e7224 */ /* 0x004fe400078e0015 */
[----:B------:R-:W2:Y:S01]  /*64770*/  LDL.LU R19, [R1+0x1768] ;  /* 0x0017680001137983 */ /* 0x000ea20000300800 */
[----:B------:R-:W-:-:S03]  /*64780*/  IMAD.MOV.U32 R15, RZ, RZ, R154 ;  /* 0x000000ffff0f7224 */ /* 0x000fc600078e009a */
[----:B-1----:R-:W4:Y:S04]  /*64790*/  LDL.LU R154, [R1+0x1724] ;  /* 0x00172400019a7983 */ /* 0x002f280000300800 */
[----:B------:R1:W-:Y:S04]  /*647a0*/  LDGSTS.E [R3+0x27680], desc[UR60][R14.64], P0 ;  /* 0x276800000e037fae */ /* 0x0003e8000812187c */
[----:B------:R-:W5:Y:S04]  /*647b0*/  LDL.LU R21, [R1+0x1764] ;  /* 0x0017640001157983 */ /* 0x000f680000300800 */
[----:B------:R1:W-:Y:S01]  /*647c0*/  STL [R1+0x1c78], R22 ;  /* 0x001c781601007387 */ /* 0x0003e20000100800 */
[----:B---3--:R-:W-:Y:S01]  /*647d0*/  IADD3.X R155, R155, R0, RZ, P1, !PT ;  /* 0x000000009b9b7210 */ /* 0x008fe20000ffe4ff */
[----:B-1----:R-:W-:-:S04]  /*647e0*/  IMAD.MOV.U32 R14, RZ, RZ, R22 ;  /* 0x000000ffff0e7224 */ /* 0x002fc800078e0016 */
[----:B------:R-:W-:Y:S02]  /*647f0*/  IMAD.MOV.U32 R15, RZ, RZ, R155 ;  /* 0x000000ffff0f7224 */ /* 0x000fe400078e009b */
[----:B------:R-:W-:Y:S01]  /*64800*/  IMAD.X R20, R20, 0x1, R0, P2 ;  /* 0x0000000114147824 */ /* 0x000fe200010e0600 */
[----:B------:R-:W-:Y:S04]  /*64810*/  STL [R1+0x1c74], R155 ;  /* 0x001c749b01007387 */ /* 0x000fe80000100800 */
[----:B------:R-:W-:Y:S04]  /*64820*/  STL [R1+0x1c80], R16 ;  /* 0x001c801001007387 */ /* 0x000fe80000100800 */
[----:B------:R1:W-:Y:S04]  /*64830*/  LDGSTS.E [R3+0x27a80], desc[UR60][R14.64], P0 ;  /* 0x27a800000e037fae */ /* 0x0003e8000812187c */
[----:B------:R3:W-:Y:S04]  /*64840*/  STL [R1+0x1c7c], R20 ;  /* 0x001c7c1401007387 */ /* 0x0007e80000100800 */
[----:B------:R-:W5:Y:S01]  /*64850*/  LDL.LU R22, [R1+0x17a4] ;  /* 0x0017a40001167983 */ /* 0x000f620000300800 */
[----:B-1----:R-:W-:-:S03]  /*64860*/  IMAD.MOV.U32 R15, RZ, RZ, R20 ;  /* 0x000000ffff0f7224 */ /* 0x002fc600078e0014 */
[----:B---3--:R-:W3:Y:S01]  /*64870*/  LDL.LU R20, [R1+0x17a8] ;  /* 0x0017a80001147983 */ /* 0x008ee20000300800 */
[-C--:B------:R-:W-:Y:S02]  /*64880*/  IADD3 R18, P1, R18, R4.reuse, RZ ;  /* 0x0000000412127210 */ /* 0x080fe40007f3e0ff */
[----:B------:R-:W-:Y:S01]  /*64890*/  IADD3 R153, P2, R153, R4, RZ ;  /* 0x0000000499997210 */ /* 0x000fe20007f5e0ff */
[----:B------:R-:W3:Y:S01]  /*648a0*/  LDL.LU R155, [R1+0x17e4] ;  /* 0x0017e400019b7983 */ /* 0x000ee20000300800 */
[----:B------:R-:W-:-:S03]  /*648b0*/  MOV R14, R16 ;  /* 0x00000010000e7202 */ /* 0x000fc60000000f00 */
[----:B------:R-:W3:Y:S04]  /*648c0*/  LDL.LU R16, [R1+0x17e8] ;  /* 0x0017e80001107983 */ /* 0x000ee80000300800 */
[----:B------:R1:W-:Y:S04]  /*648d0*/  STL [R1+0x16a8], R18 ;  /* 0x0016a81201007387 */ /* 0x0003e80000100800 */
[----:B------:R1:W-:Y:S01]  /*648e0*/  LDGSTS.E [R3+0x27e80], desc[UR60][R14.64], P0 ;  /* 0x27e800000e037fae */ /* 0x0003e2000812187c */
[----:B------:R-:W-:-:S05]  /*648f0*/  IMAD.X R23, R23, 0x1, R0, P1 ;  /* 0x0000000117177824 */ /* 0x000fca00008e0600 */
[----:B------:R1:W-:Y:S01]  /*64900*/  STL [R1+0x16a4], R23 ;  /* 0x0016a41701007387 */ /* 0x0003e20000100800 */
[----:B------:R-:W-:Y:S01]  /*64910*/  IMAD.X R156, R156, 0x1, R0, P2 ;  /* 0x000000019c9c7824 */ /* 0x000fe200010e0600 */
[----:B-1----:R-:W-:Y:S02]  /*64920*/  IADD3 R3, R157, R5, RZ ;  /* 0x000000059d037210 */ /* 0x002fe40007ffe0ff */
[----:B------:R-:W-:Y:S01]  /*64930*/  STL [R1+0x16e8], R153 ;  /* 0x0016e89901007387 */ /* 0x000fe20000100800 */
[----:B------:R-:W-:Y:S02]  /*64940*/  IMAD.MOV.U32 R14, RZ, RZ, R18 ;  /* 0x000000ffff0e7224 */ /* 0x000fe400078e0012 */
[----:B------:R-:W-:Y:S01]  /*64950*/  IMAD.MOV.U32 R15, RZ, RZ, R23 ;  /* 0x000000ffff0f7224 */ /* 0x000fe200078e0017 */
[----:B------:R1:W-:Y:S04]  /*64960*/  STL [R1+0x16e4], R156 ;  /* 0x0016e49c01007387 */ /* 0x0003e80000100800 */
[----:B------:R-:W3:Y:S04]  /*64970*/  LDL.LU R18, [R1+0x1828] ;  /* 0x0018280001127983 */ /* 0x000ee80000300800 */
[----:B------:R-:W3:Y:S04]  /*64980*/  LDL.LU R23, [R1+0x1868] ;  /* 0x0018680001177983 */ /* 0x000ee80000300800 */
[----:B------:R1:W-:Y:S02]  /*64990*/  LDGSTS.E [R3+0x300], desc[UR60][R14.64], P0 ;  /* 0x003000000e037fae */ /* 0x0003e4000812187c */
[----:B-1----:R-:W-:-:S02]  /*649a0*/  MOV R15, R156 ;  /* 0x0000009c000f7202 */ /* 0x002fc40000000f00 */
[----:B------:R-:W3:Y:S01]  /*649b0*/  LDL.LU R156, [R1+0x1824] ;  /* 0x00182400019c7983 */ /* 0x000ee20000300800 */
[----:B------:R-:W-:-:S03]  /*649c0*/  IMAD.MOV.U32 R14, RZ, RZ, R153 ;  /* 0x000000ffff0e7224 */ /* 0x000fc600078e0099 */
[----:B------:R-:W3:Y:S04]  /*649d0*/  LDL.LU R153, [R1+0x1864] ;  /* 0x0018640001997983 */ /* 0x000ee80000300800 */
[----:B------:R1:W-:Y:S01]  /*649e0*/  LDGSTS.E [R3+0x700], desc[UR60][R14.64], P0 ;  /* 0x007000000e037fae */ /* 0x0003e2000812187c */
[----:B------:R-:W-:-:S05]  /*649f0*/  IADD3 R152, P1, R152, R4, RZ ;  /* 0x0000000498987210 */ /* 0x000fca0007f3e0ff */
[----:B------:R5:W-:Y:S01]  /*64a00*/  STL [R1+0x1728], R152 ;  /* 0x0017289801007387 */ /* 0x000be20000100800 */
[----:B--2---:R-:W-:Y:S01]  /*64a10*/  IADD3 R19, P2, R19, R4, RZ ;  /* 0x0000000413137210 */ /* 0x004fe20007f5e0ff */
[----:B----4-:R-:W-:Y:S02]  /*64a20*/  IMAD.X R154, R154, 0x1, R0, P1 ;  /* 0x000000019a9a7824 */ /* 0x010fe400008e0600 */
[----:B-1----:R-:W-:-:S03]  /*64a30*/  IMAD.MOV.U32 R14, RZ, RZ, R152 ;  /* 0x000000ffff0e7224 */ /* 0x002fc600078e0098 */
[----:B------:R1:W-:Y:S01]  /*64a40*/  STL [R1+0x1724], R154 ;  /* 0x0017249a01007387 */ /* 0x0003e20000100800 */
[----:B-----5:R-:W-:-:S03]  /*64a50*/  IMAD.X R21, R21, 0x1, R0, P2 ;  /* 0x0000000115157824 */ /* 0x020fc600010e0600 */
[----:B------:R-:W-:Y:S01]  /*64a60*/  STL [R1+0x1768], R19 ;  /* 0x0017681301007387 */ /* 0x000fe20000100800 */
[----:B------:R-:W-:-:S03]  /*64a70*/  MOV R15, R154 ;  /* 0x0000009a000f7202 */ /* 0x000fc60000000f00 */
[----:B------:R-:W2:Y:S04]  /*64a80*/  LDL.LU R152, [R1+0x18a8] ;  /* 0x0018a80001987983 */ /* 0x000ea80000300800 */
[----:B------:R4:W-:Y:S04]  /*64a90*/  STL [R1+0x1764], R21 ;  /* 0x0017641501007387 */ /* 0x0009e80000100800 */
[----:B------:R-:W5:Y:S04]  /*64aa0*/  LDL.LU R157, [R1+0x18e8] ;  /* 0x0018e800019d7983 */ /* 0x000f680000300800 */
[----:B-1----:R-:W5:Y:S04]  /*64ab0*/  LDL.LU R154, [R1+0x18a4] ;  /* 0x0018a400019a7983 */ /* 0x002f680000300800 */
[----:B------:R1:W-:Y:S04]  /*64ac0*/  LDGSTS.E [R3+0xb00], desc[UR60][R14.64], P0 ;  /* 0x00b000000e037fae */ /* 0x0003e8000812187c */
[----:B------:R-:W5:Y:S01]  /*64ad0*/  LDL.LU R158, [R1+0x18e4] ;  /* 0x0018e400019e7983 */ /* 0x000f620000300800 */
[----:B-1----:R-:W-:-:S02]  /*64ae0*/  IMAD.MOV.U32 R14, RZ, RZ, R19 ;  /* 0x000000ffff0e7224 */ /* 0x002fc400078e0013 */
[----:B------:R-:W-:Y:S02]  /*64af0*/  IMAD.MOV.U32 R15, RZ, RZ, R21 ;  /* 0x000000ffff0f7224 */ /* 0x000fe400078e0015 */
[----:B----4-:R-:W4:Y:S04]  /*64b00*/  LDL.LU R21, [R1+0x1928] ;  /* 0x0019280001157983 */ /* 0x010f280000300800 */
[----:B------:R-:W4:Y:S01]  /*64b10*/  LDL.LU R19, [R1+0x1968] ;  /* 0x0019680001137983 */ /* 0x000f220000300800 */
[----:B---3--:R-:W-:-:S03]  /*64b20*/  IADD3 R20, P1, R20, R4, RZ ;  /* 0x0000000414147210 */ /* 0x008fc60007f3e0ff */
[----:B------:R1:W-:Y:S02]  /*64b30*/  LDGSTS.E [R3+0xf00], desc[UR60][R14.64], P0 ;  /* 0x00f000000e037fae */ /* 0x0003e4000812187c */
[----:B------:R-:W-:Y:S01]  /*64b40*/  IMAD.X R22, R22, 0x1, R0, P1 ;  /* 0x0000000116167824 */ /* 0x000fe200008e0600 */
[----:B------:R-:W-:Y:S01]  /*64b50*/  IADD3 R16, P2, R16, R4, RZ ;  /* 0x0000000410107210 */ /* 0x000fe20007f5e0ff */
[----:B------:R-:W-:Y:S04]  /*64b60*/  STL [R1+0x17a8], R20 ;  /* 0x0017a81401007387 */ /* 0x000fe80000100800 */
[----:B------:R3:W-:Y:S01]  /*64b70*/  STL [R1+0x17a4], R22 ;  /* 0x0017a41601007387 */ /* 0x0007e20000100800 */
[----:B-1----:R-:W-:Y:S01]  /*64b80*/  IMAD.MOV.U32 R15, RZ, RZ, R22 ;  /* 0x000000ffff0f7224 */ /* 0x002fe200078e0016 */
[----:B------:R-:W-:-:S02]  /*64b90*/  IADD3.X R155, R155, R0, RZ, P2, !PT ;  /* 0x000000009b9b7210 */ /* 0x000fc400017fe4ff */
[----:B------:R-:W-:Y:S01]  /*64ba0*/  STL [R1+0x17e8], R16 ;  /* 0x0017e81001007387 */ /* 0x000fe20000100800 */
[----:B------:R-:W-:-:S03]  /*64bb0*/  IMAD.MOV.U32 R14, RZ, RZ, R20 ;  /* 0x000000ffff0e7224 */ /* 0x000fc600078e0014 */
[----:B---3--:R-:W3:Y:S04]  /*64bc0*/  LDL.LU R22, [R1+0x1924] ;  /* 0x0019240001167983 */ /* 0x008ee80000300800 */
[----:B------:R1:W-:Y:S04]  /*64bd0*/  STL [R1+0x17e4], R155 ;  /* 0x0017e49b01007387 */ /* 0x0003e80000100800 */
[----:B------:R-:W3:Y:S04]  /*64be0*/  LDL.LU R20, [R1+0x1964] ;  /* 0x0019640001147983 */ /* 0x000ee80000300800 */
[----:B------:R1:W-:Y:S01]  /*64bf0*/  LDGSTS.E [R3+0x1300], desc[UR60][R14.64], P0 ;  /* 0x013000000e037fae */ /* 0x0003e2000812187c */
[----:B------:R-:W-:-:S02]  /*64c00*/  IADD3 R18, P1, R18, R4, RZ ;  /* 0x0000000412127210 */ /* 0x000fc40007f3e0ff */
[----:B------:R-:W-:Y:S01]  /*64c10*/  IADD3 R23, P2, R23, R4, RZ ;  /* 0x0000000417177210 */ /* 0x000fe20007f5e0ff */
[----:B-1----:R-:W-:Y:S01]  /*64c20*/  IMAD.MOV.U32 R14, RZ, RZ, R16 ;  /* 0x000000ffff0e7224 */ /* 0x002fe200078e0010 */
[----:B------:R-:W-:Y:S02]  /*64c30*/  MOV R15, R155 ;  /* 0x0000009b000f7202 */ /* 0x000fe40000000f00 */
[----:B------:R-:W3:Y:S04]  /*64c40*/  LDL.LU R155, [R1+0x19a8] ;  /* 0x0019a800019b7983 */ /* 0x000ee80000300800 */
[----:B------:R-:W3:Y:S04]  /*64c50*/  LDL.LU R16, [R1+0x19e8] ;  /* 0x0019e80001107983 */ /* 0x000ee80000300800 */
[----:B------:R-:W-:Y:S01]  /*64c60*/  STL [R1+0x1828], R18 ;  /* 0x0018281201007387 */ /* 0x000fe20000100800 */
[----:B------:R-:W-:-:S03]  /*64c70*/  IMAD.X R156, R156, 0x1, R0, P1 ;  /* 0x000000019c9c7824 */ /* 0x000fc600008e0600 */
[----:B------:R1:W-:Y:S01]  /*64c80*/  LDGSTS.E [R3+0x1700], desc[UR60][R14.64], P0 ;  /* 0x017000000e037fae */ /* 0x0003e2000812187c */
[----:B------:R-:W-:-:S03]  /*64c90*/  IMAD.X R153, R153, 0x1, R0, P2 ;  /* 0x0000000199997824 */ /* 0x000fc600010e0600 */
[----:B------:R1:W-:Y:S04]  /*64ca0*/  STL [R1+0x1824], R156 ;  /* 0x0018249c01007387 */ /* 0x0003e80000100800 */
[----:B------:R-:W-:Y:S01]  /*64cb0*/  STL [R1+0x1868], R23 ;  /* 0x0018681701007387 */ /* 0x000fe20000100800 */
[----:B-1----:R-:W-:Y:S01]  /*64cc0*/  MOV R15, R156 ;  /* 0x0000009c000f7202 */ /* 0x002fe20000000f00 */
[----:B------:R-:W-:Y:S02]  /*64cd0*/  IMAD.MOV.U32 R14, RZ, RZ, R18 ;  /* 0x000000ffff0e7224 */ /* 0x000fe400078e0012 */
[----:B------:R-:W3:Y:S04]  /*64ce0*/  LDL.LU R156, [R1+0x19a4] ;  /* 0x0019a400019c7983 */ /* 0x000ee80000300800 */
[----:B------:R1:W-:Y:S04]  /*64cf0*/  STL [R1+0x1864], R153 ;  /* 0x0018649901007387 */ /* 0x0003e80000100800 */
[----:B------:R-:W3:Y:S04]  /*64d00*/  LDL.LU R18, [R1+0x19e4] ;  /* 0x0019e40001127983 */ /* 0x000ee80000300800 */
[----:B------:R1:W-:Y:S02]  /*64d10*/  LDGSTS.E [R3+0x1b00], desc[UR60][R14.64], P0 ;  /* 0x01b000000e037fae */ /* 0x0003e4000812187c */
[----:B-1----:R-:W-:-:S02]  /*64d20*/  IMAD.MOV.U32 R14, RZ, RZ, R23 ;  /* 0x000000ffff0e7224 */ /* 0x002fc400078e0017 */
[----:B------:R-:W-:Y:S02]  /*64d30*/  IMAD.MOV.U32 R15, RZ, RZ, R153 ;  /* 0x000000ffff0f7224 */ /* 0x000fe400078e0099 */
[----:B------:R-:W3:Y:S04]  /*64d40*/  LDL.LU R153, [R1+0x1a28] ;  /* 0x001a280001997983 */ /* 0x000ee80000300800 */
[----:B------:R1:W-:Y:S04]  /*64d50*/  LDGSTS.E [R3+0x1f00], desc[UR60][R14.64], P0 ;  /* 0x01f000000e037fae */ /* 0x0003e8000812187c */
[----:B------:R-:W3:Y:S01]  /*64d60*/  LDL.LU R23, [R1+0x1a68] ;  /* 0x001a680001177983 */ /* 0x000ee20000300800 */
[----:B--2---:R-:W-:-:S05]  /*64d70*/  IADD3 R152, P1, R152, R4, RZ ;  /* 0x0000000498987210 */ /* 0x004fca0007f3e0ff */
[----:B-1----:R-:W-:Y:S01]  /*64d80*/  IMAD.MOV.U32 R14, RZ, RZ, R152 ;  /* 0x000000ffff0e7224 */ /* 0x002fe200078e0098 */
[----:B-----5:R-:W-:Y:S01]  /*64d90*/  IADD3 R157, P2, R157, R4, RZ ;  /* 0x000000049d9d7210 */ /* 0x020fe20007f5e0ff */
[----:B------:R-:W-:-:S04]  /*64da0*/  IMAD.X R154, R154, 0x1, R0, P1 ;  /* 0x000000019a9a7824 */ /* 0x000fc800008e0600 */
[----:B------:R-:W-:Y:S01]  /*64db0*/  IMAD.MOV.U32 R15, RZ, RZ, R154 ;  /* 0x000000ffff0f7224 */ /* 0x000fe200078e009a */
[----:B------:R-:W-:-:S04]  /*64dc0*/  IADD3.X R158, R158, R0, RZ, P2, !PT ;  /* 0x000000009e9e7210 */ /* 0x000fc800017fe4ff */
[----:B------:R1:W-:Y:S04]  /*64dd0*/  LDGSTS.E [R3+0x2300], desc[UR60][R14.64], P0 ;  /* 0x023000000e037fae */ /* 0x0003e8000812187c */
[----:B------:R-:W-:Y:S01]  /*64de0*/  STL [R1+0x18a8], R152 ;  /* 0x0018a89801007387 */ /* 0x000fe20000100800 */
[----:B----4-:R-:W-:Y:S01]  /*64df0*/  IADD3 R21, P1, R21, R4, RZ ;  /* 0x0000000415157210 */ /* 0x010fe20007f3e0ff */
[----:B-1----:R-:W-:Y:S01]  /*64e00*/  IMAD.MOV.U32 R14, RZ, RZ, R157 ;  /* 0x000000ffff0e7224 */ /* 0x002fe200078e009d */
[----:B------:R-:W-:Y:S01]  /*64e10*/  MOV R15, R158 ;  /* 0x0000009e000f7202 */ /* 0x000fe20000000f00 */
[----:B------:R1:W-:Y:S01]  /*64e20*/  STL [R1+0x18a4], R154 ;  /* 0x0018a49a01007387 */ /* 0x0003e20000100800 */
[----:B------:R-:W-:-:S03]  /*64e30*/  IADD3 R19, P2, R19, R4, RZ ;  /* 0x0000000413137210 */ /* 0x000fc60007f5e0ff */
[----:B------:R-:W-:Y:S04]  /*64e40*/  STL [R1+0x18e8], R157 ;  /* 0x0018e89d01007387 */ /* 0x000fe80000100800 */
[----:B------:R2:W-:Y:S04]  /*64e50*/  LDGSTS.E [R3+0x2700], desc[UR60][R14.64], P0 ;  /* 0x027000000e037fae */ /* 0x0005e8000812187c */
[----:B-1----:R-:W4:Y:S04]  /*64e60*/  LDL.LU R154, [R1+0x1a24] ;  /* 0x001a2400019a7983 */ /* 0x002f280000300800 */
[----:B------:R-:W-:Y:S01]  /*64e70*/  STL [R1+0x18e4], R158 ;  /* 0x0018e49e01007387 */ /* 0x000fe20000100800 */
[----:B--2---:R-:W-:-:S03]  /*64e80*/  IMAD.MOV.U32 R14, RZ, RZ, R21 ;  /* 0x000000ffff0e7224 */ /* 0x004fc600078e0015 */
[----:B------:R-:W2:Y:S01]  /*64e90*/  LDL.LU R152, [R1+0x1a64] ;  /* 0x001a640001987983 */ /* 0x000ea20000300800 */
[----:B---3--:R-:W-:-:S03]  /*64ea0*/  IMAD.X R22, R22, 0x1, R0, P1 ;  /* 0x0000000116167824 */ /* 0x008fc600008e0600 */
[----:B------:R-:W-:Y:S02]  /*64eb0*/  STL [R1+0x1928], R21 ;  /* 0x0019281501007387 */ /* 0x000fe40000100800 */
[----:B------:R-:W-:Y:S01]  /*64ec0*/  MOV R15, R22 ;  /* 0x00000016000f7202 */ /* 0x000fe20000000f00 */
[----:B------:R-:W-:Y:S01]  /*64ed0*/  IMAD.X R20, R20, 0x1, R0, P2 ;  /* 0x0000000114147824 */ /* 0x000fe200010e0600 */
[----:B------:R-:W-:Y:S04]  /*64ee0*/  STL [R1+0x1924], R22 ;  /* 0x0019241601007387 */ /* 0x000fe80000100800 */
[----:B------:R-:W-:Y:S04]  /*64ef0*/  STL [R1+0x1968], R19 ;  /* 0x0019681301007387 */ /* 0x000fe80000100800 */
[----:B------:R1:W-:Y:S04]  /*64f00*/  LDGSTS.E [R3+0x2b00], desc[UR60][R14.64], P0 ;  /* 0x02b000000e037fae */ /* 0x0003e8000812187c */
[----:B------:R3:W-:Y:S01]  /*64f10*/  STL [R1+0x1964], R20 ;  /* 0x0019641401007387 */ /* 0x0007e20000100800 */
[----:B------:R-:W-:Y:S01]  /*64f20*/  IADD3 R155, P1, R155, R4, RZ ;  /* 0x000000049b9b7210 */ /* 0x000fe20007f3e0ff */
[----:B-1----:R-:W-:-:S02]  /*64f30*/  IMAD.MOV.U32 R15, RZ, RZ, R20 ;  /* 0x000000ffff0f7224 */ /* 0x002fc400078e0014 */
[----:B------:R-:W-:Y:S01]  /*64f40*/  IMAD.MOV.U32 R14, RZ, RZ, R19 ;  /* 0x000000ffff0e7224 */ /* 0x000fe200078e0013 */
[----:B---3--:R-:W3:Y:S01]  /*64f50*/  LDL.LU R20, [R1+0x1aa4] ;  /* 0x001aa40001147983 */ /* 0x008ee20000300800 */
[----:B------:R-:W-:-:S03]  /*64f60*/  IADD3 R16, P2, R16, R4, RZ ;  /* 0x0000000410107210 */ /* 0x000fc60007f5e0ff */
[----:B------:R-:W5:Y:S04]  /*64f70*/  LDL.LU R19, [R1+0x1aa8] ;  /* 0x001aa80001137983 */ /* 0x000f680000300800 */
[----:B------:R-:W3:Y:S04]  /*64f80*/  LDL.LU R22, [R1+0x1ae4] ;  /* 0x001ae40001167983 */ /* 0x000ee80000300800 */
[----:B------:R-:W3:Y:S04]  /*64f90*/  LDL.LU R21, [R1+0x1ae8] ;  /* 0x001ae80001157983 */ /* 0x000ee80000300800 */
[----:B------:R-:W-:Y:S04]  /*64fa0*/  STL [R1+0x19a8], R155 ;  /* 0x0019a89b01007387 */ /* 0x000fe80000100800 */
[----:B------:R1:W-:Y:S01]  /*64fb0*/  LDGSTS.E [R3+0x2f00], desc[UR60][R14.64], P0 ;  /* 0x02f000000e037fae */ /* 0x0003e2000812187c */
[----:B------:R-:W-:-:S05]  /*64fc0*/  IMAD.X R156, R156, 0x1, R0, P1 ;  /* 0x000000019c9c7824 */ /* 0x000fca00008e0600 */
[----:B------:R-:W-:Y:S01]  /*64fd0*/  STL [R1+0x19a4], R156 ;  /* 0x0019a49c01007387 */ /* 0x000fe20000100800 */
[----:B------:R-:W-:-:S03]  /*64fe0*/  IADD3.X R18, R18, R0, RZ, P2, !PT ;  /* 0x0000000012127210 */ /* 0x000fc600017fe4ff */
[----:B------:R-:W-:Y:S01]  /*64ff0*/  STL [R1+0x19e8], R16 ;  /* 0x0019e81001007387 */ /* 0x000fe20000100800 */
[----:B-1----:R-:W-:Y:S02]  /*65000*/  IMAD.MOV.U32 R14, RZ, RZ, R155 ;  /* 0x000000ffff0e7224 */ /* 0x002fe400078e009b */
[----:B------:R-:W-:Y:S01]  /*65010*/  IMAD.MOV.U32 R15, RZ, RZ, R156 ;  /* 0x000000ffff0f7224 */ /* 0x000fe200078e009c */
[----:B------:R1:W-:Y:S04]  /*65020*/  STL [R1+0x19e4], R18 ;  /* 0x0019e41201007387 */ /* 0x0003e80000100800 */
[----:B------:R-:W3:Y:S04]  /*65030*/  LDL.LU R160, [R1+0x1b24] ;  /* 0x001b240001a07983 */ /* 0x000ee80000300800 */
[----:B------:R-:W3:Y:S04]  /*65040*/  LDL.LU R159, [R1+0x1b28] ;  /* 0x001b2800019f7983 */ /* 0x000ee80000300800 */
[----:B------:R1:W-:Y:S02]  /*65050*/  LDGSTS.E [R3+0x3300], desc[UR60][R14.64], P0 ;  /* 0x033000000e037fae */ /* 0x0003e4000812187c */
[----:B-1----:R-:W-:Y:S01]  /*65060*/  MOV R15, R18 ;  /* 0x00000012000f7202 */ /* 0x002fe20000000f00 */
[----:B------:R-:W-:Y:S01]  /*65070*/  IMAD.MOV.U32 R14, RZ, RZ, R16 ;  /* 0x000000ffff0e7224 */ /* 0x000fe200078e0010 */
[----:B------:R-:W3:Y:S04]  /*65080*/  LDL.LU R18, [R1+0x1b64] ;  /* 0x001b640001127983 */ /* 0x000ee80000300800 */
[----:B------:R-:W3:Y:S01]  /*65090*/  LDL.LU R16, [R1+0x1b68] ;  /* 0x001b680001107983 */ /* 0x000ee20000300800 */
[----:B------:R-:W-:-:S02]  /*650a0*/  IADD3 R153, P1, R153, R4, RZ ;  /* 0x0000000499997210 */ /* 0x000fc40007f3e0ff */
[----:B------:R-:W-:Y:S01]  /*650b0*/  IADD3 R23, P2, R23, R4, RZ ;  /* 0x0000000417177210 */ /* 0x000fe20007f5e0ff */
[----:B------:R1:W-:Y:S04]  /*650c0*/  LDGSTS.E [R3+0x3700], desc[UR60][R14.64], P0 ;  /* 0x037000000e037fae */ /* 0x0003e8000812187c */
[----:B------:R-:W-:Y:S01]  /*650d0*/  STL [R1+0x1a28], R153 ;  /* 0x001a289901007387 */ /* 0x000fe20000100800 */
[----:B-1----:R-:W-:Y:S02]  /*650e0*/  IMAD.MOV.U32 R14, RZ, RZ, R153 ;  /* 0x000000ffff0e7224 */ /* 0x002fe400078e0099 */
[----:B----4-:R-:W-:-:S05]  /*650f0*/  IMAD.X R154, R154, 0x1, R0, P1 ;  /* 0x000000019a9a7824 */ /* 0x010fca00008e0600 */
[----:B------:R1:W-:Y:S01]  /*65100*/  STL [R1+0x1a24], R154 ;  /* 0x001a249a01007387 */ /* 0x0003e20000100800 */
[----:B------:R-:W-:Y:S01]  /*65110*/  MOV R15, R154 ;  /* 0x0000009a000f7202 */ /* 0x000fe20000000f00 */
[----:B--2---:R-:W-:Y:S02]  /*65120*/  IMAD.X R152, R152, 0x1, R0, P2 ;  /* 0x0000000198987824 */ /* 0x004fe400010e0600 */
[----:B------:R-:W-:Y:S04]  /*65130*/  STL [R1+0x1a68], R23 ;  /* 0x001a681701007387 */ /* 0x000fe80000100800 */
[----:B------:R-:W2:Y:S04]  /*65140*/  LDL.LU R157, [R1+0x1ba8] ;  /* 0x001ba800019d7983 */ /* 0x000ea80000300800 */
[----:B------:R4:W-:Y:S04]  /*65150*/  STL [R1+0x1a64], R152 ;  /* 0x001a649801007387 */ /* 0x0009e80000100800 */
[----:B------:R-:W2:Y:S04]  /*65160*/  LDL.LU R155, [R1+0x1be8] ;  /* 0x001be800019b7983 */ /* 0x000ea80000300800 */
[----:B------:R1:W-:Y:S04]  /*65170*/  LDGSTS.E [R3+0x3b00], desc[UR60][R14.64], P0 ;  /* 0x03b000000e037fae */ /* 0x0003e8000812187c */
[----:B------:R-:W2:Y:S04]  /*65180*/  LDL.LU R158, [R1+0x1ba4] ;  /* 0x001ba400019e7983 */ /* 0x000ea80000300800 */
[----:B------:R-:W2:Y:S01]  /*65190*/  LDL.LU R156, [R1+0x1be4] ;  /* 0x001be400019c7983 */ /* 0x000ea20000300800 */
[----:B-1----:R-:W-:-:S03]  /*651a0*/  IMAD.MOV.U32 R14, RZ, RZ, R23 ;  /* 0x000000ffff0e7224 */ /* 0x002fc600078e0017 */
[----:B------:R-:W2:Y:S01]  /*651b0*/  LDL.LU R154, [R1+0x1c24] ;  /* 0x001c2400019a7983 */ /* 0x000ea20000300800 */
[----:B------:R-:W-:-:S03]  /*651c0*/  IMAD.MOV.U32 R15, RZ, RZ, R152 ;  /* 0x000000ffff0f7224 */ /* 0x000fc600078e0098 */
[----:B------:R-:W2:Y:S04]  /*651d0*/  LDL.LU R153, [R1+0x1c28] ;  /* 0x001c280001997983 */ /* 0x000ea80000300800 */
[----:B------:R1:W-:Y:S01]  /*651e0*/  LDGSTS.E [R3+0x3f00], desc[UR60][R14.64], P0 ;  /* 0x03f000000e037fae */ /* 0x0003e2000812187c */
[----:B-----5:R-:W-:-:S03]  /*651f0*/  IADD3 R19, P1, R19, R4, RZ ;  /* 0x0000000413137210 */ /* 0x020fc60007f3e0ff */
[----:B----4-:R-:W4:Y:S02]  /*65200*/  LDL.LU R152, [R1+0x1c64] ;  /* 0x001c640001987983 */ /* 0x010f240000300800 */
[----:B---3--:R-:W-:Y:S02]  /*65210*/  IMAD.X R20, R20, 0x1, R0, P1 ;  /* 0x0000000114147824 */ /* 0x008fe400008e0600 */
[----:B------:R-:W3:Y:S01]  /*65220*/  LDL.LU R23, [R1+0x1c68] ;  /* 0x001c680001177983 */ /* 0x000ee20000300800 */
[----:B------:R-:W-:Y:S01]  /*65230*/  IADD3 R21, P2, R21, R4, RZ ;  /* 0x0000000415157210 */ /* 0x000fe20007f5e0ff */
[----:B-1----:R-:W-:Y:S02]  /*65240*/  IMAD.MOV.U32 R14, RZ, RZ, R19 ;  /* 0x000000ffff0e7224 */ /* 0x002fe400078e0013 */
[----:B------:R-:W-:Y:S01]  /*65250*/  IMAD.MOV.U32 R15, RZ, RZ, R20 ;  /* 0x000000ffff0f7224 */ /* 0x000fe200078e0014 */
[----:B------:R-:W-:Y:S01]  /*65260*/  IADD3.X R22, R22, R0, RZ, P2, !PT ;  /* 0x0000000016167210 */ /* 0x000fe200017fe4ff */
[----:B------:R1:W-:Y:S04]  /*65270*/  STL [R1+0x1aa8], R19 ;  /* 0x001aa81301007387 */ /* 0x0003e80000100800 */
[----:B------:R5:W-:Y:S04]  /*65280*/  STL [R1+0x1aa4], R20 ;  /* 0x001aa41401007387 */ /* 0x000be80000100800 */
[----:B------:R5:W-:Y:S04]  /*65290*/  LDGSTS.E [R3+0x4300], desc[UR60][R14.64], P0 ;  /* 0x043000000e037fae */ /* 0x000be8000812187c */
[----:B------:R-:W-:Y:S04]  /*652a0*/  STL [R1+0x1ae8], R21 ;  /* 0x001ae81501007387 */ /* 0x000fe80000100800 */
[----:B-1----:R-:W4:Y:S01]  /*652b0*/  LDL.LU R19, [R1+0x1ca8] ;  /* 0x001ca80001137983 */ /* 0x002f220000300800 */
[----:B-----5:R-:W-:Y:S01]  /*652c0*/  IMAD.MOV.U32 R14, RZ, RZ, R21 ;  /* 0x000000ffff0e7224 */ /* 0x020fe200078e0015 */
[----:B------:R-:W-:-:S02]  /*652d0*/  MOV R15, R22 ;  /* 0x00000016000f7202 */ /* 0x000fc40000000f00 */
[-C--:B------:R-:W-:Y:S01]  /*652e0*/  IADD3 R159, P1, R159, R4.reuse, RZ ;  /* 0x000000049f9f7210 */ /* 0x080fe20007f3e0ff */
[----:B------:R1:W-:Y:S04]  /*652f0*/  STL [R1+0x1ae4], R22 ;  /* 0x001ae41601007387 */ /* 0x0003e80000100800 */
[--C-:B------:R-:W-:Y:S01]  /*65300*/  IMAD.X R160, R160, 0x1, R0.reuse, P1 ;  /* 0x00000001a0a07824 */ /* 0x100fe200008e0600 */
[----:B------:R-:W5:Y:S04]  /*65310*/  LDL.LU R20, [R1+0x1cb8] ;  /* 0x001cb80001147983 */ /* 0x000f680000300800 */
[----:B------:R1:W-:Y:S04]  /*65320*/  LDGSTS.E [R3+0x4700], desc[UR60][R14.64], P0 ;  /* 0x047000000e037fae */ /* 0x0003e8000812187c */
[----:B-1----:R-:W5:Y:S04]  /*65330*/  LDL.LU R22, [R1+0x1ca4] ;  /* 0x001ca40001167983 */ /* 0x002f680000300800 */
[----:B------:R-:W5:Y:S01]  /*65340*/  LDL.LU R21, [R1+0x1cb4] ;  /* 0x001cb40001157983 */ /* 0x000f620000300800 */
[----:B------:R-:W-:Y:S01]  /*65350*/  IADD3 R16, P2, R16, R4, RZ ;  /* 0x0000000410107210 */ /* 0x000fe20007f5e0ff */
[----:B------:R-:W-:Y:S01]  /*65360*/  IMAD.MOV.U32 R14, RZ, RZ, R159 ;  /* 0x000000ffff0e7224 */ /* 0x000fe200078e009f */
[----:B------:R-:W-:Y:S01]  /*65370*/  MOV R15, R160 ;  /* 0x000000a0000f7202 */ /* 0x000fe20000000f00 */
[----:B------:R-:W-:Y:S02]  /*65380*/  STL [R1+0x1b28], R159 ;  /* 0x001b289f01007387 */ /* 0x000fe40000100800 */
[----:B------:R-:W-:-:S02]  /*65390*/  IMAD.X R18, R18, 0x1, R0, P2 ;  /* 0x0000000112127824 */ /* 0x000fc400010e0600 */
[----:B------:R-:W-:Y:S04]  /*653a0*/  STL [R1+0x1b24], R160 ;  /* 0x001b24a001007387 */ /* 0x000fe80000100800 */
[----:B------:R-:W-:Y:S04]  /*653b0*/  STL [R1+0x1b68], R16 ;  /* 0x001b681001007387 */ /* 0x000fe80000100800 */
[----:B------:R1:W-:Y:S04]  /*653c0*/  LDGSTS.E [R3+0x4b00], desc[UR60][R14.64], P0 ;  /* 0x04b000000e037fae */ /* 0x0003e8000812187c */
[----:B------:R1:W-:Y:S02]  /*653d0*/  STL [R1+0x1b64], R18 ;  /* 0x001b641201007387 */ /* 0x0003e40000100800 */
[----:B-1----:R-:W-:-:S02]  /*653e0*/  IMAD.MOV.U32 R15, RZ, RZ, R18 ;  /* 0x000000ffff0f7224 */ /* 0x002fc400078e0012 */
[----:B------:R-:W-:Y:S01]  /*653f0*/  IMAD.MOV.U32 R14, RZ, RZ, R16 ;  /* 0x000000ffff0e7224 */ /* 0x000fe200078e0010 */
[----:B------:R-:W5:Y:S04]  /*65400*/  LDL.LU R18, [R1+0x1cbc] ;  /* 0x001cbc0001127983 */ /* 0x000f680000300800 */
[----:B------:R-:W5:Y:S04]  /*65410*/  LDL.LU R16, [R1+0x1cc0] ;  /* 0x001cc00001107983 */ /* 0x000f680000300800 */
[----:B------:R1:W-:Y:S01]  /*65420*/  LDGSTS.E [R3+0x4f00], desc[UR60][R14.64], P0 ;  /* 0x04f000000e037fae */ /* 0x0003e2000812187c */
[----:B--2---:R-:W-:-:S05]  /*65430*/  IADD3 R157, P1, R157, R4, RZ ;  /* 0x000000049d9d7210 */ /* 0x004fca0007f3e0ff */
[----:B-1----:R-:W-:Y:S01]  /*65440*/  IMAD.MOV.U32 R14, RZ, RZ, R157 ;  /* 0x000000ffff0e7224 */ /* 0x002fe200078e009d */
[----:B------:R-:W-:Y:S01]  /*65450*/  IADD3 R155, P2, R155, R4, RZ ;  /* 0x000000049b9b7210 */ /* 0x000fe20007f5e0ff */
[----:B------:R-:W-:-:S04]  /*65460*/  IMAD.X R158, R158, 0x1, R0, P1 ;  /* 0x000000019e9e7824 */ /* 0x000fc800008e0600 */
[----:B------:R-:W-:Y:S01]  /*65470*/  IMAD.MOV.U32 R15, RZ, RZ, R158 ;  /* 0x000000ffff0f7224 */ /* 0x000fe200078e009e */
[----:B------:R-:W-:-:S04]  /*65480*/  IADD3.X R156, R156, R0, RZ, P2, !PT ;  /* 0x000000009c9c7210 */ /* 0x000fc800017fe4ff */
[----:B------:R1:W-:Y:S01]  /*65490*/  LDGSTS.E [R3+0x5300], desc[UR60][R14.64], P0 ;  /* 0x053000000e037fae */ /* 0x0003e2000812187c */
[----:B------:R-:W-:-:S03]  /*654a0*/  IADD3 R153, P1, R153, R4, RZ ;  /* 0x0000000499997210 */ /* 0x000fc60007f3e0ff */
[----:B------:R-:W-:Y:S02]  /*654b0*/  STL [R1+0x1ba8], R157 ;  /* 0x001ba89d01007387 */ /* 0x000fe40000100800 */
[--C-:B------:R-:W-:Y:S02]  /*654c0*/  IMAD.X R154, R154, 0x1, R0.reuse, P1 ;  /* 0x000000019a9a7824 */ /* 0x100fe400008e0600 */
[----:B-1----:R-:W-:Y:S01]  /*654d0*/  IMAD.MOV.U32 R14, RZ, RZ, R155 ;  /* 0x000000ffff0e7224 */ /* 0x002fe200078e009b */
[----:B------:R-:W-:Y:S02]  /*654e0*/  MOV R15, R156 ;  /* 0x0000009c000f7202 */ /* 0x000fe40000000f00 */
[----:B---3--:R-:W-:Y:S01]  /*654f0*/  IADD3 R23, P2, R23, R4, RZ ;  /* 0x0000000417177210 */ /* 0x008fe20007f5e0ff */
[----:B------:R-:W-:Y:S04]  /*65500*/  STL [R1+0x1ba4], R158 ;  /* 0x001ba49e01007387 */ /* 0x000fe80000100800 */
[----:B------:R1:W-:Y:S01]  /*65510*/  LDGSTS.E [R3+0x5700], desc[UR60][R14.64], P0 ;  /* 0x057000000e037fae */ /* 0x0003e2000812187c */
[----:B----4-:R-:W-:-:S03]  /*65520*/  IMAD.X R152, R152, 0x1, R0, P2 ;  /* 0x0000000198987824 */ /* 0x010fc600010e0600 */
[----:B------:R-:W-:Y:S04]  /*65530*/  STL [R1+0x1be8], R155 ;  /* 0x001be89b01007387 */ /* 0x000fe80000100800 */
[----:B------:R-:W-:Y:S01]  /*65540*/  STL [R1+0x1be4], R156 ;  /* 0x001be49c01007387 */ /* 0x000fe20000100800 */
[----:B-1----:R-:W-:Y:S01]  /*65550*/  IMAD.MOV.U32 R14, RZ, RZ, R153 ;  /* 0x000000ffff0e7224 */ /* 0x002fe200078e0099 */
[----:B------:R-:W-:Y:S02]  /*65560*/  MOV R15, R154 ;  /* 0x0000009a000f7202 */ /* 0x000fe40000000f00 */
[-C--:B------:R-:W-:Y:S01]  /*65570*/  IADD3 R19, P1, R19, R4.reuse, RZ ;  /* 0x0000000413137210 */ /* 0x080fe20007f3e0ff */
[----:B------:R-:W-:Y:S04]  /*65580*/  STL [R1+0x1c28], R153 ;  /* 0x001c289901007387 */ /* 0x000fe80000100800 */
[----:B------:R-:W-:Y:S04]  /*65590*/  STL [R1+0x1c24], R154 ;  /* 0x001c249a01007387 */ /* 0x000fe80000100800 */
[----:B------:R1:W-:Y:S04]  /*655a0*/  STL [R1+0x1c68], R23 ;  /* 0x001c681701007387 */ /* 0x0003e80000100800 */
[----:B------:R2:W-:Y:S01]  /*655b0*/  LDGSTS.E [R3+0x5b00], desc[UR60][R14.64], P0 ;  /* 0x05b000000e037fae */ /* 0x0005e2000812187c */
[----:B-----5:R-:W-:-:S03]  /*655c0*/  IADD3 R20, P2, R20, R4, RZ ;  /* 0x0000000414147210 */ /* 0x020fc60007f5e0ff */
[----:B------:R-:W-:Y:S01]  /*655d0*/  STL [R1+0x1c64], R152 ;  /* 0x001c649801007387 */ /* 0x000fe20000100800 */
[----:B------:R-:W-:-:S03]  /*655e0*/  IMAD.X R22, R22, 0x1, R0, P1 ;  /* 0x0000000116167824 */ /* 0x000fc600008e0600 */
[----:B------:R3:W-:Y:S01]  /*655f0*/  STL [R1+0x1ca8], R19 ;  /* 0x001ca81301007387 */ /* 0x0007e20000100800 */
[----:B--2---:R-:W-:Y:S02]  /*65600*/  IMAD.MOV.U32 R14, RZ, RZ, R23 ;  /* 0x000000ffff0e7224 */ /* 0x004fe400078e0017 */
[----:B------:R-:W-:Y:S01]  /*65610*/  IMAD.MOV.U32 R15, RZ, RZ, R152 ;  /* 0x000000ffff0f7224 */ /* 0x000fe200078e0098 */
[----:B------:R-:W-:Y:S01]  /*65620*/  IADD3.X R21, R21, R0, RZ, P2, !PT ;  /* 0x0000000015157210 */ /* 0x000fe200017fe4ff */
[----:B------:R2:W-:Y:S04]  /*65630*/  STL [R1+0x1ca4], R22 ;  /* 0x001ca41601007387 */ /* 0x0005e80000100800 */
[----:B------:R4:W-:Y:S04]  /*65640*/  STL [R1+0x1cb8], R20 ;  /* 0x001cb81401007387 */ /* 0x0009e80000100800 */
[----:B-1----:R-:W5:Y:S04]  /*65650*/  LDL.LU R23, [R1+0xe2c] ;  /* 0x000e2c0001177983 */ /* 0x002f680000300800 */
[----:B------:R1:W-:Y:S04]  /*65660*/  LDGSTS.E [R3+0x5f00], desc[UR60][R14.64], P0 ;  /* 0x05f000000e037fae */ /* 0x0003e8000812187c */
[----:B------:R-:W-:Y:S01]  /*65670*/  STL [R1+0x1cb4], R21 ;  /* 0x001cb41501007387 */ /* 0x000fe20000100800 */
[----:B-1----:R-:W-:-:S03]  /*65680*/  IMAD.MOV.U32 R14, RZ, RZ, R19 ;  /* 0x000000ffff0e7224 */ /* 0x002fc600078e0013 */
[----:B---3--:R-:W3:Y:S01]  /*65690*/  LDL.LU R19, [R1+0xe6c] ;  /* 0x000e6c0001137983 */ /* 0x008ee20000300800 */
[----:B------:R-:W-:-:S03]  /*656a0*/  IMAD.MOV.U32 R15, RZ, RZ, R22 ;  /* 0x000000ffff0f7224 */ /* 0x000fc600078e0016 */
[----:B------:R-:W3:Y:S04]  /*656b0*/  LDL.LU R156, [R1+0xe28] ;  /* 0x000e2800019c7983 */ /* 0x000ee80000300800 */
[----:B--2---:R-:W2:Y:S01]  /*656c0*/  LDL.LU R22, [R1+0xe68] ;  /* 0x000e680001167983 */ /* 0x004ea20000300800 */
[----:B------:R-:W-:-:S03]  /*656d0*/  IADD3 R16, P1, R16, R4, RZ ;  /* 0x0000000410107210 */ /* 0x000fc60007f3e0ff */
[----:B------:R1:W-:Y:S02]  /*656e0*/  LDGSTS.E [R3+0x6300], desc[UR60][R14.64], P0 ;  /* 0x063000000e037fae */ /* 0x0003e4000812187c */
[----:B------:R-:W-:Y:S02]  /*656f0*/  IMAD.X R18, R18, 0x1, R0, P1 ;  /* 0x0000000112127824 */ /* 0x000fe400008e0600 */
[----:B------:R4:W-:Y:S04]  /*65700*/  STL [R1+0x1cc0], R16 ;  /* 0x001cc01001007387 */ /* 0x0009e80000100800 */
[----:B------:R4:W-:Y:S01]  /*65710*/  STL [R1+0x1cbc], R18 ;  /* 0x001cbc1201007387 */ /* 0x0009e20000100800 */
[----:B-1----:R-:W-:Y:S01]  /*65720*/  IMAD.MOV.U32 R14, RZ, RZ, R20 ;  /* 0x000000ffff0e7224 */ /* 0x002fe200078e0014 */
[----:B------:R-:W-:-:S02]  /*65730*/  MOV R15, R21 ;  /* 0x00000015000f7202 */ /* 0x000fc40000000f00 */
[----:B------:R-:W2:Y:S04]  /*65740*/  LDL.LU R154, [R1+0xeac] ;  /* 0x000eac00019a7983 */ /* 0x000ea80000300800 */
[----:B----4-:R-:W4:Y:S04]  /*65750*/  LDL.LU R20, [R1+0xeb0] ;  /* 0x000eb00001147983 */ /* 0x010f280000300800 */
[----:B------:R1:W-:Y:S04]  /*65760*/  LDGSTS.E [R3+0x6700], desc[UR60][R14.64], P0 ;  /* 0x067000000e037fae */ /* 0x0003e8000812187c */
[----:B------:R-:W4:Y:S01]  /*65770*/  LDL.LU R153, [R1+0xeec] ;  /* 0x000eec0001997983 */ /* 0x000f220000300800 */
[----:B-1----:R-:W-:-:S03]  /*65780*/  IMAD.MOV.U32 R14, RZ, RZ, R16 ;  /* 0x000000ffff0e7224 */ /* 0x002fc600078e0010 */
[----:B------:R-:W4:Y:S01]  /*65790*/  LDL.LU R16, [R1+0xef0] ;  /* 0x000ef00001107983 */ /* 0x000f220000300800 */
[----:B------:R-:W-:Y:S02]  /*657a0*/  IADD3 R216, P2, R216, R4, RZ ;  /* 0x00000004d8d87210 */ /* 0x000fe40007f5e0ff */
[----:B------:R-:W-:Y:S01]  /*657b0*/  MOV R15, R18 ;  /* 0x00000012000f7202 */ /* 0x000fe20000000f00 */
[----:B------:R-:W4:Y:S01]  /*657c0*/  LDL.LU R155, [R1+0xf2c] ;  /* 0x000f2c00019b7983 */ /* 0x000f220000300800 */
[----:B------:R-:W-:Y:S01]  /*657d0*/  IADD3 R232, P1, R232, R4, RZ ;  /* 0x00000004e8e87210 */ /* 0x000fe20007f3e0ff */
[--C-:B------:R-:W-:Y:S02]  /*657e0*/  IMAD.X R215, R215, 0x1, R0.reuse, P2 ;  /* 0x00000001d7d77824 */ /* 0x100fe400010e0600 */
[----:B------:R-:W4:Y:S04]  /*657f0*/  LDL.LU R21, [R1+0xf30] ;  /* 0x000f300001157983 */ /* 0x000f280000300800 */
[----:B------:R1:W-:Y:S01]  /*65800*/  LDGSTS.E [R3+0x6b00], desc[UR60][R14.64], P0 ;  /* 0x06b000000e037fae */ /* 0x0003e2000812187c */
[----:B------:R-:W-:-:S03]  /*65810*/  IMAD.X R231, R231, 0x1, R0, P1 ;  /* 0x00000001e7e77824 */ /* 0x000fc600008e0600 */
[----:B------:R-:W4:Y:S01]  /*65820*/  LDL.LU R158, [R1+0xf6c] ;  /* 0x000f6c00019e7983 */ /* 0x000f220000300800 */
[----:B------:R-:W-:-:S03]  /*65830*/  IADD3 R248, P2, R248, R4, RZ ;  /* 0x00000004f8f87210 */ /* 0x000fc60007f5e0ff */
[----:B------:R-:W4:Y:S01]  /*65840*/  LDL.LU R157, [R1+0xf70] ;  /* 0x000f7000019d7983 */ /* 0x000f220000300800 */
[----:B-1----:R-:W-:Y:S02]  /*65850*/  IMAD.MOV.U32 R14, RZ, RZ, R216 ;  /* 0x000000ffff0e7224 */ /* 0x002fe400078e00d8 */
[----:B------:R-:W-:Y:S01]  /*65860*/  IMAD.MOV.U32 R15, RZ, RZ, R215 ;  /* 0x000000ffff0f7224 */ /* 0x000fe200078e00d7 */
[----:B------:R-:W-:Y:S01]  /*65870*/  IADD3.X R247, R247, R0, RZ, P2, !PT ;  /* 0x00000000f7f77210 */ /* 0x000fe200017fe4ff */
[----:B------:R-:W4:Y:S04]  /*65880*/  LDL.LU R18, [R1+0xfb0] ;  /* 0x000fb00001127983 */ /* 0x000f280000300800 */
[----:B------:R1:W-:Y:S04]  /*65890*/  LDGSTS.E [R3+0x6f00], desc[UR60][R14.64], P0 ;  /* 0x06f000000e037fae */ /* 0x0003e8000812187c */
[----:B------:R-:W4:Y:S01]  /*658a0*/  LDL.LU R152, [R1+0xff0] ;  /* 0x000ff00001987983 */ /* 0x000f220000300800 */
[----:B-1----:R-:W-:-:S02]  /*658b0*/  IMAD.MOV.U32 R14, RZ, RZ, R232 ;  /* 0x000000ffff0e7224 */ /* 0x002fc400078e00e8 */
[----:B------:R-:W-:-:S05]  /*658c0*/  IMAD.MOV.U32 R15, RZ, RZ, R231 ;  /* 0x000000ffff0f7224 */ /* 0x000fca00078e00e7 */
[----:B------:R1:W-:Y:S02]  /*658d0*/  LDGSTS.E [R3+0x7300], desc[UR60][R14.64], P0 ;  /* 0x073000000e037fae */ /* 0x0003e4000812187c */
[----:B-1----:R-:W-:Y:S01]  /*658e0*/  IMAD.MOV.U32 R14, RZ, RZ, R248 ;  /* 0x000000ffff0e7224 */ /* 0x002fe200078e00f8 */
[----:B------:R-:W-:-:S05]  /*658f0*/  MOV R15, R247 ;  /* 0x000000f7000f7202 */ /* 0x000fca0000000f00 */
[----:B------:R1:W-:Y:S01]  /*65900*/  LDGSTS.E [R3+0x7700], desc[UR60][R14.64], P0 ;  /* 0x077000000e037fae */ /* 0x0003e2000812187c */
[----:B-----5:R-:W-:-:S05]  /*65910*/  IADD3 R23, P1, R23, R4, RZ ;  /* 0x0000000417177210 */ /* 0x020fca0007f3e0ff */
[----:B------:R5:W-:Y:S01]  /*65920*/  STL [R1+0xe2c], R23 ;  /* 0x000e2c1701007387 */ /* 0x000be20000100800 */
[----:B-1----:R-:W-:Y:S01]  /*65930*/  IMAD.MOV.U32 R14, RZ, RZ, R23 ;  /* 0x000000ffff0e7224 */ /* 0x002fe200078e0017 */
[----:B---3--:R-:W-:Y:S01]  /*65940*/  IADD3 R19, P2, R19, R4, RZ ;  /* 0x0000000413137210 */ /* 0x008fe20007f5e0ff */
[----:B------:R-:W-:-:S04]  /*65950*/  IMAD.X R156, R156, 0x1, R0, P1 ;  /* 0x000000019c9c7824 */ /* 0x000fc800008e0600 */
[----:B--2---:R-:W-:Y:S01]  /*65960*/  IMAD.X R22, R22, 0x1, R0, P2 ;  /* 0x0000000116167824 */ /* 0x004fe200010e0600 */
[----:B------:R1:W-:Y:S01]  /*65970*/  STL [R1+0xe28], R156 ;  /* 0x000e289c01007387 */ /* 0x0003e20000100800 */
[----:B------:R-:W-:-:S03]  /*65980*/  MOV R15, R156 ;  /* 0x0000009c000f7202 */ /* 0x000fc60000000f00 */
[----:B------:R2:W-:Y:S04]  /*65990*/  STL [R1+0xe6c], R19 ;  /* 0x000e6c1301007387 */ /* 0x0005e80000100800 */
[----:B-----5:R-:W3:Y:S04]  /*659a0*/  LDL.LU R23, [R1+0xfac] ;  /* 0x000fac0001177983 */ /* 0x020ee80000300800 */
[----:B------:R5:W-:Y:S04]  /*659b0*/  STL [R1+0xe68], R22 ;  /* 0x000e681601007387 */ /* 0x000be80000100800 */
[----:B-1----:R-:W3:Y:S04]  /*659c0*/  LDL.LU R156, [R1+0xfec] ;  /* 0x000fec00019c7983 */ /* 0x002ee80000300800 */
[----:B------:R1:W-:Y:S01]  /*659d0*/  LDGSTS.E [R3+0x7b00], desc[UR60][R14.64], P0 ;  /* 0x07b000000e037fae */ /* 0x0003e2000812187c */
[----:B----4-:R-:W-:-:S05]  /*659e0*/  IADD3 R20, P1, R20, R4, RZ ;  /* 0x0000000414147210 */ /* 0x010fca0007f3e0ff */
[----:B------:R-:W-:Y:S02]  /*659f0*/  IMAD.X R154, R154, 0x1, R0, P1 ;  /* 0x000000019a9a7824 */ /* 0x000fe400008e0600 */
[----:B-1----:R-:W-:Y:S02]  /*65a00*/  IMAD.MOV.U32 R14, RZ, RZ, R19 ;  /* 0x000000ffff0e7224 */ /* 0x002fe400078e0013 */
[----:B------:R-:W-:Y:S01]  /*65a10*/  IMAD.MOV.U32 R15, RZ, RZ, R22 ;  /* 0x000000ffff0f7224 */ /* 0x000fe200078e0016 */
[----:B--2---:R-:W2:Y:S01]  /*65a20*/  LDL.LU R19, [R1+0x1030] ;  /* 0x0010300001137983 */ /* 0x004ea20000300800 */
[----:B------:R-:W-:-:S03]  /*65a30*/  IADD3 R16, P2, R16, R4, RZ ;  /* 0x0000000410107210 */ /* 0x000fc60007f5e0ff */
[----:B-----5:R-:W4:Y:S04]  /*65a40*/  LDL.LU R22, [R1+0x1070] ;  /* 0x0010700001167983 */ /* 0x020f280000300800 */
[----:B------:R1:W-:Y:S01]  /*65a50*/  STL [R1+0xeb0], R20 ;  /* 0x000eb01401007387 */ /* 0x0003e20000100800 */
[----:B------:R-:W-:-:S03]  /*65a60*/  IADD3.X R153, R153, R0, RZ, P2, !PT ;  /* 0x0000000099997210 */ /* 0x000fc600017fe4ff */
[----:B------:R5:W-:Y:S04]  /*65a70*/  LDGSTS.E [R3+0x7f00], desc[UR60][R14.64], P0 ;  /* 0x07f000000e037fae */ /* 0x000be8000812187c */
[----:B------:R1:W-:Y:S04]  /*65a80*/  STL [R1+0xeac], R154 ;  /* 0x000eac9a01007387 */ /* 0x0003e80000100800 */
[----:B------:R-:W-:Y:S01]  /*65a90*/  STL [R1+0xef0], R16 ;  /* 0x000ef01001007387 */ /* 0x000fe20000100800 */
[----:B-----5:R-:W-:-:S03]  /*65aa0*/  IMAD.MOV.U32 R14, RZ, RZ, R20 ;  /* 0x000000ffff0e7224 */ /* 0x020fc600078e0014 */
[----:B-1----:R-:W5:Y:S01]  /*65ab0*/  LDL.LU R20, [R1+0x102c] ;  /* 0x00102c0001147983 */ /* 0x002f620000300800 */
[----:B------:R-:W-:-:S03]  /*65ac0*/  IMAD.MOV.U32 R15, RZ, RZ, R154 ;  /* 0x000000ffff0f7224 */ /* 0x000fc600078e009a */
[----:B------:R1:W-:Y:S04]  /*65ad0*/  STL [R1+0xeec], R153 ;  /* 0x000eec9901007387 */ /* 0x0003e80000100800 */
[----:B------:R-:W5:Y:S01]  /*65ae0*/  LDL.LU R154, [R1+0x106c] ;  /* 0x00106c00019a7983 */ /* 0x000f620000300800 */
[----:B------:R-:W-:-:S03]  /*65af0*/  IADD3 R21, P1, R21, R4, RZ ;  /* 0x0000000415157210 */ /* 0x000fc60007f3e0ff */
[----:B------:R1:W-:Y:S01]  /*65b00*/  LDGSTS.E [R3+0x20300], desc[UR60][R14.64], P0 ;  /* 0x203000000e037fae */ /* 0x0003e2000812187c */
[----:B------:R-:W-:Y:S01]  /*65b10*/  IADD3 R157, P2, R157, R4, RZ ;  /* 0x000000049d9d7210 */ /* 0x000fe20007f5e0ff */
[----:B------:R-:W-:-:S04]  /*65b20*/  IMAD.X R155, R155, 0x1, R0, P1 ;  /* 0x000000019b9b7824 */ /* 0x000fc800008e0600 */
[----:B------:R-:W-:Y:S02]  /*65b30*/  IMAD.X R158, R158, 0x1, R0, P2 ;  /* 0x000000019e9e7824 */ /* 0x000fe400010e0600 */
[----:B-1----:R-:W-:Y:S01]  /*65b40*/  IMAD.MOV.U32 R14, RZ, RZ, R16 ;  /* 0x000000ffff0e7224 */ /* 0x002fe200078e0010 */
[----:B------:R-:W-:Y:S02]  /*65b50*/  MOV R15, R153 ;  /* 0x00000099000f7202 */ /* 0x000fe40000000f00 */
[----:B------:R-:W5:Y:S04]  /*65b60*/  LDL.LU R153, [R1+0x10b0] ;  /* 0x0010b00001997983 */ /* 0x000f680000300800 */
[----:B------:R-:W5:Y:S04]  /*65b70*/  LDL.LU R16, [R1+0x10f0] ;  /* 0x0010f00001107983 */ /* 0x000f680000300800 */
[----:B------:R-:W-:Y:S04]  /*65b80*/  STL [R1+0xf30], R21 ;  /* 0x000f301501007387 */ /* 0x000fe80000100800 */
[----:B------:R1:W-:Y:S04]  /*65b90*/  LDGSTS.E [R3+0x20700], desc[UR60][R14.64], P0 ;  /* 0x207000000e037fae */ /* 0x0003e8000812187c */
[----:B------:R1:W-:Y:S04]  /*65ba0*/  STL [R1+0xf2c], R155 ;  /* 0x000f2c9b01007387 */ /* 0x0003e80000100800 */
[----:B------:R-:W-:Y:S01]  /*65bb0*/  STL [R1+0xf70], R157 ;  /* 0x000f709d01007387 */ /* 0x000fe20000100800 */
[----:B-1----:R-:W-:-:S03]  /*65bc0*/  MOV R15, R155 ;  /* 0x0000009b000f7202 */ /* 0x002fc60000000f00 */
[----:B------:R-:W5:Y:S01]  /*65bd0*/  LDL.LU R155, [R1+0x10ac] ;  /* 0x0010ac00019b7983 */ /* 0x000f620000300800 */
[----:B------:R-:W-:Y:S01]  /*65be0*/  IMAD.MOV.U32 R14, RZ, RZ, R21 ;  /* 0x000000ffff0e7224 */ /* 0x000fe200078e0015 */
[-C--:B------:R-:W-:Y:S02]  /*65bf0*/  IADD3 R18, P1, R18, R4.reuse, RZ ;  /* 0x0000000412127210 */ /* 0x080fe40007f3e0ff */
        /* <DEDUP_REMOVED lines=18> */
[----:B--2---:R-:W-:Y:S01]  /*65d20*/  IADD3 R19, P1, R19, R4, RZ ;  /* 0x0000000413137210 */ /* 0x004fe20007f3e0ff */
[----:B---3--:R-:W-:Y:S01]  /*65d30*/  IMAD.MOV.U32 R14, RZ, RZ, R152 ;  /* 0x000000ffff0e7224 */ /* 0x008fe200078e0098 */
[----:B------:R-:W-:-:S02]  /*65d40*/  MOV R15, R156 ;  /* 0x0000009c000f7202 */ /* 0x000fc40000000f00 */
[----:B-1----:R-:W2:Y:S01]  /*65d50*/  LDL.LU R156, [R1+0x112c] ;  /* 0x00112c00019c7983 */ /* 0x002ea20000300800 */
[----:B----4-:R-:W-:-:S03]  /*65d60*/  IADD3 R22, P2, R22, R4, RZ ;  /* 0x0000000416167210 */ /* 0x010fc60007f5e0ff */
[----:B------:R-:W3:Y:S04]  /*65d70*/  LDL.LU R152, [R1+0x116c] ;  /* 0x00116c0001987983 */ /* 0x000ee80000300800 */
[----:B------:R1:W-:Y:S04]  /*65d80*/  LDGSTS.E [R3+0x21700], desc[UR60][R14.64], P0 ;  /* 0x217000000e037fae */ /* 0x0003e8000812187c */
[----:B------:R4:W-:Y:S01]  /*65d90*/  STL [R1+0x1030], R19 ;  /* 0x0010301301007387 */ /* 0x0009e20000100800 */
[----:B-----5:R-:W-:Y:S02]  /*65da0*/  IMAD.X R20, R20, 0x1, R0, P1 ;  /* 0x0000000114147824 */ /* 0x020fe400008e0600 */
[----:B-1----:R-:W-:-:S03]  /*65db0*/  IMAD.MOV.U32 R14, RZ, RZ, R19 ;  /* 0x000000ffff0e7224 */ /* 0x002fc600078e0013 */
[----:B------:R1:W-:Y:S01]  /*65dc0*/  STL [R1+0x102c], R20 ;  /* 0x00102c1401007387 */ /* 0x0003e20000100800 */
[----:B------:R-:W-:Y:S01]  /*65dd0*/  MOV R15, R20 ;  /* 0x00000014000f7202 */ /* 0x000fe20000000f00 */
[----:B------:R-:W-:Y:S02]  /*65de0*/  IMAD.X R154, R154, 0x1, R0, P2 ;  /* 0x000000019a9a7824 */ /* 0x000fe400010e0600 */
[----:B------:R-:W-:Y:S04]  /*65df0*/  STL [R1+0x1070], R22 ;  /* 0x0010701601007387 */ /* 0x000fe80000100800 */
[----:B----4-:R-:W4:Y:S04]  /*65e00*/  LDL.LU R19, [R1+0x11b0] ;  /* 0x0011b00001137983 */ /* 0x010f280000300800 */
[----:B------:R5:W-:Y:S04]  /*65e10*/  STL [R1+0x106c], R154 ;  /* 0x00106c9a01007387 */ /* 0x000be80000100800 */
[----:B------:R5:W-:Y:S04]  /*65e20*/  LDGSTS.E [R3+0x21b00], desc[UR60][R14.64], P0 ;  /* 0x21b000000e037fae */ /* 0x000be8000812187c */
[----:B-1----:R-:W4:Y:S01]  /*65e30*/  LDL.LU R20, [R1+0x11f0] ;  /* 0x0011f00001147983 */ /* 0x002f220000300800 */
[----:B-----5:R-:W-:-:S03]  /*65e40*/  IMAD.MOV.U32 R15, RZ, RZ, R154 ;  /* 0x000000ffff0f7224 */ /* 0x020fc600078e009a */
[----:B------:R-:W5:Y:S01]  /*65e50*/  LDL.LU R154, [R1+0x11ac] ;  /* 0x0011ac00019a7983 */ /* 0x000f620000300800 */
[----:B------:R-:W-:-:S03]  /*65e60*/  IMAD.MOV.U32 R14, RZ, RZ, R22 ;  /* 0x000000ffff0e7224 */ /* 0x000fc600078e0016 */
[----:B------:R-:W5:Y:S01]  /*65e70*/  LDL.LU R22, [R1+0x11ec] ;  /* 0x0011ec0001167983 */ /* 0x000f620000300800 */
[-C--:B------:R-:W-:Y:S02]  /*65e80*/  IADD3 R153, P1, R153, R4.reuse, RZ ;  /* 0x0000000499997210 */ /* 0x080fe40007f3e0ff */
[----:B------:R-:W-:Y:S01]  /*65e90*/  IADD3 R16, P2, R16, R4, RZ ;  /* 0x0000000410107210 */ /* 0x000fe20007f5e0ff */
[----:B------:R1:W-:Y:S04]  /*65ea0*/  LDGSTS.E [R3+0x21f00], desc[UR60][R14.64], P0 ;  /* 0x21f000000e037fae */ /* 0x0003e8000812187c */
[----:B------:R1:W-:Y:S01]  /*65eb0*/  STL [R1+0x10b0], R153 ;  /* 0x0010b09901007387 */ /* 0x0003e20000100800 */
[----:B------:R-:W-:Y:S02]  /*65ec0*/  IMAD.X R155, R155, 0x1, R0, P1 ;  /* 0x000000019b9b7824 */ /* 0x000fe400008e0600 */
[----:B-1----:R-:W-:-:S03]  /*65ed0*/  IMAD.MOV.U32 R14, RZ, RZ, R153 ;  /* 0x000000ffff0e7224 */ /* 0x002fc600078e0099 */
[----:B------:R1:W-:Y:S01]  /*65ee0*/  STL [R1+0x10ac], R155 ;  /* 0x0010ac9b01007387 */ /* 0x0003e20000100800 */
[----:B------:R-:W-:-:S03]  /*65ef0*/  IADD3.X R21, R21, R0, RZ, P2, !PT ;  /* 0x0000000015157210 */ /* 0x000fc600017fe4ff */
[----:B------:R1:W-:Y:S04]  /*65f00*/  STL [R1+0x10f0], R16 ;  /* 0x0010f01001007387 */ /* 0x0003e80000100800 */
[----:B------:R-:W5:Y:S01]  /*65f10*/  LDL.LU R153, [R1+0x1230] ;  /* 0x0012300001997983 */ /* 0x000f620000300800 */
[----:B------:R-:W-:-:S03]  /*65f20*/  IMAD.MOV.U32 R15, RZ, RZ, R155 ;  /* 0x000000ffff0f7224 */ /* 0x000fc600078e009b */
[----:B------:R1:W-:Y:S04]  /*65f30*/  STL [R1+0x10ec], R21 ;  /* 0x0010ec1501007387 */ /* 0x0003e80000100800 */
[----:B------:R-:W5:Y:S04]  /*65f40*/  LDL.LU R157, [R1+0x1270] ;  /* 0x00127000019d7983 */ /* 0x000f680000300800 */
[----:B-1----:R-:W5:Y:S04]  /*65f50*/  LDL.LU R155, [R1+0x122c] ;  /* 0x00122c00019b7983 */ /* 0x002f680000300800 */
[----:B------:R-:W5:Y:S04]  /*65f60*/  LDL.LU R158, [R1+0x126c] ;  /* 0x00126c00019e7983 */ /* 0x000f680000300800 */
[----:B------:R1:W-:Y:S02]  /*65f70*/  LDGSTS.E [R3+0x22300], desc[UR60][R14.64], P0 ;  /* 0x223000000e037fae */ /* 0x0003e4000812187c */
[----:B-1----:R-:W-:Y:S01]  /*65f80*/  IMAD.MOV.U32 R14, RZ, RZ, R16 ;  /* 0x000000ffff0e7224 */ /* 0x002fe200078e0010 */
[----:B------:R-:W-:Y:S01]  /*65f90*/  MOV R15, R21 ;  /* 0x00000015000f7202 */ /* 0x000fe20000000f00 */
[----:B------:R-:W5:Y:S04]  /*65fa0*/  LDL.LU R16, [R1+0x12b0] ;  /* 0x0012b00001107983 */ /* 0x000f680000300800 */
[----:B------:R-:W5:Y:S04]  /*65fb0*/  LDL.LU R21, [R1+0x1a80] ;  /* 0x001a800001157983 */ /* 0x000f680000300800 */
[----:B------:R1:W-:Y:S01]  /*65fc0*/  LDGSTS.E [R3+0x22700], desc[UR60][R14.64], P0 ;  /* 0x227000000e037fae */ /* 0x0003e2000812187c */
[----:B------:R-:W-:-:S05]  /*65fd0*/  IADD3 R23, P1, R23, R4, RZ ;  /* 0x0000000417177210 */ /* 0x000fca0007f3e0ff */
[----:B------:R3:W-:Y:S01]  /*65fe0*/  STL [R1+0x1130], R23 ;  /* 0x0011301701007387 */ /* 0x0007e20000100800 */
[----:B------:R-:W-:Y:S01]  /*65ff0*/  IADD3 R18, P2, R18, R4, RZ ;  /* 0x0000000412127210 */ /* 0x000fe20007f5e0ff */
[--C-:B--2---:R-:W-:Y:S02]  /*66000*/  IMAD.X R156, R156, 0x1, R0.reuse, P1 ;  /* 0x000000019c9c7824 */ /* 0x104fe400008e0600 */
[----:B-1----:R-:W-:Y:S02]  /*66010*/  IMAD.MOV.U32 R14, RZ, RZ, R23 ;  /* 0x000000ffff0e7224 */ /* 0x002fe400078e0017 */
[----:B---3--:R-:W-:Y:S01]  /*66020*/  IMAD.X R152, R152, 0x1, R0, P2 ;  /* 0x0000000198987824 */ /* 0x008fe200010e0600 */
[----:B------:R1:W-:Y:S01]  /*66030*/  STL [R1+0x112c], R156 ;  /* 0x00112c9c01007387 */ /* 0x0003e20000100800 */
[----:B------:R-:W-:-:S03]  /*66040*/  MOV R15, R156 ;  /* 0x0000009c000f7202 */ /* 0x000fc60000000f00 */
[----:B------:R2:W-:Y:S04]  /*66050*/  STL [R1+0x1170], R18 ;  /* 0x0011701201007387 */ /* 0x0005e80000100800 */
[----:B------:R-:W3:Y:S04]  /*66060*/  LDL.LU R23, [R1+0x12ac] ;  /* 0x0012ac0001177983 */ /* 0x000ee80000300800 */
[----:B------:R2:W-:Y:S04]  /*66070*/  STL [R1+0x116c], R152 ;  /* 0x00116c9801007387 */ /* 0x0005e80000100800 */
[----:B-1----:R-:W3:Y:S04]  /*66080*/  LDL.LU R156, [R1+0x1a7c] ;  /* 0x001a7c00019c7983 */ /* 0x002ee80000300800 */
[----:B------:R1:W-:Y:S01]  /*66090*/  LDGSTS.E [R3+0x22b00], desc[UR60][R14.64], P0 ;  /* 0x22b000000e037fae */ /* 0x0003e2000812187c */
[----:B----4-:R-:W-:Y:S01]  /*660a0*/  IADD3 R19, P1, R19, R4, RZ ;  /* 0x0000000413137210 */ /* 0x010fe20007f3e0ff */
[----:B-1----:R-:W-:-:S02]  /*660b0*/  IMAD.MOV.U32 R14, RZ, RZ, R18 ;  /* 0x000000ffff0e7224 */ /* 0x002fc400078e0012 */
[----:B------:R-:W-:Y:S01]  /*660c0*/  IMAD.MOV.U32 R15, RZ, RZ, R152 ;  /* 0x000000ffff0f7224 */ /* 0x000fe200078e0098 */
[----:B--2---:R-:W2:Y:S04]  /*660d0*/  LDL.LU R18, [R1+0x1b50] ;  /* 0x001b500001127983 */ /* 0x004ea80000300800 */
[----:B------:R-:W4:Y:S01]  /*660e0*/  LDL.LU R152, [R1+0x1b80] ;  /* 0x001b800001987983 */ /* 0x000f220000300800 */
[----:B------:R-:W-:-:S03]  /*660f0*/  IADD3 R20, P2, R20, R4, RZ ;  /* 0x0000000414147210 */ /* 0x000fc60007f5e0ff */
[----:B------:R1:W-:Y:S04]  /*66100*/  STL [R1+0x11b0], R19 ;  /* 0x0011b01301007387 */ /* 0x0003e80000100800 */
[----:B------:R1:W-:Y:S01]  /*66110*/  LDGSTS.E [R3+0x22f00], desc[UR60][R14.64], P0 ;  /* 0x22f000000e037fae */ /* 0x0003e2000812187c */
[----:B-----5:R-:W-:Y:S01]  /*66120*/  IMAD.X R154, R154, 0x1, R0, P1 ;  /* 0x000000019a9a7824 */ /* 0x020fe200008e0600 */
[----:B------:R-:W-:-:S04]  /*66130*/  IADD3.X R22, R22, R0, RZ, P2, !PT ;  /* 0x0000000016167210 */ /* 0x000fc800017fe4ff */
[----:B------:R5:W-:Y:S01]  /*66140*/  STL [R1+0x11ac], R154 ;  /* 0x0011ac9a01007387 */ /* 0x000be20000100800 */
[----:B-1----:R-:W-:-:S03]  /*66150*/  IMAD.MOV.U32 R14, RZ, RZ, R19 ;  /* 0x000000ffff0e7224 */ /* 0x002fc600078e0013 */
[----:B------:R-:W-:Y:S04]  /*66160*/  STL [R1+0x11f0], R20 ;  /* 0x0011f01401007387 */ /* 0x000fe80000100800 */
[----:B------:R-:W4:Y:S01]  /*66170*/  LDL.LU R19, [R1+0x1b4c] ;  /* 0x001b4c0001137983 */ /* 0x000f220000300800 */
[----:B------:R-:W-:-:S03]  /*66180*/  IMAD.MOV.U32 R15, RZ, RZ, R154 ;  /* 0x000000ffff0f7224 */ /* 0x000fc600078e009a */
[----:B------:R1:W-:Y:S04]  /*66190*/  STL [R1+0x11ec], R22 ;  /* 0x0011ec1601007387 */ /* 0x0003e80000100800 */
[----:B-----5:R-:W5:Y:S04]  /*661a0*/  LDL.LU R154, [R1+0x1b7c] ;  /* 0x001b7c00019a7983 */ /* 0x020f680000300800 */
[----:B------:R1:W-:Y:S01]  /*661b0*/  LDGSTS.E [R3+0x23300], desc[UR60][R14.64], P0 ;  /* 0x233000000e037fae */ /* 0x0003e2000812187c */
[----:B------:R-:W-:Y:S01]  /*661c0*/  IADD3 R153, P1, R153, R4, RZ ;  /* 0x0000000499997210 */ /* 0x000fe20007f3e0ff */
[----:B-1----:R-:W-:Y:S01]  /*661d0*/  IMAD.MOV.U32 R14, RZ, RZ, R20 ;  /* 0x000000ffff0e7224 */ /* 0x002fe200078e0014 */
[----:B------:R-:W-:-:S02]  /*661e0*/  MOV R15, R22 ;  /* 0x00000016000f7202 */ /* 0x000fc40000000f00 */
[----:B------:R-:W-:Y:S01]  /*661f0*/  IADD3 R157, P2, R157, R4, RZ ;  /* 0x000000049d9d7210 */ /* 0x000fe20007f5e0ff */
[----:B------:R-:W5:Y:S01]  /*66200*/  LDL.LU R22, [R1+0x1be0] ;  /* 0x001be00001167983 */ /* 0x000f620000300800 */
[----:B------:R-:W-:-:S03]  /*66210*/  IMAD.X R155, R155, 0x1, R0, P1 ;  /* 0x000000019b9b7824 */ /* 0x000fc600008e0600 */
[----:B------:R-:W5:Y:S01]  /*66220*/  LDL.LU R20, [R1+0x1c08] ;  /* 0x001c080001147983 */ /* 0x000f620000300800 */
[----:B------:R-:W-:-:S03]  /*66230*/  IMAD.X R158, R158, 0x1, R0, P2 ;  /* 0x000000019e9e7824 */ /* 0x000fc600010e0600 */
        /* <DEDUP_REMOVED lines=33> */
[----:B------:R-:W-:Y:S01]  /*66450*/  STL [R1+0x1b50], R18 ;  /* 0x001b501201007387 */ /* 0x000fe20000100800 */
[----:B-1----:R-:W-:Y:S02]  /*66460*/  IMAD.MOV.U32 R14, RZ, RZ, R18 ;  /* 0x000000ffff0e7224 */ /* 0x002fe400078e0012 */
[----:B------:R-:W-:-:S05]  /*66470*/  IMAD.X R19, R19, 0x1, R0, P1 ;  /* 0x0000000113137824 */ /* 0x000fca00008e0600 */
[----:B------:R1:W-:Y:S01]  /*66480*/  STL [R1+0x1b4c], R19 ;  /* 0x001b4c1301007387 */ /* 0x0003e20000100800 */
[----:B------:R-:W-:Y:S01]  /*66490*/  MOV R15, R19 ;  /* 0x00000013000f7202 */ /* 0x000fe20000000f00 */
[----:B-----5:R-:W-:Y:S02]  /*664a0*/  IMAD.X R154, R154, 0x1, R0, P2 ;  /* 0x000000019a9a7824 */ /* 0x020fe400010e0600 */
[----:B------:R-:W-:Y:S04]  /*664b0*/  STL [R1+0x1b80], R152 ;  /* 0x001b809801007387 */ /* 0x000fe80000100800 */
[----:B------:R4:W-:Y:S04]  /*664c0*/  LDGSTS.E [R3+0x24b00], desc[UR60][R14.64], P0 ;  /* 0x24b000000e037fae */ /* 0x0009e8000812187c */
[----:B-1----:R-:W5:Y:S04]  /*664d0*/  LDL.LU R19, [R1+0x1cc8] ;  /* 0x001cc80001137983 */ /* 0x002f680000300800 */
[----:B------:R1:W-:Y:S04]  /*664e0*/  STL [R1+0x1b7c], R154 ;  /* 0x001b7c9a01007387 */ /* 0x0003e80000100800 */
[----:B------:R-:W5:Y:S01]  /*664f0*/  LDL.LU R18, [R1+0x1cd8] ;  /* 0x001cd80001127983 */ /* 0x000f620000300800 */
[----:B----4-:R-:W-:-:S03]  /*66500*/  IMAD.MOV.U32 R15, RZ, RZ, R154 ;  /* 0x000000ffff0f7224 */ /* 0x010fc600078e009a */
[----:B-1----:R-:W4:Y:S01]  /*66510*/  LDL.LU R154, [R1+0x1cc4] ;  /* 0x001cc400019a7983 */ /* 0x002f220000300800 */
[----:B------:R-:W-:-:S03]  /*66520*/  IMAD.MOV.U32 R14, RZ, RZ, R152 ;  /* 0x000000ffff0e7224 */ /* 0x000fc600078e0098 */
[----:B------:R-:W4:Y:S01]  /*66530*/  LDL.LU R152, [R1+0x1cd4] ;  /* 0x001cd40001987983 */ /* 0x000f220000300800 */
        /* <DEDUP_REMOVED lines=8> */
[----:B------:R1:W-:Y:S01]  /*665c0*/  STL [R1+0x1c08], R20 ;  /* 0x001c081401007387 */ /* 0x0003e20000100800 */
[----:B------:R-:W-:-:S03]  /*665d0*/  IMAD.MOV.U32 R15, RZ, RZ, R155 ;  /* 0x000000ffff0f7224 */ /* 0x000fc600078e009b */
[----:B------:R-:W4:Y:S04]  /*665e0*/  LDL.LU R22, [R1+0x1ce8] ;  /* 0x001ce80001167983 */ /* 0x000f280000300800 */
[----:B------:R1:W-:Y:S04]  /*665f0*/  STL [R1+0x1c04], R153 ;  /* 0x001c049901007387 */ /* 0x0003e80000100800 */
[----:B-1----:R-:W4:Y:S04]  /*66600*/  LDL.LU R155, [R1+0x1d00] ;  /* 0x001d0000019b7983 */ /* 0x002f280000300800 */
[----:B------:R-:W4:Y:S04]  /*66610*/  LDL.LU R158, [R1+0x1ce4] ;  /* 0x001ce400019e7983 */ /* 0x000f280000300800 */
        /* <DEDUP_REMOVED lines=38> */
[----:B------:R-:W-:Y:S01]  /*66880*/  IADD3 R22, P1, R22, R4, RZ ;  /* 0x0000000416167210 */ /* 0x000fe20007f3e0ff */
[----:B-1----:R-:W-:Y:S01]  /*66890*/  IMAD.MOV.U32 R14, RZ, RZ, R18 ;  /* 0x000000ffff0e7224 */ /* 0x002fe200078e0012 */
[----:B------:R-:W-:Y:S01]  /*668a0*/  MOV R15, R152 ;  /* 0x00000098000f7202 */ /* 0x000fe20000000f00 */
[----:B------:R-:W4:Y:S01]  /*668b0*/  LDL.LU R18, [R1+0x16b0] ;  /* 0x0016b00001127983 */ /* 0x000f220000300800 */
[----:B------:R-:W-:-:S03]  /*668c0*/  IADD3 R155, P2, R155, R4, RZ ;  /* 0x000000049b9b7210 */ /* 0x000fc60007f5e0ff */
[----:B------:R-:W4:Y:S01]  /*668d0*/  LDL.LU R152, [R1+0x16f0] ;  /* 0x0016f00001987983 */ /* 0x000f220000300800 */
[----:B------:R-:W-:-:S03]  /*668e0*/  IMAD.X R158, R158, 0x1, R0, P1 ;  /* 0x000000019e9e7824 */ /* 0x000fc600008e0600 */
[----:B------:R1:W-:Y:S01]  /*668f0*/  LDGSTS.E [R3+0x26700], desc[UR60][R14.64], P0 ;  /* 0x267000000e037fae */ /* 0x0003e2000812187c */
[----:B------:R-:W-:-:S03]  /*66900*/  IMAD.X R157, R157, 0x1, R0, P2 ;  /* 0x000000019d9d7824 */ /* 0x000fc600010e0600 */
[----:B------:R1:W-:Y:S04]  /*66910*/  STL [R1+0x1ce8], R22 ;  /* 0x001ce81601007387 */ /* 0x0003e80000100800 */
[----:B------:R-:W-:Y:S01]  /*66920*/  STL [R1+0x1ce4], R158 ;  /* 0x001ce49e01007387 */ /* 0x000fe20000100800 */
[----:B-1----:R-:W-:Y:S01]  /*66930*/  IMAD.MOV.U32 R14, RZ, RZ, R22 ;  /* 0x000000ffff0e7224 */ /* 0x002fe200078e0016 */
[----:B------:R-:W-:Y:S02]  /*66940*/  MOV R15, R158 ;  /* 0x0000009e000f7202 */ /* 0x000fe40000000f00 */
[----:B------:R1:W-:Y:S04]  /*66950*/  STL [R1+0x1d00], R155 ;  /* 0x001d009b01007387 */ /* 0x0003e80000100800 */
[----:B------:R-:W4:Y:S04]  /*66960*/  LDL.LU R22, [R1+0x16ac] ;  /* 0x0016ac0001167983 */ /* 0x000f280000300800 */
[----:B------:R1:W-:Y:S01]  /*66970*/  LDGSTS.E [R3+0x26b00], desc[UR60][R14.64], P0 ;  /* 0x26b000000e037fae */ /* 0x0003e2000812187c */
[----:B------:R-:W-:-:S03]  /*66980*/  IADD3 R20, P1, R20, R4, RZ ;  /* 0x0000000414147210 */ /* 0x000fc60007f3e0ff */
[----:B------:R-:W-:Y:S01]  /*66990*/  STL [R1+0x1cfc], R157 ;  /* 0x001cfc9d01007387 */ /* 0x000fe20000100800 */
[----:B-1----:R-:W-:-:S03]  /*669a0*/  IMAD.MOV.U32 R14, RZ, RZ, R155 ;  /* 0x000000ffff0e7224 */ /* 0x002fc600078e009b */
[----:B------:R-:W4:Y:S01]  /*669b0*/  LDL.LU R155, [R1+0x16ec] ;  /* 0x0016ec00019b7983 */ /* 0x000f220000300800 */
[----:B------:R-:W-:Y:S01]  /*669c0*/  IMAD.MOV.U32 R15, RZ, RZ, R157 ;  /* 0x000000ffff0f7224 */ /* 0x000fe200078e009d */
[----:B------:R-:W-:Y:S02]  /*669d0*/  IADD3 R153, P2, R153, R4, RZ ;  /* 0x0000000499997210 */ /* 0x000fe40007f5e0ff */
[----:B------:R-:W-:Y:S04]  /*669e0*/  STL [R1+0x1d08], R20 ;  /* 0x001d081401007387 */ /* 0x000fe80000100800 */
[----:B------:R1:W-:Y:S02]  /*669f0*/  LDGSTS.E [R3+0x26f00], desc[UR60][R14.64], P0 ;  /* 0x26f000000e037fae */ /* 0x0003e4000812187c */
[----:B-1----:R-:W-:-:S02]  /*66a00*/  IMAD.MOV.U32 R14, RZ, RZ, R20 ;  /* 0x000000ffff0e7224 */ /* 0x002fc400078e0014 */
        /* <DEDUP_REMOVED lines=28> */
[----:B------:R-:W-:-:S03]  /*66bd0*/  IMAD.MOV.U32 R14, RZ, RZ, R16 ;  /* 0x000000ffff0e7224 */ /* 0x000fc600078e0010 */
[----:B------:R-:W5:Y:S04]  /*66be0*/  LDL.LU R154, [R1+0x17ec] ;  /* 0x0017ec00019a7983 */ /* 0x000f680000300800 */
[----:B------:R-:W5:Y:S01]  /*66bf0*/  LDL.LU R16, [R1+0x17f0] ;  /* 0x0017f00001107983 */ /* 0x000f620000300800 */
[-C--:B------:R-:W-:Y:S02]  /*66c00*/  IADD3 R18, P1, R18, R4.reuse, RZ ;  /* 0x0000000412127210 */ /* 0x080fe40007f3e0ff */
[----:B------:R-:W-:Y:S01]  /*66c10*/  IADD3 R152, P2, R152, R4, RZ ;  /* 0x0000000498987210 */ /* 0x000fe20007f5e0ff */
[----:B------:R1:W-:Y:S01]  /*66c20*/  LDGSTS.E [R3+0x27f00], desc[UR60][R14.64], P0 ;  /* 0x27f000000e037fae */ /* 0x0003e2000812187c */
[----:B------:R-:W-:-:S03]  /*66c30*/  LOP3.LUT R157, R13, 0x70, RZ, 0x3c, !PT ;  /* 0x000000700d9d7812 */ /* 0x000fc600078e3cff */
[----:B------:R1:W-:Y:S01]  /*66c40*/  STL [R1+0x16b0], R18 ;  /* 0x0016b01201007387 */ /* 0x0003e20000100800 */
[----:B------:R-:W-:Y:S01]  /*66c50*/  IMAD.X R22, R22, 0x1, R0, P1 ;  /* 0x0000000116167824 */ /* 0x000fe200008e0600 */
[----:B-1----:R-:W-:Y:S01]  /*66c60*/  IADD3 R3, R157, R5, RZ ;  /* 0x000000059d037210 */ /* 0x002fe20007ffe0ff */
[----:B------:R-:W-:-:S03]  /*66c70*/  IMAD.MOV.U32 R14, RZ, RZ, R18 ;  /* 0x000000ffff0e7224 */ /* 0x000fc600078e0012 */
[----:B------:R1:W-:Y:S01]  /*66c80*/  STL [R1+0x16ac], R22 ;  /* 0x0016ac1601007387 */ /* 0x0003e20000100800 */
[----:B------:R-:W-:-:S03]  /*66c90*/  IMAD.MOV.U32 R15, RZ, RZ, R22 ;  /* 0x000000ffff0f7224 */ /* 0x000fc600078e0016 */
[----:B------:R-:W-:Y:S04]  /*66ca0*/  STL [R1+0x16f0], R152 ;  /* 0x0016f09801007387 */ /* 0x000fe80000100800 */
[----:B------:R-:W5:Y:S04]  /*66cb0*/  LDL.LU R18, [R1+0x1830] ;  /* 0x0018300001127983 */ /* 0x000f680000300800 */
[----:B------:R1:W-:Y:S01]  /*66cc0*/  LDGSTS.E [R3+0x380], desc[UR60][R14.64], P0 ;  /* 0x003800000e037fae */ /* 0x0003e2000812187c */
[----:B------:R-:W-:-:S05]  /*66cd0*/  IMAD.X R155, R155, 0x1, R0, P2 ;  /* 0x000000019b9b7824 */ /* 0x000fca00010e0600 */
[----:B------:R1:W-:Y:S04]  /*66ce0*/  STL [R1+0x16ec], R155 ;  /* 0x0016ec9b01007387 */ /* 0x0003e80000100800 */
[----:B-1----:R-:W5:Y:S01]  /*66cf0*/  LDL.LU R22, [R1+0x1870] ;  /* 0x0018700001167983 */ /* 0x002f620000300800 */
[----:B------:R-:W-:Y:S01]  /*66d00*/  IMAD.MOV.U32 R15, RZ, RZ, R155 ;  /* 0x000000ffff0f7224 */ /* 0x000fe200078e009b */
[----:B------:R-:W-:Y:S02]  /*66d10*/  MOV R14, R152 ;  /* 0x00000098000e7202 */ /* 0x000fe40000000f00 */
[----:B------:R-:W5:Y:S04]  /*66d20*/  LDL.LU R155, [R1+0x182c] ;  /* 0x00182c00019b7983 */ /* 0x000f680000300800 */
[----:B------:R-:W5:Y:S04]  /*66d30*/  LDL.LU R152, [R1+0x186c] ;  /* 0x00186c0001987983 */ /* 0x000f680000300800 */
[----:B------:R1:W-:Y:S01]  /*66d40*/  LDGSTS.E [R3+0x780], desc[UR60][R14.64], P0 ;  /* 0x007800000e037fae */ /* 0x0003e2000812187c */
[----:B------:R-:W-:-:S02]  /*66d50*/  IADD3 R23, P1, R23, R4, RZ ;  /* 0x0000000417177210 */ /* 0x000fc40007f3e0ff */
[----:B------:R-:W-:-:S03]  /*66d60*/  IADD3 R20, P2, R20, R4, RZ ;  /* 0x0000000414147210 */ /* 0x000fc60007f5e0ff */
[----:B------:R3:W-:Y:S01]  /*66d70*/  STL [R1+0x1730], R23 ;  /* 0x0017301701007387 */ /* 0x0007e20000100800 */
[----:B-1----:R-:W-:Y:S01]  /*66d80*/  MOV R14, R23 ;  /* 0x00000017000e7202 */ /* 0x002fe20000000f00 */
[--C-:B--2---:R-:W-:Y:S02]  /*66d90*/  IMAD.X R156, R156, 0x1, R0.reuse, P1 ;  /* 0x000000019c9c7824 */ /* 0x104fe400008e0600 */
[----:B---3--:R-:W-:-:S03]  /*66da0*/  IMAD.X R153, R153, 0x1, R0, P2 ;  /* 0x0000000199997824 */ /* 0x008fc600010e0600 */
[----:B------:R1:W-:Y:S01]  /*66db0*/  STL [R1+0x172c], R156 ;  /* 0x00172c9c01007387 */ /* 0x0003e20000100800 */
[----:B------:R-:W-:-:S03]  /*66dc0*/  IMAD.MOV.U32 R15, RZ, RZ, R156 ;  /* 0x000000ffff0f7224 */ /* 0x000fc600078e009c */
[----:B------:R-:W-:Y:S04]  /*66dd0*/  STL [R1+0x1770], R20 ;  /* 0x0017701401007387 */ /* 0x000fe80000100800 */
[----:B------:R-:W2:Y:S04]  /*66de0*/  LDL.LU R23, [R1+0x18b0] ;  /* 0x0018b00001177983 */ /* 0x000ea80000300800 */
[----:B------:R3:W-:Y:S04]  /*66df0*/  STL [R1+0x176c], R153 ;  /* 0x00176c9901007387 */ /* 0x0007e80000100800 */
[----:B------:R3:W-:Y:S04]  /*66e00*/  LDGSTS.E [R3+0xb80], desc[UR60][R14.64], P0 ;  /* 0x00b800000e037fae */ /* 0x0007e8000812187c */
[----:B-1----:R-:W2:Y:S01]  /*66e10*/  LDL.LU R156, [R1+0x18f0] ;  /* 0x0018f000019c7983 */ /* 0x002ea20000300800 */
[----:B---3--:R-:W-:-:S03]  /*66e20*/  IMAD.MOV.U32 R15, RZ, RZ, R153 ;  /* 0x000000ffff0f7224 */ /* 0x008fc600078e0099 */
[----:B------:R-:W3:Y:S01]  /*66e30*/  LDL.LU R153, [R1+0x18ac] ;  /* 0x0018ac0001997983 */ /* 0x000ee20000300800 */
[----:B------:R-:W-:-:S03]  /*66e40*/  IMAD.MOV.U32 R14, RZ, RZ, R20 ;  /* 0x000000ffff0e7224 */ /* 0x000fc600078e0014 */
[----:B------:R-:W3:Y:S04]  /*66e50*/  LDL.LU R157, [R1+0x18ec] ;  /* 0x0018ec00019d7983 */ /* 0x000ee80000300800 */
[----:B------:R-:W3:Y:S04]  /*66e60*/  LDL.LU R20, [R1+0x1930] ;  /* 0x0019300001147983 */ /* 0x000ee80000300800 */
        /* <DEDUP_REMOVED lines=15> */
[----:B------:R-:W-:-:S02]  /*66f60*/  IADD3 R18, P1, R18, R4, RZ ;  /* 0x0000000412127210 */ /* 0x000fc40007f3e0ff */
[----:B-1----:R-:W-:Y:S01]  /*66f70*/  MOV R14, R16 ;  /* 0x00000010000e7202 */ /* 0x002fe20000000f00 */
[----:B------:R-:W-:Y:S02]  /*66f80*/  IMAD.MOV.U32 R15, RZ, RZ, R154 ;  /* 0x000000ffff0f7224 */ /* 0x000fe400078e009a */
[----:B------:R-:W5:Y:S01]  /*66f90*/  LDL.LU R154, [R1+0x19b0] ;  /* 0x0019b000019a7983 */ /* 0x000f620000300800 */
[----:B------:R-:W-:-:S03]  /*66fa0*/  IADD3 R22, P2, R22, R4, RZ ;  /* 0x0000000416167210 */ /* 0x000fc60007f5e0ff */
[----:B------:R-:W5:Y:S01]  /*66fb0*/  LDL.LU R16, [R1+0x19f0] ;  /* 0x0019f00001107983 */ /* 0x000f620000300800 */
[----:B------:R-:W-:-:S03]  /*66fc0*/  IMAD.X R155, R155, 0x1, R0, P1 ;  /* 0x000000019b9b7824 */ /* 0x000fc600008e0600 */
[----:B------:R-:W-:Y:S01]  /*66fd0*/  STL [R1+0x1830], R18 ;  /* 0x0018301201007387 */ /* 0x000fe20000100800 */
[----:B------:R-:W-:-:S03]  /*66fe0*/  IMAD.X R152, R152, 0x1, R0, P2 ;  /* 0x0000000198987824 */ /* 0x000fc600010e0600 */
[----:B------:R1:W-:Y:S04]  /*66ff0*/  LDGSTS.E [R3+0x1780], desc[UR60][R14.64], P0 ;  /* 0x017800000e037fae */ /* 0x0003e8000812187c */
[----:B------:R1:W-:Y:S04]  /*67000*/  STL [R1+0x182c], R155 ;  /* 0x00182c9b01007387 */ /* 0x0003e80000100800 */
[----:B------:R-:W-:Y:S01]  /*67010*/  STL [R1+0x1870], R22 ;  /* 0x0018701601007387 */ /* 0x000fe20000100800 */
[----:B-1----:R-:W-:Y:S01]  /*67020*/  IMAD.MOV.U32 R15, RZ, RZ, R155 ;  /* 0x000000ffff0f7224 */ /* 0x002fe200078e009b */
[----:B------:R-:W-:-:S02]  /*67030*/  MOV R14, R18 ;  /* 0x00000012000e7202 */ /* 0x000fc40000000f00 */
[----:B------:R-:W5:Y:S04]  /*67040*/  LDL.LU R155, [R1+0x19ac] ;  /* 0x0019ac00019b7983 */ /* 0x000f680000300800 */
[----:B------:R1:W-:Y:S04]  /*67050*/  STL [R1+0x186c], R152 ;  /* 0x00186c9801007387 */ /* 0x0003e80000100800 */
[----:B------:R-:W5:Y:S04]  /*67060*/  LDL.LU R18, [R1+0x19ec] ;  /* 0x0019ec0001127983 */ /* 0x000f680000300800 */
[----:B------:R1:W-:Y:S02]  /*67070*/  LDGSTS.E [R3+0x1b80], desc[UR60][R14.64], P0 ;  /* 0x01b800000e037fae */ /* 0x0003e4000812187c */
[----:B-1----:R-:W-:-:S02]  /*67080*/  IMAD.MOV.U32 R14, RZ, RZ, R22 ;  /* 0x000000ffff0e7224 */ /* 0x002fc400078e0016 */
[----:B------:R-:W-:Y:S02]  /*67090*/  IMAD.MOV.U32 R15, RZ, RZ, R152 ;  /* 0x000000ffff0f7224 */ /* 0x000fe400078e0098 */
[----:B------:R-:W5:Y:S04]  /*670a0*/  LDL.LU R152, [R1+0x1a30] ;  /* 0x001a300001987983 */ /* 0x000f680000300800 */
[----:B------:R1:W-:Y:S04]  /*670b0*/  LDGSTS.E [R3+0x1f80], desc[UR60][R14.64], P0 ;  /* 0x01f800000e037fae */ /* 0x0003e8000812187c */
[----:B------:R-:W5:Y:S01]  /*670c0*/  LDL.LU R22, [R1+0x1a70] ;  /* 0x001a700001167983 */ /* 0x000f620000300800 */
[----:B--2---:R-:W-:-:S05]  /*670d0*/  IADD3 R23, P1, R23, R4, RZ ;  /* 0x0000000417177210 */ /* 0x004fca0007f3e0ff */
[----:B-1----:R-:W-:Y:S01]  /*670e0*/  IMAD.MOV.U32 R14, RZ, RZ, R23 ;  /* 0x000000ffff0e7224 */ /* 0x002fe200078e0017 */
[----:B------:R-:W-:Y:S01]  /*670f0*/  STL [R1+0x18b0], R23 ;  /* 0x0018b01701007387 */ /* 0x000fe20000100800 */
[----:B------:R-:W-:Y:S02]  /*67100*/  IADD3 R156, P2, R156, R4, RZ ;  /* 0x000000049c9c7210 */ /* 0x000fe40007f5e0ff */
[----:B---3--:R-:W-:-:S05]  /*67110*/  IADD3.X R153, R153, R0, RZ, P1, !PT ;  /* 0x0000000099997210 */ /* 0x008fca0000ffe4ff */
[----:B------:R-:W-:Y:S02]  /*67120*/  IMAD.MOV.U32 R15, RZ, RZ, R153 ;  /* 0x000000ffff0f7224 */ /* 0x000fe400078e0099 */
[----:B------:R-:W-:Y:S01]  /*67130*/  IMAD.X R157, R157, 0x1, R0, P2 ;  /* 0x000000019d9d7824 */ /* 0x000fe200010e0600 */
[-C--:B------:R-:W-:Y:S01]  /*67140*/  IADD3 R20, P1, R20, R4.reuse, RZ ;  /* 0x0000000414147210 */ /* 0x080fe20007f3e0ff */
[----:B------:R1:W-:Y:S04]  /*67150*/  STL [R1+0x18ac], R153 ;  /* 0x0018ac9901007387 */ /* 0x0003e80000100800 */
[----:B------:R-:W-:Y:S01]  /*67160*/  STL [R1+0x18f0], R156 ;  /* 0x0018f09c01007387 */ /* 0x000fe20000100800 */
[----:B------:R-:W-:-:S03]  /*67170*/  IADD3 R5, P2, R5, R4, RZ ;  /* 0x0000000405057210 */ /* 0x000fc60007f5e0ff */
[----:B------:R2:W-:Y:S04]  /*67180*/  LDGSTS.E [R3+0x2380], desc[UR60][R14.64], P0 ;  /* 0x023800000e037fae */ /* 0x0005e8000812187c */
[----:B-1----:R-:W3:Y:S04]  /*67190*/  LDL.LU R153, [R1+0x1a2c] ;  /* 0x001a2c0001997983 */ /* 0x002ee80000300800 */
[----:B------:R-:W-:Y:S01]  /*671a0*/  STL [R1+0x18ec], R157 ;  /* 0x0018ec9d01007387 */ /* 0x000fe20000100800 */
[----:B--2---:R-:W-:Y:S01]  /*671b0*/  MOV R14, R156 ;  /* 0x0000009c000e7202 */ /* 0x004fe20000000f00 */
[----:B------:R-:W-:-:S02]  /*671c0*/  IMAD.MOV.U32 R15, RZ, RZ, R157 ;  /* 0x000000ffff0f7224 */ /* 0x000fc400078e009d */
[----:B------:R-:W2:Y:S04]  /*671d0*/  LDL.LU R23, [R1+0x1a6c] ;  /* 0x001a6c0001177983 */ /* 0x000ea80000300800 */
[----:B------:R1:W-:Y:S01]  /*671e0*/  LDGSTS.E [R3+0x2780], desc[UR60][R14.64], P0 ;  /* 0x027800000e037fae */ /* 0x0003e2000812187c */
[----:B----4-:R-:W-:-:S03]  /*671f0*/  IMAD.X R21, R21, 0x1, R0, P1 ;  /* 0x0000000115157824 */ /* 0x010fc600008e0600 */
[----:B------:R-:W-:Y:S01]  /*67200*/  STL [R1+0x1930], R20 ;  /* 0x0019301401007387 */ /* 0x000fe20000100800 */
[----:B-1----:R-:W-:Y:S01]  /*67210*/  MOV R14, R20 ;  /* 0x00000014000e7202 */ /* 0x002fe20000000f00 */
[----:B------:R-:W-:Y:S02]  /*67220*/  IMAD.MOV.U32 R15, RZ, RZ, R21 ;  /* 0x000000ffff0f7224 */ /* 0x000fe400078e0015 */
[----:B-----5:R-:W-:Y:S01]  /*67230*/  IMAD.X R19, R19, 0x1, R0, P2 ;  /* 0x0000000113137824 */ /* 0x020fe200010e0600 */
[----:B------:R-:W-:Y:S04]  /*67240*/  STL [R1+0x192c], R21 ;  /* 0x00192c1501007387 */ /* 0x000fe80000100800 */
[----:B------:R-:W-:Y:S04]  /*67250*/  STL [R1+0x1970], R5 ;  /* 0x0019700501007387 */ /* 0x000fe80000100800 */
[----:B------:R1:W-:Y:S04]  /*67260*/  LDGSTS.E [R3+0x2b80], desc[UR60][R14.64], P0 ;  /* 0x02b800000e037fae */ /* 0x0003e8000812187c */
[----:B------:R4:W-:Y:S01]  /*67270*/  STL [R1+0x196c], R19 ;  /* 0x00196c1301007387 */ /* 0x0009e20000100800 */
[----:B-1----:R-:W-:-:S02]  /*67280*/  IMAD.MOV.U32 R15, RZ, RZ, R19 ;  /* 0x000000ffff0f7224 */ /* 0x002fc400078e0013 */
[----:B------:R-:W-:Y:S01]  /*67290*/  IMAD.MOV.U32 R14, RZ, RZ, R5 ;  /* 0x000000ffff0e7224 */ /* 0x000fe200078e0005 */
[----:B----4-:R-:W4:Y:S04]  /*672a0*/  LDL.LU R19, [R1+0x1aac] ;  /* 0x001aac0001137983 */ /* 0x010f280000300800 */
[----:B------:R-:W5:Y:S04]  /*672b0*/  LDL.LU R5, [R1+0x1ab0] ;  /* 0x001ab00001057983 */ /* 0x000f680000300800 */
[----:B------:R-:W4:Y:S04]  /*672c0*/  LDL.LU R21, [R1+0x1aec] ;  /* 0x001aec0001157983 */ /* 0x000f280000300800 */
[----:B------:R-:W4:Y:S01]  /*672d0*/  LDL.LU R20, [R1+0x1af0] ;  /* 0x001af00001147983 */ /* 0x000f220000300800 */
[----:B------:R-:W-:-:S02]  /*672e0*/  IADD3 R154, P1, R154, R4, RZ ;  /* 0x000000049a9a7210 */ /* 0x000fc40007f3e0ff */
[----:B------:R-:W-:Y:S01]  /*672f0*/  IADD3 R16, P2, R16, R4, RZ ;  /* 0x0000000410107210 */ /* 0x000fe20007f5e0ff */
[----:B------:R1:W-:Y:S01]  /*67300*/  LDGSTS.E [R3+0x2f80], desc[UR60][R14.64], P0 ;  /* 0x02f800000e037fae */ /* 0x0003e2000812187c */
[----:B------:R-:W-:-:S03]  /*67310*/  IADD3.X R155, R155, R0, RZ, P1, !PT ;  /* 0x000000009b9b7210 */ /* 0x000fc60000ffe4ff */
[----:B------:R-:W-:Y:S04]  /*67320*/  STL [R1+0x19b0], R154 ;  /* 0x0019b09a01007387 */ /* 0x000fe80000100800 */
[----:B------:R-:W-:Y:S01]  /*67330*/  STL [R1+0x19ac], R155 ;  /* 0x0019ac9b01007387 */ /* 0x000fe20000100800 */
[----:B------:R-:W-:-:S03]  /*67340*/  IMAD.X R18, R18, 0x1, R0, P2 ;  /* 0x0000000112127824 */ /* 0x000fc600010e0600 */
[----:B------:R-:W-:Y:S01]  /*67350*/  STL [R1+0x19f0], R16 ;  /* 0x0019f01001007387 */ /* 0x000fe20000100800 */
[----:B-1----:R-:W-:Y:S02]  /*67360*/  IMAD.MOV.U32 R14, RZ, RZ, R154 ;  /* 0x000000ffff0e7224 */ /* 0x002fe400078e009a */
[----:B------:R-:W-:Y:S01]  /*67370*/  IMAD.MOV.U32 R15, RZ, RZ, R155 ;  /* 0x000000ffff0f7224 */ /* 0x000fe200078e009b */
[----:B------:R1:W-:Y:S04]  /*67380*/  STL [R1+0x19ec], R18 ;  /* 0x0019ec1201007387 */ /* 0x0003e80000100800 */
[----:B------:R-:W4:Y:S04]  /*67390*/  LDL.LU R159, [R1+0x1b2c] ;  /* 0x001b2c00019f7983 */ /* 0x000f280000300800 */
[----:B------:R-:W4:Y:S04]  /*673a0*/  LDL.LU R158, [R1+0x1b30] ;  /* 0x001b3000019e7983 */ /* 0x000f280000300800 */
[----:B------:R1:W-:Y:S01]  /*673b0*/  LDGSTS.E [R3+0x3380], desc[UR60][R14.64], P0 ;  /* 0x033800000e037fae */ /* 0x0003e2000812187c */
[----:B------:R-:W-:Y:S01]  /*673c0*/  IADD3 R152, P1, R152, R4, RZ ;  /* 0x0000000498987210 */ /* 0x000fe20007f3e0ff */
[----:B-1----:R-:W-:Y:S01]  /*673d0*/  IMAD.MOV.U32 R15, RZ, RZ, R18 ;  /* 0x000000ffff0f7224 */ /* 0x002fe200078e0012 */
[----:B------:R-:W-:Y:S01]  /*673e0*/  MOV R14, R16 ;  /* 0x00000010000e7202 */ /* 0x000fe20000000f00 */
[----:B------:R-:W4:Y:S04]  /*673f0*/  LDL.LU R18, [R1+0x1b6c] ;  /* 0x001b6c0001127983 */ /* 0x000f280000300800 */
[----:B------:R-:W4:Y:S01]  /*67400*/  LDL.LU R16, [R1+0x1b70] ;  /* 0x001b700001107983 */ /* 0x000f220000300800 */
[----:B------:R-:W-:-:S03]  /*67410*/  IADD3 R22, P2, R22, R4, RZ ;  /* 0x0000000416167210 */ /* 0x000fc60007f5e0ff */
[----:B------:R-:W-:Y:S04]  /*67420*/  STL [R1+0x1a30], R152 ;  /* 0x001a309801007387 */ /* 0x000fe80000100800 */
[----:B------:R1:W-:Y:S02]  /*67430*/  LDGSTS.E [R3+0x3780], desc[UR60][R14.64], P0 ;  /* 0x037800000e037fae */ /* 0x0003e4000812187c */
[----:B-1----:R-:W-:Y:S01]  /*67440*/  MOV R14, R152 ;  /* 0x00000098000e7202 */ /* 0x002fe20000000f00 */
[----:B---3--:R-:W-:-:S05]  /*67450*/  IMAD.X R153, R153, 0x1, R0, P1 ;  /* 0x0000000199997824 */ /* 0x008fca00008e0600 */
[----:B------:R1:W-:Y:S01]  /*67460*/  STL [R1+0x1a2c], R153 ;  /* 0x001a2c9901007387 */ /* 0x0003e20000100800 */
[----:B--2---:R-:W-:-:S03]  /*67470*/  IMAD.X R23, R23, 0x1, R0, P2 ;  /* 0x0000000117177824 */ /* 0x004fc600010e0600 */
[----:B------:R-:W-:Y:S04]  /*67480*/  STL [R1+0x1a70], R22 ;  /* 0x001a701601007387 */ /* 0x000fe80000100800 */
        /* <DEDUP_REMOVED lines=12> */
[----:B------:R-:W3:Y:S04]  /*67550*/  LDL.LU R22, [R1+0x1c70] ;  /* 0x001c700001167983 */ /* 0x000ee80000300800 */
[----:B------:R1:W-:Y:S01]  /*67560*/  LDGSTS.E [R3+0x3f80], desc[UR60][R14.64], P0 ;  /* 0x03f800000e037fae */ /* 0x0003e2000812187c */
[----:B-----5:R-:W-:-:S04]  /*67570*/  IADD3 R5, P1, R5, R4, RZ ;  /* 0x0000000405057210 */ /* 0x020fc80007f3e0ff */
[----:B----4-:R-:W-:Y:S02]  /*67580*/  IADD3.X R19, R19, R0, RZ, P1, !PT ;  /* 0x0000000013137210 */ /* 0x010fe40000ffe4ff */
[----:B------:R-:W-:Y:S01]  /*67590*/  IADD3 R20, P2, R20, R4, RZ ;  /* 0x0000000414147210 */ /* 0x000fe20007f5e0ff */
[----:B------:R4:W-:Y:S01]  /*675a0*/  STL [R1+0x1ab0], R5 ;  /* 0x001ab00501007387 */ /* 0x0009e20000100800 */
[----:B-1----:R-:W-:Y:S02]  /*675b0*/  IMAD.MOV.U32 R14, RZ, RZ, R5 ;  /* 0x000000ffff0e7224 */ /* 0x002fe400078e0005 */
[----:B------:R-:W-:Y:S01]  /*675c0*/  IMAD.MOV.U32 R15, RZ, RZ, R19 ;  /* 0x000000ffff0f7224 */ /* 0x000fe200078e0013 */
[----:B------:R1:W-:Y:S01]  /*675d0*/  STL [R1+0x1aac], R19 ;  /* 0x001aac1301007387 */ /* 0x0003e20000100800 */
[----:B------:R-:W-:-:S03]  /*675e0*/  IMAD.X R21, R21, 0x1, R0, P2 ;  /* 0x0000000115157824 */ /* 0x000fc600010e0600 */
[----:B------:R-:W-:Y:S04]  /*675f0*/  STL [R1+0x1af0], R20 ;  /* 0x001af01401007387 */ /* 0x000fe80000100800 */
[----:B----4-:R-:W4:Y:S04]  /*67600*/  LDL.LU R5, [R1+0x1cb0] ;  /* 0x001cb00001057983 */ /* 0x010f280000300800 */
[----:B------:R5:W-:Y:S04]  /*67610*/  STL [R1+0x1aec], R21 ;  /* 0x001aec1501007387 */ /* 0x000be80000100800 */
[----:B------:R5:W-:Y:S04]  /*67620*/  LDGSTS.E [R3+0x4380], desc[UR60][R14.64], P0 ;  /* 0x043800000e037fae */ /* 0x000be8000812187c */
[----:B-1----:R-:W4:Y:S01]  /*67630*/  LDL.LU R19, [R1+0x1cf0] ;  /* 0x001cf00001137983 */ /* 0x002f220000300800 */
[----:B-----5:R-:W-:-:S03]  /*67640*/  IMAD.MOV.U32 R15, RZ, RZ, R21 ;  /* 0x000000ffff0f7224 */ /* 0x020fc600078e0015 */
[----:B------:R-:W5:Y:S01]  /*67650*/  LDL.LU R21, [R1+0x1cac] ;  /* 0x001cac0001157983 */ /* 0x000f620000300800 */
[----:B------:R-:W-:-:S03]  /*67660*/  MOV R14, R20 ;  /* 0x00000014000e7202 */ /* 0x000fc60000000f00 */
[----:B------:R-:W5:Y:S01]  /*67670*/  LDL.LU R20, [R1+0x1cec] ;  /* 0x001cec0001147983 */ /* 0x000f620000300800 */
[----:B------:R-:W-:-:S03]  /*67680*/  IADD3 R158, P1, R158, R4, RZ ;  /* 0x000000049e9e7210 */ /* 0x000fc60007f3e0ff */
[----:B------:R1:W-:Y:S02]  /*67690*/  LDGSTS.E [R3+0x4780], desc[UR60][R14.64], P0 ;  /* 0x047800000e037fae */ /* 0x0003e4000812187c */
[--C-:B------:R-:W-:Y:S01]  /*676a0*/  IMAD.X R159, R159, 0x1, R0.reuse, P1 ;  /* 0x000000019f9f7824 */ /* 0x100fe200008e0600 */
[----:B------:R-:W-:Y:S02]  /*676b0*/  IADD3 R16, P2, R16, R4, RZ ;  /* 0x0000000410107210 */ /* 0x000fe40007f5e0ff */
[----:B-1----:R-:W-:Y:S01]  /*676c0*/  MOV R14, R158 ;  /* 0x0000009e000e7202 */ /* 0x002fe20000000f00 */
[----:B------:R-:W-:Y:S02]  /*676d0*/  IMAD.MOV.U32 R15, RZ, RZ, R159 ;  /* 0x000000ffff0f7224 */ /* 0x000fe400078e009f */
[----:B------:R-:W-:Y:S01]  /*676e0*/  IMAD.X R18, R18, 0x1, R0, P2 ;  /* 0x0000000112127824 */ /* 0x000fe200010e0600 */
[----:B------:R-:W-:Y:S04]  /*676f0*/  STL [R1+0x1b30], R158 ;  /* 0x001b309e01007387 */ /* 0x000fe80000100800 */
        /* <DEDUP_REMOVED lines=19> */
[----:B------:R-:W-:Y:S01]  /*67830*/  IMAD.MOV.U32 R15, RZ, RZ, R155 ;  /* 0x000000ffff0f7224 */ /* 0x000fe200078e009b */
[----:B------:R-:W-:Y:S01]  /*67840*/  IADD3 R22, P2, R22, R4, RZ ;  /* 0x0000000416167210 */ /* 0x000fe20007f5e0ff */
[--C-:B------:R-:W-:Y:S01]  /*67850*/  IMAD.X R153, R153, 0x1, R0.reuse, P1 ;  /* 0x0000000199997824 */ /* 0x100fe200008e0600 */
[----:B------:R-:W-:Y:S03]  /*67860*/  STL [R1+0x1bac], R157 ;  /* 0x001bac9d01007387 */ /* 0x000fe60000100800 */
[----:B------:R-:W-:Y:S01]  /*67870*/  IMAD.X R23, R23, 0x1, R0, P2 ;  /* 0x0000000117177824 */ /* 0x000fe200010e0600 */
[----:B------:R1:W-:Y:S04]  /*67880*/  LDGSTS.E [R3+0x5780], desc[UR60][R14.64], P0 ;  /* 0x057800000e037fae */ /* 0x0003e8000812187c */
[----:B------:R-:W-:Y:S04]  /*67890*/  STL [R1+0x1bf0], R154 ;  /* 0x001bf09a01007387 */ /* 0x000fe80000100800 */
[----:B------:R-:W-:Y:S01]  /*678a0*/  STL [R1+0x1bec], R155 ;  /* 0x001bec9b01007387 */ /* 0x000fe20000100800 */
[----:B-1----:R-:W-:Y:S01]  /*678b0*/  MOV R14, R152 ;  /* 0x00000098000e7202 */ /* 0x002fe20000000f00 */
[----:B------:R-:W-:-:S02]  /*678c0*/  IMAD.MOV.U32 R15, RZ, RZ, R153 ;  /* 0x000000ffff0f7224 */ /* 0x000fc400078e0099 */
[----:B------:R-:W-:Y:S01]  /*678d0*/  STL [R1+0x1c30], R152 ;  /* 0x001c309801007387 */ /* 0x000fe20000100800 */
[----:B----4-:R-:W-:-:S03]  /*678e0*/  IADD3 R5, P1, R5, R4, RZ ;  /* 0x0000000405057210 */ /* 0x010fc60007f3e0ff */
[----:B------:R-:W-:Y:S04]  /*678f0*/  STL [R1+0x1c2c], R153 ;  /* 0x001c2c9901007387 */ /* 0x000fe80000100800 */
[----:B------:R1:W-:Y:S04]  /*67900*/  STL [R1+0x1c70], R22 ;  /* 0x001c701601007387 */ /* 0x0003e80000100800 */
[----:B------:R2:W-:Y:S01]  /*67910*/  LDGSTS.E [R3+0x5b80], desc[UR60][R14.64], P0 ;  /* 0x05b800000e037fae */ /* 0x0005e2000812187c */
[----:B------:R-:W-:-:S03]  /*67920*/  IADD3 R19, P2, R19, R4, RZ ;  /* 0x0000000413137210 */ /* 0x000fc60007f5e0ff */
[----:B------:R-:W-:Y:S04]  /*67930*/  STL [R1+0x1c6c], R23 ;  /* 0x001c6c1701007387 */ /* 0x000fe80000100800 */
[----:B------:R3:W-:Y:S01]  /*67940*/  STL [R1+0x1cb0], R5 ;  /* 0x001cb00501007387 */ /* 0x0007e20000100800 */
[----:B-----5:R-:W-:Y:S01]  /*67950*/  IADD3.X R21, R21, R0, RZ, P1, !PT ;  /* 0x0000000015157210 */ /* 0x020fe20000ffe4ff */
[----:B--2---:R-:W-:Y:S02]  /*67960*/  IMAD.MOV.U32 R14, RZ, RZ, R22 ;  /* 0x000000ffff0e7224 */ /* 0x004fe400078e0016 */
[----:B------:R-:W-:Y:S02]  /*67970*/  IMAD.MOV.U32 R15, RZ, RZ, R23 ;  /* 0x000000ffff0f7224 */ /* 0x000fe400078e0017 */
[----:B------:R-:W-:Y:S01]  /*67980*/  IMAD.X R20, R20, 0x1, R0, P2 ;  /* 0x0000000114147824 */ /* 0x000fe200010e0600 */
[----:B------:R-:W-:Y:S04]  /*67990*/  STL [R1+0x1cac], R21 ;  /* 0x001cac1501007387 */ /* 0x000fe80000100800 */
[----:B------:R-:W-:Y:S04]  /*679a0*/  STL [R1+0x1cf0], R19 ;  /* 0x001cf01301007387 */ /* 0x000fe80000100800 */
[----:B-1----:R-:W2:Y:S04]  /*679b0*/  LDL.LU R22, [R1+0xe34] ;  /* 0x000e340001167983 */ /* 0x002ea80000300800 */
[----:B------:R1:W-:Y:S04]  /*679c0*/  LDGSTS.E [R3+0x5f80], desc[UR60][R14.64], P0 ;  /* 0x05f800000e037fae */ /* 0x0003e8000812187c */
[----:B------:R-:W-:Y:S01]  /*679d0*/  STL [R1+0x1cec], R20 ;  /* 0x001cec1401007387 */ /* 0x000fe20000100800 */
[----:B-1----:R-:W-:-:S03]  /*679e0*/  IMAD.MOV.U32 R14, RZ, RZ, R5 ;  /* 0x000000ffff0e7224 */ /* 0x002fc600078e0005 */
[----:B---3--:R-:W3:Y:S04]  /*679f0*/  LDL.LU R5, [R1+0xe74] ;  /* 0x000e740001057983 */ /* 0x008ee80000300800 */
[----:B------:R-:W4:Y:S04]  /*67a00*/  LDL.LU R155, [R1+0xe30] ;  /* 0x000e3000019b7983 */ /* 0x000f280000300800 */
[----:B------:R-:W5:Y:S01]  /*67a10*/  LDL.LU R23, [R1+0xe70] ;  /* 0x000e700001177983 */ /* 0x000f620000300800 */
[----:B------:R-:W-:-:S05]  /*67a20*/  IMAD.MOV.U32 R15, RZ, RZ, R21 ;  /* 0x000000ffff0f7224 */ /* 0x000fca00078e0015 */
[----:B------:R1:W-:Y:S01]  /*67a30*/  LDGSTS.E [R3+0x6380], desc[UR60][R14.64], P0 ;  /* 0x063800000e037fae */ /* 0x0003e2000812187c */
[----:B------:R-:W-:Y:S02]  /*67a40*/  IADD3 R16, P1, R16, R4, RZ ;  /* 0x0000000410107210 */ /* 0x000fe40007f3e0ff */
[----:B-1----:R-:W-:Y:S01]  /*67a50*/  MOV R14, R19 ;  /* 0x00000013000e7202 */ /* 0x002fe20000000f00 */
[----:B------:R-:W-:Y:S02]  /*67a60*/  IMAD.MOV.U32 R15, RZ, RZ, R20 ;  /* 0x000000ffff0f7224 */ /* 0x000fe400078e0014 */
[----:B------:R-:W-:Y:S01]  /*67a70*/  IMAD.X R18, R18, 0x1, R0, P1 ;  /* 0x0000000112127824 */ /* 0x000fe200008e0600 */
[----:B------:R1:W-:Y:S04]  /*67a80*/  STL [R1+0x1d30], R16 ;  /* 0x001d301001007387 */ /* 0x0003e80000100800 */
[----:B------:R1:W-:Y:S04]  /*67a90*/  LDGSTS.E [R3+0x6780], desc[UR60][R14.64], P0 ;  /* 0x067800000e037fae */ /* 0x0003e8000812187c */
[----:B------:R1:W-:Y:S04]  /*67aa0*/  STL [R1+0x1d2c], R18 ;  /* 0x001d2c1201007387 */ /* 0x0003e80000100800 */
[----:B------:R-:W5:Y:S01]  /*67ab0*/  LDL.LU R153, [R1+0xeb4] ;  /* 0x000eb40001997983 */ /* 0x000f620000300800 */
[----:B-1----:R-:W-:-:S03]  /*67ac0*/  MOV R14, R16 ;  /* 0x00000010000e7202 */ /* 0x002fc60000000f00 */
        /* <DEDUP_REMOVED lines=8> */
[----:B------:R-:W5:Y:S01]  /*67b50*/  LDL.LU R18, [R1+0xf38] ;  /* 0x000f380001127983 */ /* 0x000f620000300800 */
[----:B------:R-:W-:-:S03]  /*67b60*/  IADD3.X R233, R233, R0, RZ, P1, !PT ;  /* 0x00000000e9e97210 */ /* 0x000fc60000ffe4ff */
[----:B------:R1:W-:Y:S01]  /*67b70*/  LDGSTS.E [R3+0x6b80], desc[UR60][R14.64], P0 ;  /* 0x06b800000e037fae */ /* 0x0003e2000812187c */
[----:B------:R-:W-:-:S03]  /*67b80*/  IADD3 R250, P2, R250, R4, RZ ;  /* 0x00000004fafa7210 */ /* 0x000fc60007f5e0ff */
[----:B------:R-:W5:Y:S04]  /*67b90*/  LDL.LU R154, [R1+0xf74] ;  /* 0x000f7400019a7983 */ /* 0x000f680000300800 */
[----:B------:R-:W5:Y:S01]  /*67ba0*/  LDL.LU R21, [R1+0xf78] ;  /* 0x000f780001157983 */ /* 0x000f620000300800 */
[----:B-1----:R-:W-:-:S03]  /*67bb0*/  IMAD.MOV.U32 R14, RZ, RZ, R218 ;  /* 0x000000ffff0e7224 */ /* 0x002fc600078e00da */
[----:B------:R-:W5:Y:S01]  /*67bc0*/  LDL.LU R19, [R1+0xfb8] ;  /* 0x000fb80001137983 */ /* 0x000f620000300800 */
[----:B------:R-:W-:Y:S02]  /*67bd0*/  IMAD.MOV.U32 R15, RZ, RZ, R217 ;  /* 0x000000ffff0f7224 */ /* 0x000fe400078e00d9 */
[----:B------:R-:W-:Y:S01]  /*67be0*/  IMAD.X R249, R249, 0x1, R0, P2 ;  /* 0x00000001f9f97824 */ /* 0x000fe200010e0600 */
[----:B------:R-:W5:Y:S04]  /*67bf0*/  LDL.LU R152, [R1+0xff8] ;  /* 0x000ff80001987983 */ /* 0x000f680000300800 */
[----:B------:R1:W-:Y:S02]  /*67c00*/  LDGSTS.E [R3+0x6f80], desc[UR60][R14.64], P0 ;  /* 0x06f800000e037fae */ /* 0x0003e4000812187c */
[----:B-1----:R-:W-:-:S02]  /*67c10*/  IMAD.MOV.U32 R14, RZ, RZ, R234 ;  /* 0x000000ffff0e7224 */ /* 0x002fc400078e00ea */
        /* <DEDUP_REMOVED lines=10> */
[----:B-----5:R-:W-:Y:S01]  /*67cc0*/  IMAD.X R23, R23, 0x1, R0, P2 ;  /* 0x0000000117177824 */ /* 0x020fe200010e0600 */
[----:B------:R1:W-:Y:S04]  /*67cd0*/  STL [R1+0xe30], R155 ;  /* 0x000e309b01007387 */ /* 0x0003e80000100800 */
[----:B------:R-:W-:Y:S04]  /*67ce0*/  STL [R1+0xe74], R5 ;  /* 0x000e740501007387 */ /* 0x000fe80000100800 */
[----:B--2---:R-:W2:Y:S01]  /*67cf0*/  LDL.LU R22, [R1+0xfb4] ;  /* 0x000fb40001167983 */ /* 0x004ea20000300800 */
[----:B------:R-:W-:-:S03]  /*67d00*/  IMAD.MOV.U32 R15, RZ, RZ, R155 ;  /* 0x000000ffff0f7224 */ /* 0x000fc600078e009b */
[----:B------:R3:W-:Y:S04]  /*67d10*/  STL [R1+0xe70], R23 ;  /* 0x000e701701007387 */ /* 0x0007e80000100800 */
[----:B-1----:R-:W4:Y:S04]  /*67d20*/  LDL.LU R155, [R1+0xff4] ;  /* 0x000ff400019b7983 */ /* 0x002f280000300800 */
[----:B------:R1:W-:Y:S02]  /*67d30*/  LDGSTS.E [R3+0x7b80], desc[UR60][R14.64], P0 ;  /* 0x07b800000e037fae */ /* 0x0003e4000812187c */
[----:B-1----:R-:W-:-:S02]  /*67d40*/  IMAD.MOV.U32 R14, RZ, RZ, R5 ;  /* 0x000000ffff0e7224 */ /* 0x002fc400078e0005 */
[----:B------:R-:W-:Y:S02]  /*67d50*/  IMAD.MOV.U32 R15, RZ, RZ, R23 ;  /* 0x000000ffff0f7224 */ /* 0x000fe400078e0017 */
[----:B---3--:R-:W3:Y:S01]  /*67d60*/  LDL.LU R23, [R1+0x1038] ;  /* 0x0010380001177983 */ /* 0x008ee20000300800 */
[----:B------:R-:W-:-:S03]  /*67d70*/  IADD3 R16, P1, R16, R4, RZ ;  /* 0x0000000410107210 */ /* 0x000fc60007f3e0ff */
[----:B------:R-:W5:Y:S01]  /*67d80*/  LDL.LU R5, [R1+0x1078] ;  /* 0x0010780001057983 */ /* 0x000f620000300800 */
[----:B------:R-:W-:Y:S02]  /*67d90*/  IADD3.X R153, R153, R0, RZ, P1, !PT ;  /* 0x0000000099997210 */ /* 0x000fe40000ffe4ff */
[----:B------:R-:W-:Y:S01]  /*67da0*/  IADD3 R156, P2, R156, R4, RZ ;  /* 0x000000049c9c7210 */ /* 0x000fe20007f5e0ff */
[----:B------:R-:W-:Y:S04]  /*67db0*/  STL [R1+0xeb8], R16 ;  /* 0x000eb81001007387 */ /* 0x000fe80000100800 */
[----:B------:R-:W-:Y:S01]  /*67dc0*/  IMAD.X R157, R157, 0x1, R0, P2 ;  /* 0x000000019d9d7824 */ /* 0x000fe200010e0600 */
[----:B------:R1:W-:Y:S04]  /*67dd0*/  LDGSTS.E [R3+0x7f80], desc[UR60][R14.64], P0 ;  /* 0x07f800000e037fae */ /* 0x0003e8000812187c */
[----:B------:R1:W-:Y:S04]  /*67de0*/  STL [R1+0xeb4], R153 ;  /* 0x000eb49901007387 */ /* 0x0003e80000100800 */
[----:B------:R-:W-:Y:S01]  /*67df0*/  STL [R1+0xef8], R156 ;  /* 0x000ef89c01007387 */ /* 0x000fe20000100800 */
[----:B-1----:R-:W-:-:S02]  /*67e00*/  IMAD.MOV.U32 R15, RZ, RZ, R153 ;  /* 0x000000ffff0f7224 */ /* 0x002fc400078e0099 */
[----:B------:R-:W-:Y:S01]  /*67e10*/  IMAD.MOV.U32 R14, RZ, RZ, R16 ;  /* 0x000000ffff0e7224 */ /* 0x000fe200078e0010 */
[----:B------:R-:W5:Y:S01]  /*67e20*/  LDL.LU R153, [R1+0x1034] ;  /* 0x0010340001997983 */ /* 0x000f620000300800 */
[----:B------:R-:W-:-:S03]  /*67e30*/  IADD3 R18, P1, R18, R4, RZ ;  /* 0x0000000412127210 */ /* 0x000fc60007f3e0ff */
[----:B------:R-:W-:Y:S04]  /*67e40*/  STL [R1+0xef4], R157 ;  /* 0x000ef49d01007387 */ /* 0x000fe80000100800 */
[----:B------:R-:W5:Y:S01]  /*67e50*/  LDL.LU R16, [R1+0x1074] ;  /* 0x0010740001107983 */ /* 0x000f620000300800 */
[----:B------:R-:W-:-:S03]  /*67e60*/  IADD3 R21, P2, R21, R4, RZ ;  /* 0x0000000415157210 */ /* 0x000fc60007f5e0ff */
[----:B------:R1:W-:Y:S01]  /*67e70*/  LDGSTS.E [R3+0x20380], desc[UR60][R14.64], P0 ;  /* 0x203800000e037fae */ /* 0x0003e2000812187c */
[--C-:B------:R-:W-:Y:S02]  /*67e80*/  IMAD.X R20, R20, 0x1, R0.reuse, P1 ;  /* 0x0000000114147824 */ /* 0x100fe400008e0600 */
[----:B------:R-:W-:Y:S01]  /*67e90*/  IMAD.X R154, R154, 0x1, R0, P2 ;  /* 0x000000019a9a7824 */ /* 0x000fe200010e0600 */
[----:B------:R-:W-:Y:S01]  /*67ea0*/  STL [R1+0xf38], R18 ;  /* 0x000f381201007387 */ /* 0x000fe20000100800 */
[----:B-1----:R-:W-:Y:S01]  /*67eb0*/  MOV R14, R156 ;  /* 0x0000009c000e7202 */ /* 0x002fe20000000f00 */
[----:B------:R-:W-:Y:S02]  /*67ec0*/  IMAD.MOV.U32 R15, RZ, RZ, R157 ;  /* 0x000000ffff0f7224 */ /* 0x000fe400078e009d */
[----:B------:R1:W-:Y:S04]  /*67ed0*/  STL [R1+0xf34], R20 ;  /* 0x000f341401007387 */ /* 0x0003e80000100800 */
[----:B------:R1:W-:Y:S04]  /*67ee0*/  LDGSTS.E [R3+0x20780], desc[UR60][R14.64], P0 ;  /* 0x207800000e037fae */ /* 0x0003e8000812187c */
[----:B------:R1:W-:Y:S02]  /*67ef0*/  STL [R1+0xf78], R21 ;  /* 0x000f781501007387 */ /* 0x0003e40000100800 */
[----:B-1----:R-:W-:Y:S01]  /*67f00*/  MOV R14, R18 ;  /* 0x00000012000e7202 */ /* 0x002fe20000000f00 */
[----:B------:R-:W-:-:S02]  /*67f10*/  IMAD.MOV.U32 R15, RZ, RZ, R20 ;  /* 0x000000ffff0f7224 */ /* 0x000fc400078e0014 */
[----:B------:R-:W5:Y:S04]  /*67f20*/  LDL.LU R20, [R1+0x10b8] ;  /* 0x0010b80001147983 */ /* 0x000f680000300800 */
[----:B------:R1:W-:Y:S04]  /*67f30*/  STL [R1+0xf74], R154 ;  /* 0x000f749a01007387 */ /* 0x0003e80000100800 */
[----:B------:R1:W-:Y:S01]  /*67f40*/  LDGSTS.E [R3+0x20b80], desc[UR60][R14.64], P0 ;  /* 0x20b800000e037fae */ /* 0x0003e2000812187c */
[----:B------:R-:W-:-:S03]  /*67f50*/  IADD3 R19, P1, R19, R4, RZ ;  /* 0x0000000413137210 */ /* 0x000fc60007f3e0ff */
[----:B------:R-:W5:Y:S01]  /*67f60*/  LDL.LU R18, [R1+0x10f8] ;  /* 0x0010f80001127983 */ /* 0x000f620000300800 */
[----:B------:R-:W-:Y:S01]  /*67f70*/  IADD3 R152, P2, R152, R4, RZ ;  /* 0x0000000498987210 */ /* 0x000fe20007f5e0ff */
[----:B-1----:R-:W-:Y:S02]  /*67f80*/  IMAD.MOV.U32 R14, RZ, RZ, R21 ;  /* 0x000000ffff0e7224 */ /* 0x002fe400078e0015 */
[----:B------:R-:W5:Y:S01]  /*67f90*/  LDL.LU R21, [R1+0x10b4] ;  /* 0x0010b40001157983 */ /* 0x000f620000300800 */
[----:B------:R-:W-:-:S03]  /*67fa0*/  IMAD.MOV.U32 R15, RZ, RZ, R154 ;  /* 0x000000ffff0f7224 */ /* 0x000fc600078e009a */
[----:B------:R-:W5:Y:S04]  /*67fb0*/  LDL.LU R154, [R1+0x10f4] ;  /* 0x0010f400019a7983 */ /* 0x000f680000300800 */
[----:B------:R1:W-:Y:S04]  /*67fc0*/  LDGSTS.E [R3+0x20f80], desc[UR60][R14.64], P0 ;  /* 0x20f800000e037fae */ /* 0x0003e8000812187c */
[----:B------:R4:W-:Y:S01]  /*67fd0*/  STL [R1+0xfb8], R19 ;  /* 0x000fb81301007387 */ /* 0x0009e20000100800 */
[----:B-1----:R-:W-:Y:S01]  /*67fe0*/  IMAD.MOV.U32 R14, RZ, RZ, R19 ;  /* 0x000000ffff0e7224 */ /* 0x002fe200078e0013 */
[----:B--2---:R-:W-:-:S05]  /*67ff0*/  IADD3.X R22, R22, R0, RZ, P1, !PT ;  /* 0x0000000016167210 */ /* 0x004fca0000ffe4ff */
[----:B------:R1:W-:Y:S01]  /*68000*/  STL [R1+0xfb4], R22 ;  /* 0x000fb41601007387 */ /* 0x0003e20000100800 */
[----:B------:R-:W-:Y:S02]  /*68010*/  IMAD.MOV.U32 R15, RZ, RZ, R22 ;  /* 0x000000ffff0f7224 */ /* 0x000fe400078e0016 */
[----:B----4-:R-:W-:Y:S01]  /*68020*/  IMAD.X R155, R155, 0x1, R0, P2 ;  /* 0x000000019b9b7824 */ /* 0x010fe200010e0600 */
[----:B------:R-:W-:Y:S04]  /*68030*/  STL [R1+0xff8], R152 ;  /* 0x000ff89801007387 */ /* 0x000fe80000100800 */
[----:B------:R-:W2:Y:S04]  /*68040*/  LDL.LU R19, [R1+0x1138] ;  /* 0x0011380001137983 */ /* 0x000ea80000300800 */
[----:B------:R4:W-:Y:S04]  /*68050*/  STL [R1+0xff4], R155 ;  /* 0x000ff49b01007387 */ /* 0x0009e80000100800 */
[----:B------:R4:W-:Y:S04]  /*68060*/  LDGSTS.E [R3+0x21380], desc[UR60][R14.64], P0 ;  /* 0x213800000e037fae */ /* 0x0009e8000812187c */
[----:B-1----:R-:W2:Y:S01]  /*68070*/  LDL.LU R22, [R1+0x1178] ;  /* 0x0011780001167983 */ /* 0x002ea20000300800 */
[----:B----4-:R-:W-:-:S03]  /*68080*/  IMAD.MOV.U32 R15, RZ, RZ, R155 ;  /* 0x000000ffff0f7224 */ /* 0x010fc600078e009b */
[----:B------:R-:W4:Y:S01]  /*68090*/  LDL.LU R155, [R1+0x1134] ;  /* 0x00113400019b7983 */ /* 0x000f220000300800 */
[----:B------:R-:W-:-:S03]  /*680a0*/  MOV R14, R152 ;  /* 0x00000098000e7202 */ /* 0x000fc60000000f00 */
[----:B------:R-:W4:Y:S01]  /*680b0*/  LDL.LU R152, [R1+0x1174] ;  /* 0x0011740001987983 */ /* 0x000f220000300800 */
[-C--:B---3--:R-:W-:Y:S02]  /*680c0*/  IADD3 R23, P1, R23, R4.reuse, RZ ;  /* 0x0000000417177210 */ /* 0x088fe40007f3e0ff */
[----:B-----5:R-:W-:Y:S01]  /*680d0*/  IADD3 R5, P2, R5, R4, RZ ;  /* 0x0000000405057210 */ /* 0x020fe20007f5e0ff */
[----:B------:R1:W-:Y:S04]  /*680e0*/  LDGSTS.E [R3+0x21780], desc[UR60][R14.64], P0 ;  /* 0x217800000e037fae */ /* 0x0003e8000812187c */
[----:B------:R3:W-:Y:S01]  /*680f0*/  STL [R1+0x1038], R23 ;  /* 0x0010381701007387 */ /* 0x0007e20000100800 */
[----:B------:R-:W-:Y:S01]  /*68100*/  IMAD.X R153, R153, 0x1, R0, P1 ;  /* 0x0000000199997824 */ /* 0x000fe200008e0600 */
[----:B-1----:R-:W-:-:S04]  /*68110*/  MOV R14, R23 ;  /* 0x00000017000e7202 */ /* 0x002fc80000000f00 */
[----:B------:R1:W-:Y:S01]  /*68120*/  STL [R1+0x1034], R153 ;  /* 0x0010349901007387 */ /* 0x0003e20000100800 */
[----:B------:R-:W-:-:S03]  /*68130*/  IMAD.X R16, R16, 0x1, R0, P2 ;  /* 0x0000000110107824 */ /* 0x000fc600010e0600 */
[----:B------:R5:W-:Y:S01]  /*68140*/  STL [R1+0x1078], R5 ;  /* 0x0010780501007387 */ /* 0x000be20000100800 */
[----:B------:R-:W-:-:S03]  /*68150*/  IMAD.MOV.U32 R15, RZ, RZ, R153 ;  /* 0x000000ffff0f7224 */ /* 0x000fc600078e0099 */
[----:B---3--:R-:W3:Y:S04]  /*68160*/  LDL.LU R23, [R1+0x11b8] ;  /* 0x0011b80001177983 */ /* 0x008ee80000300800 */
        /* <DEDUP_REMOVED lines=26> */
[----:B------:R-:W5:Y:S04]  /*68310*/  LDL.LU R18, [R1+0x1a88] ;  /* 0x001a880001127983 */ /* 0x000f680000300800 */
[----:B------:R1:W-:Y:S01]  /*68320*/  LDGSTS.E [R3+0x22780], desc[UR60][R14.64], P0 ;  /* 0x227800000e037fae */ /* 0x0003e2000812187c */
[----:B--2---:R-:W-:-:S05]  /*68330*/  IADD3 R19, P1, R19, R4, RZ ;  /* 0x0000000413137210 */ /* 0x004fca0007f3e0ff */
[----:B------:R-:W-:Y:S01]  /*68340*/  STL [R1+0x1138], R19 ;  /* 0x0011381301007387 */ /* 0x000fe20000100800 */
[----:B------:R-:W-:Y:S01]  /*68350*/  IADD3 R22, P2, R22, R4, RZ ;  /* 0x0000000416167210 */ /* 0x000fe20007f5e0ff */
[----:B----4-:R-:W-:-:S04]  /*68360*/  IMAD.X R155, R155, 0x1, R0, P1 ;  /* 0x000000019b9b7824 */ /* 0x010fc800008e0600 */
[----:B-1----:R-:W-:Y:S01]  /*68370*/  IMAD.MOV.U32 R15, RZ, RZ, R155 ;  /* 0x000000ffff0f7224 */ /* 0x002fe200078e009b */
[----:B------:R1:W-:Y:S01]  /*68380*/  STL [R1+0x1134], R155 ;  /* 0x0011349b01007387 */ /* 0x0003e20000100800 */
[----:B------:R-:W-:-:S03]  /*68390*/  IMAD.X R152, R152, 0x1, R0, P2 ;  /* 0x0000000198987824 */ /* 0x000fc600010e0600 */
[----:B------:R-:W-:Y:S01]  /*683a0*/  STL [R1+0x1178], R22 ;  /* 0x0011781601007387 */ /* 0x000fe20000100800 */
[----:B------:R-:W-:-:S03]  /*683b0*/  MOV R14, R19 ;  /* 0x00000013000e7202 */ /* 0x000fc60000000f00 */
[----:B-1----:R-:W2:Y:S04]  /*683c0*/  LDL.LU R155, [R1+0x18b4] ;  /* 0x0018b400019b7983 */ /* 0x002ea80000300800 */
[----:B------:R1:W-:Y:S04]  /*683d0*/  STL [R1+0x1174], R152 ;  /* 0x0011749801007387 */ /* 0x0003e80000100800 */
[----:B------:R-:W4:Y:S04]  /*683e0*/  LDL.LU R19, [R1+0x1a84] ;  /* 0x001a840001137983 */ /* 0x000f280000300800 */
[----:B------:R1:W-:Y:S01]  /*683f0*/  LDGSTS.E [R3+0x22b80], desc[UR60][R14.64], P0 ;  /* 0x22b800000e037fae */ /* 0x0003e2000812187c */
[----:B---3--:R-:W-:Y:S01]  /*68400*/  IADD3 R23, P1, R23, R4, RZ ;  /* 0x0000000417177210 */ /* 0x008fe20007f3e0ff */
[----:B-1----:R-:W-:-:S02]  /*68410*/  IMAD.MOV.U32 R14, RZ, RZ, R22 ;  /* 0x000000ffff0e7224 */ /* 0x002fc400078e0016 */
[----:B------:R-:W-:Y:S02]  /*68420*/  IMAD.MOV.U32 R15, RZ, RZ, R152 ;  /* 0x000000ffff0f7224 */ /* 0x000fe400078e0098 */
[----:B------:R-:W3:Y:S01]  /*68430*/  LDL.LU R152, [R1+0x1b58] ;  /* 0x001b580001987983 */ /* 0x000ee20000300800 */
[----:B------:R-:W-:-:S03]  /*68440*/  IADD3 R156, P2, R156, R4, RZ ;  /* 0x000000049c9c7210 */ /* 0x000fc60007f5e0ff */
[----:B------:R-:W3:Y:S01]  /*68450*/  LDL.LU R22, [R1+0x1b88] ;  /* 0x001b880001167983 */ /* 0x000ee20000300800 */
[----:B------:R-:W-:-:S03]  /*68460*/  IADD3.X R153, R153, R0, RZ, P1, !PT ;  /* 0x0000000099997210 */ /* 0x000fc60000ffe4ff */
[----:B------:R-:W-:Y:S01]  /*68470*/  STL [R1+0x11b8], R23 ;  /* 0x0011b81701007387 */ /* 0x000fe20000100800 */
[----:B------:R-:W-:-:S03]  /*68480*/  IMAD.X R157, R157, 0x1, R0, P2 ;  /* 0x000000019d9d7824 */ /* 0x000fc600010e0600 */
[----:B------:R1:W-:Y:S04]  /*68490*/  LDGSTS.E [R3+0x22f80], desc[UR60][R14.64], P0 ;  /* 0x22f800000e037fae */ /* 0x0003e8000812187c */
[----:B------:R1:W-:Y:S04]  /*684a0*/  STL [R1+0x11b4], R153 ;  /* 0x0011b49901007387 */ /* 0x0003e80000100800 */
[----:B------:R-:W-:Y:S01]  /*684b0*/  STL [R1+0x11f8], R156 ;  /* 0x0011f89c01007387 */ /* 0x000fe20000100800 */
[----:B-1----:R-:W-:Y:S02]  /*684c0*/  IMAD.MOV.U32 R15, RZ, RZ, R153 ;  /* 0x000000ffff0f7224 */ /* 0x002fe400078e0099 */
[----:B------:R-:W-:Y:S01]  /*684d0*/  IMAD.MOV.U32 R14, RZ, RZ, R23 ;  /* 0x000000ffff0e7224 */ /* 0x000fe200078e0017 */
[----:B------:R-:W3:Y:S04]  /*684e0*/  LDL.LU R153, [R1+0x1b54] ;  /* 0x001b540001997983 */ /* 0x000ee80000300800 */
[----:B------:R-:W-:Y:S01]  /*684f0*/  STL [R1+0x11f4], R157 ;  /* 0x0011f49d01007387 */ /* 0x000fe20000100800 */
[----:B-----5:R-:W-:-:S03]  /*68500*/  IADD3 R5, P1, R5, R4, RZ ;  /* 0x0000000405057210 */ /* 0x020fc60007f3e0ff */
[----:B------:R-:W5:Y:S01]  /*68510*/  LDL.LU R23, [R1+0x1b84] ;  /* 0x001b840001177983 */ /* 0x000f620000300800 */
[----:B------:R-:W-:-:S03]  /*68520*/  IADD3 R16, P2, R16, R4, RZ ;  /* 0x0000000410107210 */ /* 0x000fc60007f5e0ff */
[----:B------:R1:W-:Y:S04]  /*68530*/  LDGSTS.E [R3+0x23380], desc[UR60][R14.64], P0 ;  /* 0x233800000e037fae */ /* 0x0003e8000812187c */
[----:B------:R-:W-:Y:S01]  /*68540*/  STL [R1+0x1238], R5 ;  /* 0x0012380501007387 */ /* 0x000fe20000100800 */
[----:B-1----:R-:W-:Y:S01]  /*68550*/  MOV R14, R156 ;  /* 0x0000009c000e7202 */ /* 0x002fe20000000f00 */
[----:B------:R-:W-:-:S05]  /*68560*/  IMAD.MOV.U32 R15, RZ, RZ, R157 ;  /* 0x000000ffff0f7224 */ /* 0x000fca00078e009d */
[----:B------:R1:W-:Y:S01]  /*68570*/  LDGSTS.E [R3+0x23780], desc[UR60][R14.64], P0 ;  /* 0x237800000e037fae */ /* 0x0003e2000812187c */
[----:B------:R-:W-:-:S05]  /*68580*/  IMAD.X R20, R20, 0x1, R0, P1 ;  /* 0x0000000114147824 */ /* 0x000fca00008e0600 */
[----:B------:R1:W-:Y:S02]  /*68590*/  STL [R1+0x1234], R20 ;  /* 0x0012341401007387 */ /* 0x0003e40000100800 */
[----:B-1----:R-:W-:Y:S01]  /*685a0*/  MOV R14, R5 ;  /* 0x00000005000e7202 */ /* 0x002fe20000000f00 */
[----:B------:R-:W-:Y:S02]  /*685b0*/  IMAD.X R21, R21, 0x1, R0, P2 ;  /* 0x0000000115157824 */ /* 0x000fe400010e0600 */
[----:B------:R-:W-:Y:S01]  /*685c0*/  IMAD.MOV.U32 R15, RZ, RZ, R20 ;  /* 0x000000ffff0f7224 */ /* 0x000fe200078e0014 */
[----:B------:R-:W-:Y:S04]  /*685d0*/  STL [R1+0x1278], R16 ;  /* 0x0012781001007387 */ /* 0x000fe80000100800 */
[----:B------:R-:W5:Y:S04]  /*685e0*/  LDL.LU R20, [R1+0x1bf8] ;  /* 0x001bf80001147983 */ /* 0x000f680000300800 */
[----:B------:R1:W-:Y:S04]  /*685f0*/  STL [R1+0x1274], R21 ;  /* 0x0012741501007387 */ /* 0x0003e80000100800 */
[----:B------:R1:W-:Y:S04]  /*68600*/  LDGSTS.E [R3+0x23b80], desc[UR60][R14.64], P0 ;  /* 0x23b800000e037fae */ /* 0x0003e8000812187c */
[----:B------:R-:W5:Y:S01]  /*68610*/  LDL.LU R5, [R1+0x1c10] ;  /* 0x001c100001057983 */ /* 0x000f620000300800 */
[----:B------:R-:W-:Y:S01]  /*68620*/  IADD3 R154, P1, R154, R4, RZ ;  /* 0x000000049a9a7210 */ /* 0x000fe20007f3e0ff */
[----:B-1----:R-:W-:-:S02]  /*68630*/  IMAD.MOV.U32 R15, RZ, RZ, R21 ;  /* 0x000000ffff0f7224 */ /* 0x002fc400078e0015 */
[----:B------:R-:W5:Y:S01]  /*68640*/  LDL.LU R21, [R1+0x1bf4] ;  /* 0x001bf40001157983 */ /* 0x000f620000300800 */
[----:B------:R-:W-:Y:S01]  /*68650*/  IMAD.MOV.U32 R14, RZ, RZ, R16 ;  /* 0x000000ffff0e7224 */ /* 0x000fe200078e0010 */
[----:B------:R-:W-:Y:S02]  /*68660*/  IADD3 R18, P2, R18, R4, RZ ;  /* 0x0000000412127210 */ /* 0x000fe40007f5e0ff */
[----:B------:R-:W5:Y:S04]  /*68670*/  LDL.LU R16, [R1+0x1c0c] ;  /* 0x001c0c0001107983 */ /* 0x000f680000300800 */
[----:B------:R1:W-:Y:S04]  /*68680*/  LDGSTS.E [R3+0x23f80], desc[UR60][R14.64], P0 ;  /* 0x23f800000e037fae */ /* 0x0003e8000812187c */
[----:B------:R-:W-:Y:S01]  /*68690*/  STL [R1+0x18b8], R154 ;  /* 0x0018b89a01007387 */ /* 0x000fe20000100800 */
[----:B-1----:R-:W-:Y:S01]  /*686a0*/  IMAD.MOV.U32 R14, RZ, RZ, R154 ;  /* 0x000000ffff0e7224 */ /* 0x002fe200078e009a */
[----:B--2---:R-:W-:-:S05]  /*686b0*/  IADD3.X R155, R155, R0, RZ, P1, !PT ;  /* 0x000000009b9b7210 */ /* 0x004fca0000ffe4ff */
[----:B------:R-:W-:Y:S02]  /*686c0*/  IMAD.MOV.U32 R15, RZ, RZ, R155 ;  /* 0x000000ffff0f7224 */ /* 0x000fe400078e009b */
[----:B----4-:R-:W-:Y:S01]  /*686d0*/  IMAD.X R19, R19, 0x1, R0, P2 ;  /* 0x0000000113137824 */ /* 0x010fe200010e0600 */
[----:B------:R-:W-:Y:S04]  /*686e0*/  STL [R1+0x18b4], R155 ;  /* 0x0018b49b01007387 */ /* 0x000fe80000100800 */
[----:B------:R-:W-:Y:S04]  /*686f0*/  STL [R1+0x1a88], R18 ;  /* 0x001a881201007387 */ /* 0x000fe80000100800 */
[----:B------:R1:W-:Y:S04]  /*68700*/  LDGSTS.E [R3+0x24380], desc[UR60][R14.64], P0 ;  /* 0x243800000e037fae */ /* 0x0003e8000812187c */
[----:B------:R2:W-:Y:S01]  /*68710*/  STL [R1+0x1a84], R19 ;  /* 0x001a841301007387 */ /* 0x0005e20000100800 */
[----:B-1----:R-:W-:Y:S01]  /*68720*/  IMAD.MOV.U32 R15, RZ, RZ, R19 ;  /* 0x000000ffff0f7224 */ /* 0x002fe200078e0013 */
[----:B------:R-:W-:-:S02]  /*68730*/  MOV R14, R18 ;  /* 0x00000012000e7202 */ /* 0x000fc40000000f00 */
[----:B--2---:R-:W2:Y:S04]  /*68740*/  LDL.LU R19, [R1+0x1c8c] ;  /* 0x001c8c0001137983 */ /* 0x004ea80000300800 */
[----:B------:R-:W4:Y:S04]  /*68750*/  LDL.LU R18, [R1+0x1c90] ;  /* 0x001c900001127983 */ /* 0x000f280000300800 */
[----:B------:R-:W2:Y:S04]  /*68760*/  LDL.LU R161, [R1+0x1c9c] ;  /* 0x001c9c0001a17983 */ /* 0x000ea80000300800 */
[----:B------:R-:W2:Y:S01]  /*68770*/  LDL.LU R160, [R1+0x1ca0] ;  /* 0x001ca00001a07983 */ /* 0x000ea20000300800 */
[----:B---3--:R-:W-:-:S02]  /*68780*/  IADD3 R152, P1, R152, R4, RZ ;  /* 0x0000000498987210 */ /* 0x008fc40007f3e0ff */
[----:B------:R-:W-:Y:S01]  /*68790*/  IADD3 R22, P2, R22, R4, RZ ;  /* 0x0000000416167210 */ /* 0x000fe20007f5e0ff */
[----:B------:R1:W-:Y:S04]  /*687a0*/  LDGSTS.E [R3+0x24780], desc[UR60][R14.64], P0 ;  /* 0x247800000e037fae */ /* 0x0003e8000812187c */
[----:B------:R3:W-:Y:S01]  /*687b0*/  STL [R1+0x1b58], R152 ;  /* 0x001b589801007387 */ /* 0x0007e20000100800 */
[----:B------:R-:W-:-:S05]  /*687c0*/  IMAD.X R153, R153, 0x1, R0, P1 ;  /* 0x0000000199997824 */ /* 0x000fca00008e0600 */
[----:B------:R3:W-:Y:S01]  /*687d0*/  STL [R1+0x1b54], R153 ;  /* 0x001b549901007387 */ /* 0x0007e20000100800 */
[----:B-----5:R-:W-:-:S03]  /*687e0*/  IMAD.X R23, R23, 0x1, R0, P2 ;  /* 0x0000000117177824 */ /* 0x020fc600010e0600 */
[----:B------:R-:W-:Y:S04]  /*687f0*/  STL [R1+0x1b88], R22 ;  /* 0x001b881601007387 */ /* 0x000fe80000100800 */
[----:B------:R5:W-:Y:S04]  /*68800*/  STL [R1+0x1b84], R23 ;  /* 0x001b841701007387 */ /* 0x000be80000100800 */
[----:B------:R-:W2:Y:S04]  /*68810*/  LDL.LU R159, [R1+0x1ccc] ;  /* 0x001ccc00019f7983 */ /* 0x000ea80000300800 */
[----:B------:R-:W2:Y:S04]  /*68820*/  LDL.LU R158, [R1+0x1cd0] ;  /* 0x001cd000019e7983 */ /* 0x000ea80000300800 */
[----:B------:R-:W2:Y:S04]  /*68830*/  LDL.LU R157, [R1+0x1cdc] ;  /* 0x001cdc00019d7983 */ /* 0x000ea80000300800 */
[----:B------:R-:W2:Y:S01]  /*68840*/  LDL.LU R156, [R1+0x1ce0] ;  /* 0x001ce000019c7983 */ /* 0x000ea20000300800 */
[----:B-1----:R-:W-:-:S03]  /*68850*/  MOV R14, R152 ;  /* 0x00000098000e7202 */ /* 0x002fc60000000f00 */
[----:B------:R-:W2:Y:S01]  /*68860*/  LDL.LU R154, [R1+0x1cf8] ;  /* 0x001cf800019a7983 */ /* 0x000ea20000300800 */
[----:B------:R-:W-:-:S03]  /*68870*/  IMAD.MOV.U32 R15, RZ, RZ, R153 ;  /* 0x000000ffff0f7224 */ /* 0x000fc600078e0099 */
[----:B---3--:R-:W3:Y:S04]  /*68880*/  LDL.LU R152, [R1+0x1d28] ;  /* 0x001d280001987983 */ /* 0x008ee80000300800 */
[----:B------:R1:W-:Y:S01]  /*68890*/  LDGSTS.E [R3+0x24b80], desc[UR60][R14.64], P0 ;  /* 0x24b800000e037fae */ /* 0x0003e2000812187c */
[----:B------:R-:W-:-:S05]  /*688a0*/  IADD3 R20, P1, R20, R4, RZ ;  /* 0x0000000414147210 */ /* 0x000fca0007f3e0ff */
[----:B------:R-:W-:Y:S01]  /*688b0*/  STL [R1+0x1bf8], R20 ;  /* 0x001bf81401007387 */ /* 0x000fe20000100800 */
[----:B------:R-:W-:Y:S02]  /*688c0*/  IADD3 R5, P2, R5, R4, RZ ;  /* 0x0000000405057210 */ /* 0x000fe40007f5e0ff */
[----:B------:R-:W-:-:S03]  /*688d0*/  IADD3.X R21, R21, R0, RZ, P1, !PT ;  /* 0x0000000015157210 */ /* 0x000fc60000ffe4ff */
[----:B------:R-:W-:Y:S02]  /*688e0*/  IMAD.X R16, R16, 0x1, R0, P2 ;  /* 0x0000000110107824 */ /* 0x000fe400010e0600 */
[----:B------:R5:W-:Y:S04]  /*688f0*/  STL [R1+0x1bf4], R21 ;  /* 0x001bf41501007387 */ /* 0x000be80000100800 */
[----:B------:R5:W-:Y:S04]  /*68900*/  STL [R1+0x1c10], R5 ;  /* 0x001c100501007387 */ /* 0x000be80000100800 */
[----:B------:R-:W3:Y:S01]  /*68910*/  LDL.LU R155, [R1+0x1cf4] ;  /* 0x001cf400019b7983 */ /* 0x000ee20000300800 */
[----:B-1----:R-:W-:-:S02]  /*68920*/  IMAD.MOV.U32 R14, RZ, RZ, R22 ;  /* 0x000000ffff0e7224 */ /* 0x002fc400078e0016 */
[----:B------:R-:W-:Y:S01]  /*68930*/  IMAD.MOV.U32 R15, RZ, RZ, R23 ;  /* 0x000000ffff0f7224 */ /* 0x000fe200078e0017 */
[----:B------:R1:W-:Y:S04]  /*68940*/  STL [R1+0x1c0c], R16 ;  /* 0x001c0c1001007387 */ /* 0x0003e80000100800 */
[----:B------:R-:W3:Y:S04]  /*68950*/  LDL.LU R153, [R1+0x1d24] ;  /* 0x001d240001997983 */ /* 0x000ee80000300800 */
[----:B-----5:R-:W5:Y:S04]  /*68960*/  LDL.LU R23, [R1+0x1d34] ;  /* 0x001d340001177983 */ /* 0x020f680000300800 */
[----:B------:R-:W5:Y:S04]  /*68970*/  LDL.LU R22, [R1+0x1d38] ;  /* 0x001d380001167983 */ /* 0x000f680000300800 */
[----:B------:R1:W-:Y:S02]  /*68980*/  LDGSTS.E [R3+0x24f80], desc[UR60][R14.64], P0 ;  /* 0x24f800000e037fae */ /* 0x0003e4000812187c */
[----:B-1----:R-:W-:-:S02]  /*68990*/  IMAD.MOV.U32 R15, RZ, RZ, R21 ;  /* 0x000000ffff0f7224 */ /* 0x002fc400078e0015 */
[----:B------:R-:W-:Y:S01]  /*689a0*/  IMAD.MOV.U32 R14, RZ, RZ, R20 ;  /* 0x000000ffff0e7224 */ /* 0x000fe200078e0014 */
[----:B------:R-:W5:Y:S04]  /*689b0*/  LDL.LU R21, [R1+0x1d3c] ;  /* 0x001d3c0001157983 */ /* 0x000f680000300800 */
[----:B------:R-:W5:Y:S04]  /*689c0*/  LDL.LU R20, [R1+0x1d40] ;  /* 0x001d400001147983 */ /* 0x000f680000300800 */
[----:B------:R1:W-:Y:S02]  /*689d0*/  LDGSTS.E [R3+0x25380], desc[UR60][R14.64], P0 ;  /* 0x253800000e037fae */ /* 0x0003e4000812187c */
[----:B-1----:R-:W-:Y:S01]  /*689e0*/  MOV R14, R5 ;  /* 0x00000005000e7202 */ /* 0x002fe20000000f00 */
[----:B------:R-:W-:Y:S01]  /*689f0*/  IMAD.MOV.U32 R15, RZ, RZ, R16 ;  /* 0x000000ffff0f7224 */ /* 0x000fe200078e0010 */
[----:B------:R-:W5:Y:S04]  /*68a00*/  LDL.LU R5, [R1+0x1d48] ;  /* 0x001d480001057983 */ /* 0x000f680000300800 */
[----:B------:R-:W5:Y:S04]  /*68a10*/  LDL.LU R16, [R1+0x1d50] ;  /* 0x001d500001107983 */ /* 0x000f680000300800 */
[----:B------:R1:W-:Y:S01]  /*68a20*/  LDGSTS.E [R3+0x25780], desc[UR60][R14.64], P0 ;  /* 0x257800000e037fae */ /* 0x0003e2000812187c */
[----:B----4-:R-:W-:-:S05]  /*68a30*/  IADD3 R18, P1, R18, R4, RZ ;  /* 0x0000000412127210 */ /* 0x010fca0007f3e0ff */
[--C-:B--2---:R-:W-:Y:S01]  /*68a40*/  IMAD.X R19, R19, 0x1, R0.reuse, P1 ;  /* 0x0000000113137824 */ /* 0x104fe200008e0600 */
[----:B------:R-:W-:Y:S01]  /*68a50*/  IADD3 R160, P2, R160, R4, RZ ;  /* 0x00000004a0a07210 */ /* 0x000fe20007f5e0ff */
[----:B------:R-:W-:Y:S02]  /*68a60*/  STL [R1+0x1c90], R18 ;  /* 0x001c901201007387 */ /* 0x000fe40000100800 */
[----:B-1----:R-:W-:Y:S02]  /*68a70*/  IMAD.MOV.U32 R15, RZ, RZ, R19 ;  /* 0x000000ffff0f7224 */ /* 0x002fe400078e0013 */
[----:B------:R1:W-:Y:S01]  /*68a80*/  STL [R1+0x1c8c], R19 ;  /* 0x001c8c1301007387 */ /* 0x0003e20000100800 */
[----:B------:R-:W-:-:S03]  /*68a90*/  IMAD.X R161, R161, 0x1, R0, P2 ;  /* 0x00000001a1a17824 */ /* 0x000fc600010e0600 */
[----:B------:R-:W-:Y:S01]  /*68aa0*/  STL [R1+0x1ca0], R160 ;  /* 0x001ca0a001007387 */ /* 0x000fe20000100800 */
[----:B------:R-:W-:-:S03]  /*68ab0*/  MOV R14, R18 ;  /* 0x00000012000e7202 */ /* 0x000fc60000000f00 */
[----:B-1----:R-:W2:Y:S04]  /*68ac0*/  LDL.LU R19, [R1+0x1d44] ;  /* 0x001d440001137983 */ /* 0x002ea80000300800 */
[----:B------:R-:W-:Y:S04]  /*68ad0*/  STL [R1+0x1c9c], R161 ;  /* 0x001c9ca101007387 */ /* 0x000fe80000100800 */
[----:B------:R-:W4:Y:S04]  /*68ae0*/  LDL.LU R18, [R1+0x1d4c] ;  /* 0x001d4c0001127983 */ /* 0x000f280000300800 */
[----:B------:R1:W-:Y:S01]  /*68af0*/  LDGSTS.E [R3+0x25b80], desc[UR60][R14.64], P0 ;  /* 0x25b800000e037fae */ /* 0x0003e2000812187c */
[----:B------:R-:W-:-:S04]  /*68b00*/  IADD3 R158, P1, R158, R4, RZ ;  /* 0x000000049e9e7210 */ /* 0x000fc80007f3e0ff */
[----:B------:R-:W-:Y:S01]  /*68b10*/  IADD3.X R159, R159, R0, RZ, P1, !PT ;  /* 0x000000009f9f7210 */ /* 0x000fe20000ffe4ff */
[----:B-1----:R-:W-:Y:S02]  /*68b20*/  IMAD.MOV.U32 R14, RZ, RZ, R160 ;  /* 0x000000ffff0e7224 */ /* 0x002fe400078e00a0 */
[----:B------:R-:W-:Y:S01]  /*68b30*/  IMAD.MOV.U32 R15, RZ, RZ, R161 ;  /* 0x000000ffff0f7224 */ /* 0x000fe200078e00a1 */
[----:B------:R-:W-:-:S04]  /*68b40*/  IADD3 R156, P2, R156, R4, RZ ;  /* 0x000000049c9c7210 */ /* 0x000fc80007f5e0ff */
[----:B------:R1:W-:Y:S01]  /*68b50*/  LDGSTS.E [R3+0x25f80], desc[UR60][R14.64], P0 ;  /* 0x25f800000e037fae */ /* 0x0003e2000812187c */
[----:B------:R-:W-:Y:S01]  /*68b60*/  IMAD.X R157, R157, 0x1, R0, P2 ;  /* 0x000000019d9d7824 */ /* 0x000fe200010e0600 */
[-C--:B------:R-:W-:Y:S01]  /*68b70*/  IADD3 R154, P1, R154, R4.reuse, RZ ;  /* 0x000000049a9a7210 */ /* 0x080fe20007f3e0ff */
[----:B-1----:R-:W-:Y:S02]  /*68b80*/  IMAD.MOV.U32 R14, RZ, RZ, R158 ;  /* 0x000000ffff0e7224 */ /* 0x002fe400078e009e */
[----:B------:R-:W-:Y:S01]  /*68b90*/  IMAD.MOV.U32 R15, RZ, RZ, R159 ;  /* 0x000000ffff0f7224 */ /* 0x000fe200078e009f */
[----:B---3--:R-:W-:-:S04]  /*68ba0*/  IADD3 R152, P2, R152, R4, RZ ;  /* 0x0000000498987210 */ /* 0x008fc80007f5e0ff */
[----:B------:R1:W-:Y:S02]  /*68bb0*/  LDGSTS.E [R3+0x26380], desc[UR60][R14.64], P0 ;  /* 0x263800000e037fae */ /* 0x0003e4000812187c */
[----:B-1----:R-:W-:Y:S01]  /*68bc0*/  MOV R14, R156 ;  /* 0x0000009c000e7202 */ /* 0x002fe20000000f00 */
[----:B------:R-:W-:-:S05]  /*68bd0*/  IMAD.MOV.U32 R15, RZ, RZ, R157 ;  /* 0x000000ffff0f7224 */ /* 0x000fca00078e009d */
[----:B------:R1:W-:Y:S01]  /*68be0*/  LDGSTS.E [R3+0x26780], desc[UR60][R14.64], P0 ;  /* 0x267800000e037fae */ /* 0x0003e2000812187c */
[----:B------:R-:W-:Y:S01]  /*68bf0*/  IMAD.X R155, R155, 0x1, R0, P1 ;  /* 0x000000019b9b7824 */ /* 0x000fe200008e0600 */
[----:B-1----:R-:W-:-:S03]  /*68c00*/  MOV R14, R154 ;  /* 0x0000009a000e7202 */ /* 0x002fc60000000f00 */
[----:B------:R-:W-:Y:S02]  /*68c10*/  IMAD.MOV.U32 R15, RZ, RZ, R155 ;  /* 0x000000ffff0f7224 */ /* 0x000fe400078e009b */
[----:B------:R-:W-:-:S03]  /*68c20*/  IMAD.X R153, R153, 0x1, R0, P2 ;  /* 0x0000000199997824 */ /* 0x000fc600010e0600 */
[----:B------:R1:W-:Y:S01]  /*68c30*/  LDGSTS.E [R3+0x26b80], desc[UR60][R14.64], P0 ;  /* 0x26b800000e037fae */ /* 0x0003e2000812187c */
[----:B-----5:R-:W-:-:S04]  /*68c40*/  IADD3 R22, P1, R22, R4, RZ ;  /* 0x0000000416167210 */ /* 0x020fc80007f3e0ff */
[----:B------:R-:W-:Y:S01]  /*68c50*/  IADD3.X R23, R23, R0, RZ, P1, !PT ;  /* 0x0000000017177210 */ /* 0x000fe20000ffe4ff */
[----:B-1----:R-:W-:Y:S02]  /*68c60*/  IMAD.MOV.U32 R14, RZ, RZ, R152 ;  /* 0x000000ffff0e7224 */ /* 0x002fe400078e0098 */
[----:B------:R-:W-:Y:S01]  /*68c70*/  IMAD.MOV.U32 R15, RZ, RZ, R153 ;  /* 0x000000ffff0f7224 */ /* 0x000fe200078e0099 */
[----:B------:R-:W-:Y:S04]  /*68c80*/  STL [R1+0x1cd0], R158 ;  /* 0x001cd09e01007387 */ /* 0x000fe80000100800 */
[----:B------:R1:W-:Y:S04]  /*68c90*/  LDGSTS.E [R3+0x26f80], desc[UR60][R14.64], P0 ;  /* 0x26f800000e037fae */ /* 0x0003e8000812187c */
[----:B------:R-:W-:Y:S01]  /*68ca0*/  STL [R1+0x1ccc], R159 ;  /* 0x001ccc9f01007387 */ /* 0x000fe20000100800 */
[----:B------:R-:W-:Y:S01]  /*68cb0*/  IADD3 R20, P2, R20, R4, RZ ;  /* 0x0000000414147210 */ /* 0x000fe20007f5e0ff */
[----:B-1----:R-:W-:-:S02]  /*68cc0*/  IMAD.MOV.U32 R14, RZ, RZ, R22 ;  /* 0x000000ffff0e7224 */ /* 0x002fc400078e0016 */
[----:B------:R-:W-:Y:S01]  /*68cd0*/  IMAD.MOV.U32 R15, RZ, RZ, R23 ;  /* 0x000000ffff0f7224 */ /* 0x000fe200078e0017 */
[----:B------:R-:W-:Y:S01]  /*68ce0*/  STL [R1+0x1ce0], R156 ;  /* 0x001ce09c01007387 */ /* 0x000fe20000100800 */
[----:B------:R-:W-:-:S03]  /*68cf0*/  IMAD.X R21, R21, 0x1, R0, P2 ;  /* 0x0000000115157824 */ /* 0x000fc600010e0600 */
[----:B------:R-:W-:Y:S04]  /*68d00*/  STL [R1+0x1cdc], R157 ;  /* 0x001cdc9d01007387 */ /* 0x000fe80000100800 */
[----:B------:R-:W-:Y:S01]  /*68d10*/  STL [R1+0x1cf8], R154 ;  /* 0x001cf89a01007387 */ /* 0x000fe20000100800 */
[----:B------:R-:W-:-:S03]  /*68d20*/  VIADD R204, R204, 0x7f ;  /* 0x0000007fcccc7836 */ /* 0x000fc60000000000 */
[----:B------:R-:W-:Y:S01]  /*68d30*/  STL [R1+0x1cf4], R155 ;  /* 0x001cf49b01007387 */ /* 0x000fe20000100800 */
[----:B------:R-:W-:-:S03]  /*68d40*/  IADD3 R5, P1, R5, R4, RZ ;  /* 0x0000000405057210 */ /* 0x000fc60007f3e0ff */
[----:B------:R1:W-:Y:S04]  /*68d50*/  LDGSTS.E [R3+0x27380], desc[UR60][R14.64], P0 ;  /* 0x273800000e037fae */ /* 0x0003e8000812187c */
[----:B------:R-:W-:Y:S01]  /*68d60*/  STL [R1+0x1d28], R152 ;  /* 0x001d289801007387 */ /* 0x000fe20000100800 */
[----:B------:R-:W-:-:S03]  /*68d70*/  IADD3 R16, P2, R16, R4, RZ ;  /* 0x0000000410107210 */ /* 0x000fc60007f5e0ff */
[----:B------:R-:W-:Y:S01]  /*68d80*/  STL [R1+0x1d24], R153 ;  /* 0x001d249901007387 */ /* 0x000fe20000100800 */
[----:B-1----:R-:W-:Y:S01]  /*68d90*/  MOV R14, R20 ;  /* 0x00000014000e7202 */ /* 0x002fe20000000f00 */
[----:B------:R-:W-:Y:S02]  /*68da0*/  IMAD.MOV.U32 R15, RZ, RZ, R21 ;  /* 0x000000ffff0f7224 */ /* 0x000fe400078e0015 */
[----:B------:R-:W-:Y:S04]  /*68db0*/  STL [R1+0x1d38], R22 ;  /* 0x001d381601007387 */ /* 0x000fe80000100800 */
[----:B------:R-:W-:Y:S04]  /*68dc0*/  STL [R1+0x1d34], R23 ;  /* 0x001d341701007387 */ /* 0x000fe80000100800 */
[----:B------:R-:W-:Y:S04]  /*68dd0*/  STL [R1+0x1d40], R20 ;  /* 0x001d401401007387 */ /* 0x000fe80000100800 */
[----:B------:R-:W-:Y:S04]  /*68de0*/  STL [R1+0x1d3c], R21 ;  /* 0x001d3c1501007387 */ /* 0x000fe80000100800 */
[----:B------:R1:W-:Y:S04]  /*68df0*/  LDGSTS.E [R3+0x27780], desc[UR60][R14.64], P0 ;  /* 0x277800000e037fae */ /* 0x0003e8000812187c */
[----:B------:R3:W-:Y:S01]  /*68e00*/  STL [R1+0x1d48], R5 ;  /* 0x001d480501007387 */ /* 0x0007e20000100800 */
[----:B-1----:R-:W-:-:S02]  /*68e10*/  MOV R14, R5 ;  /* 0x00000005000e7202 */ /* 0x002fc40000000f00 */
[----:B---3--:R-:W-:-:S04]  /*68e20*/  SHF.R.S32.HI R5, RZ, 0x1f, R204 ;  /* 0x0000001fff057819 */ /* 0x008fc800000114cc */
[----:B------:R-:W-:-:S04]  /*68e30*/  LEA.HI R5, R5, R204, RZ, 0x7 ;  /* 0x000000cc05057211 */ /* 0x000fc800078f38ff */
[----:B------:R-:W-:Y:S01]  /*68e40*/  SHF.R.S32.HI R5, RZ, 0x7, R5 ;  /* 0x00000007ff057819 */ /* 0x000fe20000011405 */
[----:B------:R-:W-:Y:S02]  /*68e50*/  IMAD.MOV.U32 R202, RZ, RZ, R17 ;  /* 0x000000ffffca7224 */ /* 0x000fe400078e0011 */
[----:B--2---:R-:W-:-:S04]  /*68e60*/  IMAD.X R19, R19, 0x1, R0, P1 ;  /* 0x0000000113137824 */ /* 0x004fc800008e0600 */
[----:B------:R-:W-:Y:S02]  /*68e70*/  IMAD.MOV.U32 R15, RZ, RZ, R19 ;  /* 0x000000ffff0f7224 */ /* 0x000fe400078e0013 */
[----:B----4-:R-:W-:Y:S01]  /*68e80*/  IMAD.X R18, R18, 0x1, R0, P2 ;  /* 0x0000000112127824 */ /* 0x010fe200010e0600 */
[----:B------:R1:W-:Y:S04]  /*68e90*/  STL [R1+0x1d44], R19 ;  /* 0x001d441301007387 */ /* 0x0003e80000100800 */
[----:B------:R2:W-:Y:S04]  /*68ea0*/  LDGSTS.E [R3+0x27b80], desc[UR60][R14.64], P0 ;  /* 0x27b800000e037fae */ /* 0x0005e8000812187c */
[----:B------:R1:W-:Y:S04]  /*68eb0*/  STL [R1+0x1d50], R16 ;  /* 0x001d501001007387 */ /* 0x0003e80000100800 */
[----:B------:R1:W-:Y:S01]  /*68ec0*/  STL [R1+0x1d4c], R18 ;  /* 0x001d4c1201007387 */ /* 0x0003e20000100800 */
[----:B--2---:R-:W-:Y:S01]  /*68ed0*/  IMAD.MOV.U32 R14, RZ, RZ, R16 ;  /* 0x000000ffff0e7224 */ /* 0x004fe200078e0010 */
[----:B------:R-:W-:-:S05]  /*68ee0*/  MOV R15, R18 ;  /* 0x00000012000f7202 */ /* 0x000fca0000000f00 */
[----:B------:R1:W-:Y:S01]  /*68ef0*/  LDGSTS.E [R3+0x27f80], desc[UR60][R14.64], P0 ;  /* 0x27f800000e037fae */ /* 0x0003e2000812187c */
[----:B------:R-:W-:-:S03]  /*68f00*/  ISETP.NE.U32.AND P0, PT, R17, R5, PT ;  /* 0x000000051100720c */ /* 0x000fc60003f05070 */
[----:B------:R-:W0:Y:S10]  /*68f10*/  LDGDEPBAR ;  /* 0x00000000000079af */ /* 0x000e340000000000 */
[----:B-1----:R-:W-:Y:S05]  /*68f20*/  @P0 BRA `(.L_x_1) ;  /* 0xfffffd9800e00947 */ /* 0x002fea000383ffff */
.L_x_0:
[----:B------:R-:W2:Y:S01]  /*68f30*/  LDL.LU R16, [R1+0x400] ;  /* 0x0004000001107983 */ /* 0x000ea20000300800 */
[----:B------:R-:W-:-:S04]  /*68f40*/  DEPBAR.LE SB0, 0x0 ;  /* 0x000080000000791a */ /* 0x000fc80000000000 */
[----:B------:R-:W2:Y:S01]  /*68f50*/  LDL.LU R17, [R1+0x408] ;  /* 0x0004080001117983 */ /* 0x000ea20000300800 */
[----:B------:R-:W1:Y:S03]  /*68f60*/  LDC R8, c[0x0][0x244] ;  /* 0x00009100ff087b82 */ /* 0x000e660000000800 */
[----:B------:R-:W2:Y:S04]  /*68f70*/  LDL.LU R18, [R1] ;  /* 0x0000000001127983 */ /* 0x000ea80000300800 */
[----:B------:R-:W2:Y:S04]  /*68f80*/  LDL.LU R19, [R1+0x8] ;  /* 0x0000080001137983 */ /* 0x000ea80000300800 */
[----:B------:R-:W3:Y:S04]  /*68f90*/  LDL.LU R162, [R1+0xc04] ;  /* 0x000c040001a27983 */ /* 0x000ee80000300800 */
[----:B------:R-:W4:Y:S04]  /*68fa0*/  LDL.LU R161, [R1+0xc0c] ;  /* 0x000c0c0001a17983 */ /* 0x000f280000300800 */
[----:B------:R-:W2:Y:S04]  /*68fb0*/  LDL.LU R160, [R1+0x804] ;  /* 0x0008040001a07983 */ /* 0x000ea80000300800 */
        /* <DEDUP_REMOVED lines=12> */
[----:B-----5:R-:W4:Y:S04]  /*69080*/  LDL.LU R5, [R1+0x18] ;  /* 0x0000180001057983 */ /* 0x020f280000300800 */
[----:B------:R-:W4:Y:S04]  /*69090*/  LDL.LU R3, [R1+0xc14] ;  /* 0x000c140001037983 */ /* 0x000f280000300800 */
[----:B------:R-:W3:Y:S04]  /*690a0*/  LDL.LU R12, [R1+0xc00] ;  /* 0x000c0000010c7983 */ /* 0x000ee80000300800 */
[----:B------:R-:W3:Y:S04]  /*690b0*/  LDL.LU R13, [R1+0xc08] ;  /* 0x000c0800010d7983 */ /* 0x000ee80000300800 */
[----:B------:R-:W3:Y:S04]  /*690c0*/  LDL.LU R14, [R1+0x800] ;  /* 0x00080000010e7983 */ /* 0x000ee80000300800 */
[----:B------:R-:W3:Y:S01]  /*690d0*/  LDL.LU R15, [R1+0x808] ;  /* 0x00080800010f7983 */ /* 0x000ee20000300800 */
[----:B------:R-:W-:Y:S06]  /*690e0*/  BAR.SYNC.DEFER_BLOCKING 0x0 ;  /* 0x0000000000007b1d */ /* 0x000fec0000010000 */
[----:B---3--:R3:W-:Y:S02]  /*690f0*/  STSM.16.M88.4 [R11], R12 ;  /* 0x0000000c0b007844 */ /* 0x0087e40000000200 */
[----:B---3--:R-:W-:Y:S01]  /*69100*/  IMAD.MOV.U32 R12, RZ, RZ, R162 ;  /* 0x000000ffff0c7224 */ /* 0x008fe200078e00a2 */
[----:B--2---:R-:W-:Y:S01]  /*69110*/  MOV R14, R160 ;  /* 0x000000a0000e7202 */ /* 0x004fe20000000f00 */
[----:B----4-:R-:W-:Y:S01]  /*69120*/  IMAD.MOV.U32 R13, RZ, RZ, R161 ;  /* 0x000000ffff0d7224 */ /* 0x010fe200078e00a1 */
[----:B------:R-:W-:Y:S01]  /*69130*/  BAR.SYNC.DEFER_BLOCKING 0x0 ;  /* 0x0000000000007b1d */ /* 0x000fe20000010000 */
[----:B------:R-:W-:-:S05]  /*69140*/  IMAD.MOV.U32 R15, RZ, RZ, R159 ;  /* 0x000000ffff0f7224 */ /* 0x000fca00078e009f */
[----:B------:R-:W2:Y:S02]  /*69150*/  LDS.128 R160, [R10] ;  /* 0x000000000aa07984 */ /* 0x000ea40000000c00 */
[----:B------:R-:W-:Y:S06]  /*69160*/  BAR.SYNC.DEFER_BLOCKING 0x0 ;  /* 0x0000000000007b1d */ /* 0x000fec0000010000 */
[----:B------:R-:W-:Y:S02]  /*69170*/  STSM.16.M88.4 [R11], R16 ;  /* 0x000000100b007844 */ /* 0x000fe40000000200 */
[----:B------:R-:W-:Y:S06]  /*69180*/  BAR.SYNC.DEFER_BLOCKING 0x0 ;  /* 0x0000000000007b1d */ /* 0x000fec0000010000 */
[----:B--2---:R-:W-:Y:S04]  /*69190*/  STL.64 [R1+0xc00], R160 ;  /* 0x000c00a001007387 */ /* 0x004fe80000100a00 */
[----:B------:R-:W-:Y:S04]  /*691a0*/  STL.64 [R1+0xc08], R162 ;  /* 0x000c08a201007387 */ /* 0x000fe80000100a00 */
[----:B------:R-:W2:Y:S01]  /*691b0*/  LDS.128 R16, [R10] ;  /* 0x000000000a107984 */ /* 0x000ea20000000c00 */
[----:B------:R-:W-:Y:S06]  /*691c0*/  BAR.SYNC.DEFER_BLOCKING 0x0 ;  /* 0x0000000000007b1d */ /* 0x000fec0000010000 */
[----:B------:R3:W-:Y:S04]  /*691d0*/  STSM.16.M88.4 [R11], R12 ;  /* 0x0000000c0b007844 */ /* 0x0007e80000000200 */
[----:B--2---:R2:W-:Y:S04]  /*691e0*/  STL.64 [R1+0xe00], R16 ;  /* 0x000e001001007387 */ /* 0x0045e80000100a00 */
[----:B------:R4:W-:Y:S01]  /*691f0*/  STL.64 [R1+0xe08], R18 ;  /* 0x000e081201007387 */ /* 0x0009e20000100a00 */
[----:B---3--:R-:W-:Y:S01]  /*69200*/  IMAD.MOV.U32 R12, RZ, RZ, R154 ;  /* 0x000000ffff0c7224 */ /* 0x008fe200078e009a */
[----:B------:R-:W-:Y:S01]  /*69210*/  MOV R14, R152 ;  /* 0x00000098000e7202 */ /* 0x000fe20000000f00 */
[----:B------:R-:W-:-:S02]  /*69220*/  IMAD.MOV.U32 R13, RZ, RZ, R153 ;  /* 0x000000ffff0d7224 */ /* 0x000fc400078e0099 */
[----:B------:R-:W-:Y:S01]  /*69230*/  IMAD.MOV.U32 R15, RZ, RZ, R23 ;  /* 0x000000ffff0f7224 */ /* 0x000fe200078e0017 */
[----:B------:R-:W-:Y:S01]  /*69240*/  BAR.SYNC.DEFER_BLOCKING 0x0 ;  /* 0x0000000000007b1d */ /* 0x000fe20000010000 */
[----:B--2---:R-:W-:Y:S02]  /*69250*/  IMAD.MOV.U32 R16, RZ, RZ, R158 ;  /* 0x000000ffff107224 */ /* 0x004fe400078e009e */
[----:B------:R-:W-:Y:S02]  /*69260*/  IMAD.MOV.U32 R17, RZ, RZ, R157 ;  /* 0x000000ffff117224 */ /* 0x000fe400078e009d */
[----:B----4-:R-:W-:Y:S01]  /*69270*/  IMAD.MOV.U32 R19, RZ, RZ, R155 ;  /* 0x000000ffff137224 */ /* 0x010fe200078e009b */
[----:B------:R-:W-:Y:S01]  /*69280*/  MOV R18, R156 ;  /* 0x0000009c00127202 */ /* 0x000fe20000000f00 */
[----:B------:R-:W2:Y:S01]  /*69290*/  LDS.128 R152, [R10] ;  /* 0x000000000a987984 */ /* 0x000ea20000000c00 */
        /* <DEDUP_REMOVED lines=10> */
[----:B---3--:R-:W-:-:S02]  /*69340*/  IMAD.MOV.U32 R12, RZ, RZ, R3 ;  /* 0x000000ffff0c7224 */ /* 0x008fc400078e0003 */
[----:B------:R-:W3:Y:S01]  /*69350*/  LDC.64 R2, c[0x0][0x228] ;  /* 0x00008a00ff027b82 */ /* 0x000ee20000000a00 */
[----:B------:R-:W3:Y:S01]  /*69360*/  LDL.LU R13, [R1+0xc1c] ;  /* 0x000c1c00010d7983 */ /* 0x000ee20000300800 */
[----:B--2---:R-:W-:-:S03]  /*69370*/  IMAD.MOV.U32 R16, RZ, RZ, R22 ;  /* 0x000000ffff107224 */ /* 0x004fc600078e0016 */
[----:B------:R-:W3:Y:S01]  /*69380*/  LDL.LU R14, [R1+0x814] ;  /* 0x00081400010e7983 */ /* 0x000ee20000300800 */
[----:B------:R-:W-:Y:S01]  /*69390*/  IMAD.MOV.U32 R17, RZ, RZ, R21 ;  /* 0x000000ffff117224 */ /* 0x000fe200078e0015 */
[----:B----4-:R-:W-:Y:S01]  /*693a0*/  MOV R18, R20 ;  /* 0x0000001400127202 */ /* 0x010fe20000000f00 */
[----:B------:R-:W-:Y:S01]  /*693b0*/  BAR.SYNC.DEFER_BLOCKING 0x0 ;  /* 0x0000000000007b1d */ /* 0x000fe20000010000 */
[----:B------:R-:W-:-:S07]  /*693c0*/  IMAD.MOV.U32 R19, RZ, RZ, R5 ;  /* 0x000000ffff137224 */ /* 0x000fce00078e0005 */
[----:B------:R-:W2:Y:S01]  /*693d0*/  LDC.64 R4, c[0x0][0x220] ;  /* 0x00008800ff047b82 */ /* 0x000ea20000000a00 */
[----:B------:R-:W3:Y:S04]  /*693e0*/  LDL.LU R15, [R1+0x81c] ;  /* 0x00081c00010f7983 */ /* 0x000ee80000300800 */
[----:B------:R-:W4:Y:S03]  /*693f0*/  LDS.128 R20, [R10] ;  /* 0x000000000a147984 */ /* 0x000f260000000c00 */
[----:B------:R-:W-:Y:S06]  /*69400*/  BAR.SYNC.DEFER_BLOCKING 0x0 ;  /* 0x0000000000007b1d */ /* 0x000fec0000010000 */
[----:B------:R-:W-:Y:S02]  /*69410*/  STSM.16.M88.4 [R11], R16 ;  /* 0x000000100b007844 */ /* 0x000fe40000000200 */
[----:B------:R-:W-:Y:S06]  /*69420*/  BAR.SYNC.DEFER_BLOCKING 0x0 ;  /* 0x0000000000007b1d */ /* 0x000fec0000010000 */
[----:B------:R-:W1:Y:S04]  /*69430*/  LDS.128 R16, [R10] ;  /* 0x000000000a107984 */ /* 0x000e680000000c00 */
[----:B----4-:R-:W-:Y:S04]  /*69440*/  STL.64 [R1+0xc10], R20 ;  /* 0x000c101401007387 */ /* 0x010fe80000100a00 */
[----:B------:R-:W-:Y:S01]  /*69450*/  STL.64 [R1+0xc18], R22 ;  /* 0x000c181601007387 */ /* 0x000fe20000100a00 */
[----:B------:R-:W-:Y:S06]  /*69460*/  BAR.SYNC.DEFER_BLOCKING 0x0 ;  /* 0x0000000000007b1d */ /* 0x000fec0000010000 */
[----:B-1----:R1:W-:Y:S04]  /*69470*/  STL.64 [R1+0xe10], R16 ;  /* 0x000e101001007387 */ /* 0x0023e80000100a00 */
[----:B------:R4:W-:Y:S04]  /*69480*/  STL.64 [R1+0xe18], R18 ;  /* 0x000e181201007387 */ /* 0x0009e80000100a00 */
[----:B-1----:R-:W2:Y:S04]  /*69490*/  LDL.LU R16, [R1+0x414] ;  /* 0x0004140001107983 */ /* 0x002ea80000300800 */
[----:B------:R-:W2:Y:S04]  /*694a0*/  LDL.LU R17, [R1+0x41c] ;  /* 0x00041c0001117983 */ /* 0x000ea80000300800 */
[----:B----4-:R-:W2:Y:S04]  /*694b0*/  LDL.LU R18, [R1+0x14] ;  /* 0x0000140001127983 */ /* 0x010ea80000300800 */
[----:B------:R-:W2:Y:S04]  /*694c0*/  LDL.LU R19, [R1+0x1c] ;  /* 0x00001c0001137983 */ /* 0x000ea80000300800 */
[----:B---3--:R1:W-:Y:S01]  /*694d0*/  STSM.16.M88.4 [R11], R12 ;  /* 0x0000000c0b007844 */ /* 0x0083e20000000200 */
[----:B------:R-:W-:Y:S06]  /*694e0*/  BAR.SYNC.DEFER_BLOCKING 0x0 ;  /* 0x0000000000007b1d */ /* 0x000fec0000010000 */
[----:B-1----:R-:W3:Y:S04]  /*694f0*/  LDL.LU R12, [R1+0xc20] ;  /* 0x000c2000010c7983 */ /* 0x002ee80000300800 */
[----:B------:R-:W3:Y:S04]  /*69500*/  LDL.LU R13, [R1+0xc28] ;  /* 0x000c2800010d7983 */ /* 0x000ee80000300800 */
[----:B------:R-:W3:Y:S04]  /*69510*/  LDL.LU R14, [R1+0x820] ;  /* 0x00082000010e7983 */ /* 0x000ee80000300800 */
[----:B------:R-:W1:Y:S01]  /*69520*/  LDS.128 R20, [R10] ;  /* 0x000000000a147984 */ /* 0x000e620000000c00 */
[----:B------:R-:W-:Y:S06]  /*69530*/  BAR.SYNC.DEFER_BLOCKING 0x0 ;  /* 0x0000000000007b1d */ /* 0x000fec0000010000 */
[----:B------:R-:W3:Y:S04]  /*69540*/  LDL.LU R15, [R1+0x828] ;  /* 0x00082800010f7983 */ /* 0x000ee80000300800 */
[----:B-1----:R-:W-:Y:S04]  /*69550*/  STL.64 [R1+0x810], R20 ;  /* 0x0008101401007387 */ /* 0x002fe80000100a00 */
[----:B------:R-:W-:Y:S04]  /*69560*/  STL.64 [R1+0x818], R22 ;  /* 0x0008181601007387 */ /* 0x000fe80000100a00 */
[----:B--2---:R-:W-:Y:S01]  /*69570*/  STSM.16.M88.4 [R11], R16 ;  /* 0x000000100b007844 */ /* 0x004fe20000000200 */
[----:B------:R-:W-:Y:S06]  /*69580*/  BAR.SYNC.DEFER_BLOCKING 0x0 ;  /* 0x0000000000007b1d */ /* 0x000fec0000010000 */
[----:B------:R-:W1:Y:S02]  /*69590*/  LDS.128 R16, [R10] ;  /* 0x000000000a107984 */ /* 0x000e640000000c00 */
[----:B------:R-:W-:Y:S06]  /*695a0*/  BAR.SYNC.DEFER_BLOCKING 0x0 ;  /* 0x0000000000007b1d */ /* 0x000fec0000010000 */
[----:B-1----:R1:W-:Y:S04]  /*695b0*/  STL.64 [R1+0x410], R16 ;  /* 0x0004101001007387 */ /* 0x0023e80000100a00 */
[----:B------:R2:W-:Y:S04]  /*695c0*/  STL.64 [R1+0x418], R18 ;  /* 0x0004181201007387 */ /* 0x0005e80000100a00 */
[----:B-1----:R-:W4:Y:S04]  /*695d0*/  LDL.LU R16, [R1+0x420] ;  /* 0x0004200001107983 */ /* 0x002f280000300800 */
[----:B------:R-:W4:Y:S04]  /*695e0*/  LDL.LU R17, [R1+0x428] ;  /* 0x0004280001117983 */ /* 0x000f280000300800 */
[----:B--2---:R-:W4:Y:S04]  /*695f0*/  LDL.LU R18, [R1+0x20] ;  /* 0x0000200001127983 */ /* 0x004f280000300800 */
[----:B------:R-:W4:Y:S04]  /*69600*/  LDL.LU R19, [R1+0x28] ;  /* 0x0000280001137983 */ /* 0x000f280000300800 */
[----:B---3--:R1:W-:Y:S01]  /*69610*/  STSM.16.M88.4 [R11], R12 ;  /* 0x0000000c0b007844 */ /* 0x0083e20000000200 */
[----:B------:R-:W-:Y:S06]  /*69620*/  BAR.SYNC.DEFER_BLOCKING 0x0 ;  /* 0x0000000000007b1d */ /* 0x000fec0000010000 */
[----:B-1----:R-:W2:Y:S04]  /*69630*/  LDL.LU R12, [R1+0xc24] ;  /* 0x000c2400010c7983 */ /* 0x002ea80000300800 */
[----:B------:R-:W2:Y:S04]  /*69640*/  LDL.LU R13, [R1+0xc2c] ;  /* 0x000c2c00010d7983 */ /* 0x000ea80000300800 */
[----:B------:R-:W2:Y:S04]  /*69650*/  LDL.LU R14, [R1+0x824] ;  /* 0x00082400010e7983 */ /* 0x000ea80000300800 */
[----:B------:R-:W1:Y:S01]  /*69660*/  LDS.128 R20, [R10] ;  /* 0x000000000a147984 */ /* 0x000e620000000c00 */
[----:B------:R-:W-:Y:S06]  /*69670*/  BAR.SYNC.DEFER_BLOCKING 0x0 ;  /* 0x0000000000007b1d */ /* 0x000fec0000010000 */
[----:B------:R-:W2:Y:S04]  /*69680*/  LDL.LU R15, [R1+0x82c] ;  /* 0x00082c00010f7983 */ /* 0x000ea80000300800 */
[----:B-1----:R-:W-:Y:S04]  /*69690*/  STL.64 [R1+0xc20], R20 ;  /* 0x000c201401007387 */ /* 0x002fe80000100a00 */
[----:B------:R-:W-:Y:S04]  /*696a0*/  STL.64 [R1+0xc28], R22 ;  /* 0x000c281601007387 */ /* 0x000fe80000100a00 */
[----:B----4-:R-:W-:Y:S01]  /*696b0*/  STSM.16.M88.4 [R11], R16 ;  /* 0x000000100b007844 */ /* 0x010fe20000000200 */
[----:B------:R-:W-:Y:S06]  /*696c0*/  BAR.SYNC.DEFER_BLOCKING 0x0 ;  /* 0x0000000000007b1d */ /* 0x000fec0000010000 */
[----:B------:R-:W1:Y:S02]  /*696d0*/  LDS.128 R16, [R10] ;  /* 0x000000000a107984 */ /* 0x000e640000000c00 */
[----:B------:R-:W-:Y:S06]  /*696e0*/  BAR.SYNC.DEFER_BLOCKING 0x0 ;  /* 0x0000000000007b1d */ /* 0x000fec0000010000 */
[----:B-1----:R1:W-:Y:S04]  /*696f0*/  STL.64 [R1+0xe20], R16 ;  /* 0x000e201001007387 */ /* 0x0023e80000100a00 */
[----:B------:R3:W-:Y:S04]  /*69700*/  STL.64 [R1+0xe28], R18 ;  /* 0x000e281201007387 */ /* 0x0007e80000100a00 */
[----:B-1----:R-:W4:Y:S04]  /*69710*/  LDL.LU R16, [R1+0x424] ;  /* 0x0004240001107983 */ /* 0x002f280000300800 */
[----:B------:R-:W4:Y:S04]  /*69720*/  LDL.LU R17, [R1+0x42c] ;  /* 0x00042c0001117983 */ /* 0x000f280000300800 */
[----:B---3--:R-:W4:Y:S04]  /*69730*/  LDL.LU R18, [R1+0x24] ;  /* 0x0000240001127983 */ /* 0x008f280000300800 */
[----:B------:R-:W4:Y:S04]  /*69740*/  LDL.LU R19, [R1+0x2c] ;  /* 0x00002c0001137983 */ /* 0x000f280000300800 */
[----:B--2---:R1:W-:Y:S01]  /*69750*/  STSM.16.M88.4 [R11], R12 ;  /* 0x0000000c0b007844 */ /* 0x0043e20000000200 */
        /* <DEDUP_REMOVED lines=84> */
[----:B------:R-:W2:Y:S04]  /*69ca0*/  LDL.LU R15, [R1+0x858] ;  /* 0x00085800010f7983 */ /* 0x000ea80000300800 */
[----:B------:R-:W-:Y:S01]  /*69cb0*/  LDS.128 R240, [R10] ;  /* 0x000000000af07984 */ /* 0x000fe20000000c00 */
[----:B------:R-:W-:Y:S06]  /*69cc0*/  BAR.SYNC.DEFER_BLOCKING 0x0 ;  /* 0x0000000000007b1d */ /* 0x000fec0000010000 */
[----:B----4-:R1:W-:Y:S02]  /*69cd0*/  STSM.16.M88.4 [R11], R16 ;  /* 0x000000100b007844 */ /* 0x0103e40000000200 */
[----:B------:R-:W-:Y:S06]  /*69ce0*/  BAR.SYNC.DEFER_BLOCKING 0x0 ;  /* 0x0000000000007b1d */ /* 0x000fec0000010000 */
[----:B-1----:R-:W3:Y:S04]  /*69cf0*/  LDL.LU R16, [R1+0x450] ;  /* 0x0004500001107983 */ /* 0x002ee80000300800 */
[----:B------:R-:W3:Y:S04]  /*69d00*/  LDL.LU R17, [R1+0x458] ;  /* 0x0004580001117983 */ /* 0x000ee80000300800 */
[----:B------:R-:W3:Y:S04]  /*69d10*/  LDL.LU R18, [R1+0x50] ;  /* 0x0000500001127983 */ /* 0x000ee80000300800 */
[----:B------:R-:W3:Y:S04]  /*69d20*/  LDL.LU R19, [R1+0x58] ;  /* 0x0000580001137983 */ /* 0x000ee80000300800 */
[----:B------:R-:W-:Y:S01]  /*69d30*/  LDS.128 R236, [R10] ;  /* 0x000000000aec7984 */ /* 0x000fe20000000c00 */
[----:B------:R-:W-:Y:S06]  /*69d40*/  BAR.SYNC.DEFER_BLOCKING 0x0 ;  /* 0x0000000000007b1d */ /* 0x000fec0000010000 */
[----:B--2---:R1:W-:Y:S02]  /*69d50*/  STSM.16.M88.4 [R11], R12 ;  /* 0x0000000c0b007844 */ /* 0x0043e40000000200 */
        /* <DEDUP_REMOVED lines=9> */
[----:B---3--:R-:W-:Y:S01]  /*69df0*/  STSM.16.M88.4 [R11], R16 ;  /* 0x000000100b007844 */ /* 0x008fe20000000200 */
[----:B------:R-:W-:Y:S06]  /*69e00*/  BAR.SYNC.DEFER_BLOCKING 0x0 ;  /* 0x0000000000007b1d */ /* 0x000fec0000010000 */
[----:B------:R-:W1:Y:S02]  /*69e10*/  LDS.128 R16, [R10] ;  /* 0x000000000a107984 */ /* 0x000e640000000c00 */
[----:B------:R-:W-:Y:S06]  /*69e20*/  BAR.SYNC.DEFER_BLOCKING 0x0 ;  /* 0x0000000000007b1d */ /* 0x000fec0000010000 */
[----:B-1----:R1:W-:Y:S04]  /*69e30*/  STL.64 [R1], R16 ;  /* 0x0000001001007387 */ /* 0x0023e80000100a00 */
        /* <DEDUP_REMOVED lines=26> */
[----:B------:R-:W2:Y:S04]  /*69fe0*/  LDL.LU R15, [R1+0x86c] ;  /* 0x00086c00010f7983 */ /* 0x000ea80000300800 */
[----:B------:R-:W-:Y:S01]  /*69ff0*/  LDS.128 R248, [R10] ;  /* 0x000000000af87984 */ /* 0x000fe20000000c00 */
[----:B------:R-:W-:Y:S06]  /*6a000*/  BAR.SYNC.DEFER_BLOCKING 0x0 ;  /* 0x0000000000007b1d */ /* 0x000fec0000010000 */
[----:B---3--:R1:W-:Y:S02]  /*6a010*/  STSM.16.M88.4 [R11], R16 ;  /* 0x000000100b007844 */ /* 0x0083e40000000200 */
        /* <DEDUP_REMOVED lines=661> */
[----:B------:R-:W1:Y:S01]  /*6c970*/  LDS.128 R20, [R10] ;  /* 0x000000000a147984 */ /* 0x000e620000000c00 */
[----:B------:R-:W-:Y:S06]  /*6c980*/  BAR.SYNC.DEFER_BLOCKING 0x0 ;  /* 0x0000000000007b1d */ /* 0x000fec0000010000 */
        /* <DEDUP_REMOVED lines=40> */
[----:B-1----:R1:W-:Y:S04]  /*6cc10*/  STL.64 [R1+0xd30], R20 ;  /* 0x000d301401007387 */ /* 0x0023e80000100a00 */
[----:B------:R-:W-:Y:S01]  /*6cc20*/  STL.64 [R1+0xd38], R22 ;  /* 0x000d381601007387 */ /* 0x000fe20000100a00 */
[----:B-1----:R-:W-:-:S03]  /*6cc30*/  IMAD.MOV.U32 R20, RZ, RZ, R3 ;  /* 0x000000ffff147224 */ /* 0x002fc600078e0003 */
[----:B----4-:R-:W-:Y:S01]  /*6cc40*/  STSM.16.M88.4 [R11], R16 ;  /* 0x000000100b007844 */ /* 0x010fe20000000200 */
[----:B------:R-:W-:Y:S06]  /*6cc50*/  BAR.SYNC.DEFER_BLOCKING 0x0 ;  /* 0x0000000000007b1d */ /* 0x000fec0000010000 */
[----:B------:R-:W1:Y:S02]  /*6cc60*/  LDS.128 R16, [R10] ;  /* 0x000000000a107984 */ /* 0x000e640000000c00 */
[----:B------:R-:W-:Y:S06]  /*6cc70*/  BAR.SYNC.DEFER_BLOCKING 0x0 ;  /* 0x0000000000007b1d */ /* 0x000fec0000010000 */
[----:B-1----:R1:W-:Y:S04]  /*6cc80*/  STL.64 [R1+0xd20], R16 ;  /* 0x000d201001007387 */ /* 0x0023e80000100a00 */
[----:B------:R-:W-:Y:S04]  /*6cc90*/  STL.64 [R1+0xd28], R18 ;  /* 0x000d281201007387 */ /* 0x000fe80000100a00 */
[----:B------:R3:W-:Y:S04]  /*6cca0*/  STL [R1+0x10a8], R2 ;  /* 0x0010a80201007387 */ /* 0x0007e80000100800 */
[----:B--2---:R2:W-:Y:S01]  /*6ccb0*/  STSM.16.M88.4 [R11], R12 ;  /* 0x0000000c0b007844 */ /* 0x0045e20000000200 */
[----:B-1----:R-:W1:Y:S08]  /*6ccc0*/  LDC R16, c[0x0][0x22c] ;  /* 0x00008b00ff107b82 */ /* 0x002e700000000800 */
[----:B------:R-:W-:Y:S08]  /*6ccd0*/  BAR.SYNC.DEFER_BLOCKING 0x0 ;  /* 0x0000000000007b1d */ /* 0x000ff00000010000 */
[----:B---3--:R-:W3:Y:S01]  /*6cce0*/  LDC.64 R2, c[0x0][0x228] ;  /* 0x00008a00ff027b82 */ /* 0x008ee20000000a00 */
[----:B------:R-:W4:Y:S04]  /*6ccf0*/  LDS.128 R152, [R10] ;  /* 0x000000000a987984 */ /* 0x000f280000000c00 */
[----:B---3--:R3:W-:Y:S04]  /*6cd00*/  STL [R1+0x10a0], R2 ;  /* 0x0010a00201007387 */ /* 0x0087e80000100800 */
[----:B--2---:R-:W2:Y:S04]  /*6cd10*/  LDL.LU R12, [R1+0x584] ;  /* 0x00058400010c7983 */ /* 0x004ea80000300800 */
[----:B------:R-:W2:Y:S04]  /*6cd20*/  LDL.LU R13, [R1+0x58c] ;  /* 0x00058c00010d7983 */ /* 0x000ea80000300800 */
[----:B------:R-:W2:Y:S04]  /*6cd30*/  LDL.LU R14, [R1+0x184] ;  /* 0x00018400010e7983 */ /* 0x000ea80000300800 */
[----:B------:R-:W2:Y:S01]  /*6cd40*/  LDL.LU R15, [R1+0x18c] ;  /* 0x00018c00010f7983 */ /* 0x000ea20000300800 */
[----:B------:R-:W-:-:S02]  /*6cd50*/  MOV R19, R3 ;  /* 0x0000000300137202 */ /* 0x000fc40000000f00 */
[----:B---3--:R-:W3:Y:S08]  /*6cd60*/  LDC.64 R2, c[0x0][0x228] ;  /* 0x00008a00ff027b82 */ /* 0x008ef00000000a00 */
[----:B------:R-:W-:Y:S06]  /*6cd70*/  BAR.SYNC.DEFER_BLOCKING 0x0 ;  /* 0x0000000000007b1d */ /* 0x000fec0000010000 */
[----:B---3--:R3:W-:Y:S01]  /*6cd80*/  STL [R1+0x10b0], R2 ;  /* 0x0010b00201007387 */ /* 0x0087e20000100800 */
[----:B------:R-:W-:-:S02]  /*6cd90*/  IMAD.MOV.U32 R18, RZ, RZ, R3 ;  /* 0x000000ffff127224 */ /* 0x000fc400078e0003 */
[----:B---3--:R-:W3:Y:S01]  /*6cda0*/  LDC.64 R2, c[0x0][0x228] ;  /* 0x00008a00ff027b82 */ /* 0x008ee20000000a00 */
[----:B----4-:R-:W-:Y:S04]  /*6cdb0*/  STL.64 [R1+0x980], R152 ;  /* 0x0009809801007387 */ /* 0x010fe80000100a00 */
[----:B------:R-:W-:Y:S04]  /*6cdc0*/  STL.64 [R1+0x988], R154 ;  /* 0x0009889a01007387 */ /* 0x000fe80000100a00 */
[----:B---3--:R-:W-:Y:S04]  /*6cdd0*/  STL.64 [R1+0x10b8], R2 ;  /* 0x0010b80201007387 */ /* 0x008fe80000100a00 */
[----:B--2---:R2:W-:Y:S01]  /*6cde0*/  STSM.16.M88.4 [R11], R12 ;  /* 0x0000000c0b007844 */ /* 0x0045e20000000200 */
[----:B------:R-:W-:Y:S06]  /*6cdf0*/  BAR.SYNC.DEFER_BLOCKING 0x0 ;  /* 0x0000000000007b1d */ /* 0x000fec0000010000 */
[----:B--2---:R-:W2:Y:S04]  /*6ce00*/  LDL.LU R12, [R1+0xd90] ;  /* 0x000d9000010c7983 */ /* 0x004ea80000300800 */
[----:B------:R-:W2:Y:S04]  /*6ce10*/  LDL.LU R13, [R1+0xd98] ;  /* 0x000d9800010d7983 */ /* 0x000ea80000300800 */
[----:B------:R-:W2:Y:S04]  /*6ce20*/  LDL.LU R14, [R1+0x990] ;  /* 0x00099000010e7983 */ /* 0x000ea80000300800 */
[----:B------:R-:W2:Y:S04]  /*6ce30*/  LDL.LU R15, [R1+0x998] ;  /* 0x00099800010f7983 */ /* 0x000ea80000300800 */
[----:B------:R-:W3:Y:S01]  /*6ce40*/  LDS.128 R152, [R10] ;  /* 0x000000000a987984 */ /* 0x000ee20000000c00 */
[----:B------:R-:W-:Y:S01]  /*6ce50*/  BAR.SYNC.DEFER_BLOCKING 0x0 ;  /* 0x0000000000007b1d */ /* 0x000fe20000010000 */
[----:B------:R-:W-:-:S04]  /*6ce60*/  IMAD R0, R7, R8, RZ ;  /* 0x0000000807007224 */ /* 0x000fc800078e02ff */
[----:B------:R-:W-:Y:S01]  /*6ce70*/  IMAD R8, R8, 0x80, R0 ;  /* 0x0000008008087824 */ /* 0x000fe200078e0200 */
[----:B------:R-:W-:Y:S01]  /*6ce80*/  LEA R2, P0, R0, R4, 0x2 ;  /* 0x0000000400027211 */ /* 0x000fe200078010ff */
[----:B------:R-:W-:-:S03]  /*6ce90*/  IMAD.MOV.U32 R17, RZ, RZ, R3 ;  /* 0x000000ffff117224 */ /* 0x000fc600078e0003 */
[----:B------:R-:W-:Y:S02]  /*6cea0*/  LEA R4, P1, R8, R4, 0x2 ;  /* 0x0000000408047211 */ /* 0x000fe400078210ff */
[-C--:B------:R-:W-:Y:S02]  /*6ceb0*/  LEA.HI.X.SX32 R3, R0, R5.reuse, 0x2, P0 ;  /* 0x0000000500037211 */ /* 0x080fe400000f16ff */
[----:B------:R-:W-:Y:S01]  /*6cec0*/  LEA.HI.X.SX32 R5, R8, R5, 0x2, P1 ;  /* 0x0000000508057211 */ /* 0x000fe200008f16ff */
[----:B------:R-:W4:Y:S01]  /*6ced0*/  LDC R0, c[0x0][0x248] ;  /* 0x00009200ff007b82 */ /* 0x000f220000000800 */
[C---:B------:R-:W-:Y:S02]  /*6cee0*/  ISETP.GE.AND P6, PT, R6.reuse, R17, PT ;  /* 0x000000110600720c */ /* 0x040fe40003fc6270 */
[C---:B-1----:R-:W-:Y:S01]  /*6cef0*/  ISETP.LT.AND P5, PT, R6.reuse, R16, !P4 ;  /* 0x000000100600720c */ /* 0x042fe200067a1270 */
[----:B---3--:R-:W-:Y:S04]  /*6cf00*/  STL.64 [R1+0x580], R152 ;  /* 0x0005809801007387 */ /* 0x008fe80000100a00 */
[----:B------:R-:W-:Y:S04]  /*6cf10*/  STL.64 [R1+0x588], R154 ;  /* 0x0005889a01007387 */ /* 0x000fe80000100a00 */
[----:B--2---:R1:W-:Y:S02]  /*6cf20*/  STSM.16.M88.4 [R11], R12 ;  /* 0x0000000c0b007844 */ /* 0x0043e40000000200 */
[C---:B-1----:R-:W-:Y:S01]  /*6cf30*/  VIADD R12, R6.reuse, 0x1 ;  /* 0x00000001060c7836 */ /* 0x042fe20000000000 */
[C---:B------:R-:W-:Y:S01]  /*6cf40*/  IADD3 R14, R6.reuse, 0xe4, RZ ;  /* 0x000000e4060e7810 */ /* 0x040fe20007ffe0ff */
[----:B------:R-:W-:Y:S01]  /*6cf50*/  VIADD R13, R6, 0xd ;  /* 0x0000000d060d7836 */ /* 0x000fe20000000000 */
[----:B------:R-:W-:Y:S02]  /*6cf60*/  BAR.SYNC.DEFER_BLOCKING 0x0 ;  /* 0x0000000000007b1d */ /* 0x000fe40000010000 */
[----:B------:R-:W-:-:S02]  /*6cf70*/  ISETP.GE.AND P0, PT, R12, R18, PT ;  /* 0x000000120c00720c */ /* 0x000fc40003f06270 */
[----:B------:R-:W-:Y:S02]  /*6cf80*/  ISETP.GE.AND P2, PT, R13, R19, PT ;  /* 0x000000130d00720c */ /* 0x000fe40003f46270 */
[----:B------:R-:W-:Y:S01]  /*6cf90*/  ISETP.GE.AND P1, PT, R14, R20, PT ;  /* 0x000000140e00720c */ /* 0x000fe20003f26270 */
[----:B------:R-:W2:Y:S04]  /*6cfa0*/  LDL.LU R12, [R1+0x590] ;  /* 0x00059000010c7983 */ /* 0x000ea80000300800 */
[----:B------:R-:W2:Y:S04]  /*6cfb0*/  LDL.LU R13, [R1+0x598] ;  /* 0x00059800010d7983 */ /* 0x000ea80000300800 */
[----:B------:R-:W2:Y:S04]  /*6cfc0*/  LDL.LU R14, [R1+0x190] ;  /* 0x00019000010e7983 */ /* 0x000ea80000300800 */
[----:B------:R-:W2:Y:S04]  /*6cfd0*/  LDL.LU R15, [R1+0x198] ;  /* 0x00019800010f7983 */ /* 0x000ea80000300800 */
[----:B------:R-:W1:Y:S01]  /*6cfe0*/  LDS.128 R16, [R10] ;  /* 0x000000000a107984 */ /* 0x000e620000000c00 */
        /* <DEDUP_REMOVED lines=15> */
[----:B----4-:R-:W-:Y:S01]  /*6d0e0*/  STSM.16.M88.4 [R11], R16 ;  /* 0x000000100b007844 */ /* 0x010fe20000000200 */
[----:B------:R-:W-:Y:S06]  /*6d0f0*/  BAR.SYNC.DEFER_BLOCKING 0x0 ;  /* 0x0000000000007b1d */ /* 0x000fec0000010000 */
[----:B------:R-:W3:Y:S04]  /*6d100*/  LDS.128 R16, [R10] ;  /* 0x000000000a107984 */ /* 0x000ee80000000c00 */
[----:B-1----:R-:W-:Y:S04]  /*6d110*/  STL.64 [R1+0xd40], R20 ;  /* 0x000d401401007387 */ /* 0x002fe80000100a00 */
[----:B------:R-:W-:Y:S01]  /*6d120*/  STL.64 [R1+0xd48], R22 ;  /* 0x000d481601007387 */ /* 0x000fe20000100a00 */
[----:B------:R-:W-:Y:S06]  /*6d130*/  BAR.SYNC.DEFER_BLOCKING 0x0 ;  /* 0x0000000000007b1d */ /* 0x000fec0000010000 */
[----:B---3--:R1:W-:Y:S04]  /*6d140*/  STL.64 [R1+0x990], R16 ;  /* 0x0009901001007387 */ /* 0x0083e80000100a00 */
        /* <DEDUP_REMOVED lines=249> */
[----:B------:R-:W1:Y:S01]  /*6e0e0*/  LDS.128 R20, [R10] ;  /* 0x000000000a147984 */ /* 0x000e620000000c00 */
[----:B------:R-:W-:Y:S06]  /*6e0f0*/  BAR.SYNC.DEFER_BLOCKING 0x0 ;  /* 0x0000000000007b1d */ /* 0x000fec0000010000 */
[----:B-1----:R-:W-:Y:S04]  /*6e100*/  STL.64 [R1+0xdf0], R20 ;  /* 0x000df01401007387 */ /* 0x002fe80000100a00 */
[----:B------:R-:W-:Y:S04]  /*6e110*/  STL.64 [R1+0xdf8], R22 ;  /* 0x000df81601007387 */ /* 0x000fe80000100a00 */
[----:B----4-:R-:W-:Y:S01]  /*6e120*/  STSM.16.M88.4 [R11], R16 ;  /* 0x000000100b007844 */ /* 0x010fe20000000200 */
[----:B------:R-:W-:Y:S06]  /*6e130*/  BAR.SYNC.DEFER_BLOCKING 0x0 ;  /* 0x0000000000007b1d */ /* 0x000fec0000010000 */
[----:B------:R-:W1:Y:S04]  /*6e140*/  LDS.128 R16, [R10] ;  /* 0x000000000a107984 */ /* 0x000e680000000c00 */
[----:B-1----:R1:W-:Y:S04]  /*6e150*/  STL.64 [R1+0xe70], R16 ;  /* 0x000e701001007387 */ /* 0x0023e80000100a00 */
[----:B------:R3:W-:Y:S04]  /*6e160*/  STL.64 [R1+0xe78], R18 ;  /* 0x000e781201007387 */ /* 0x0007e80000100a00 */
[----:B-1----:R-:W4:Y:S04]  /*6e170*/  LDL.LU R16, [R1+0xa04] ;  /* 0x000a040001107983 */ /* 0x002f280000300800 */
[----:B------:R-:W4:Y:S04]  /*6e180*/  LDL.LU R17, [R1+0xa0c] ;  /* 0x000a0c0001117983 */ /* 0x000f280000300800 */
[----:B---3--:R-:W4:Y:S04]  /*6e190*/  LDL.LU R18, [R1+0x604] ;  /* 0x0006040001127983 */ /* 0x008f280000300800 */
[----:B------:R-:W4:Y:S01]  /*6e1a0*/  LDL.LU R19, [R1+0x60c] ;  /* 0x00060c0001137983 */ /* 0x000f220000300800 */
[----:B------:R-:W-:Y:S01]  /*6e1b0*/  BAR.SYNC.DEFER_BLOCKING 0x0 ;  /* 0x0000000000007b1d */ /* 0x000fe20000010000 */
[----:B------:R-:W-:Y:S01]  /*6e1c0*/  IMAD.MOV.U32 R14, RZ, RZ, R24 ;  /* 0x000000ffff0e7224 */ /* 0x000fe200078e0018 */
[----:B------:R-:W-:-:S05]  /*6e1d0*/  MOV R15, R26 ;  /* 0x0000001a000f7202 */ /* 0x000fca0000000f00 */
        /* <DEDUP_REMOVED lines=18> */
[----:B------:R-:W-:-:S02]  /*6e300*/  IMAD.MOV.U32 R14, RZ, RZ, R25 ;  /* 0x000000ffff0e7224 */ /* 0x000fc400078e0019 */
[----:B------:R-:W-:-:S05]  /*6e310*/  IMAD.MOV.U32 R15, RZ, RZ, R27 ;  /* 0x000000ffff0f7224 */ /* 0x000fca00078e001b */
        /* <DEDUP_REMOVED lines=647> */
[----:B------:R-:W-:Y:S01]  /*70b90*/  STL.64 [R1+0x6f8], R22 ;  /* 0x0006f81601007387 */ /* 0x000fe20000100a00 */
[----:B------:R-:W-:Y:S01]  /*70ba0*/  IMAD.MOV.U32 R14, RZ, RZ, R92 ;  /* 0x000000ffff0e7224 */ /* 0x000fe200078e005c */
[----:B------:R-:W-:-:S02]  /*70bb0*/  MOV R15, R94 ;  /* 0x0000005e000f7202 */ /* 0x000fc40000000f00 */
        /* <DEDUP_REMOVED lines=18> */
[----:B------:R-:W-:-:S02]  /*70ce0*/  IMAD.MOV.U32 R14, RZ, RZ, R93 ;  /* 0x000000ffff0e7224 */ /* 0x000fc400078e005d */
[----:B------:R-:W-:Y:S01]  /*70cf0*/  IMAD.MOV.U32 R15, RZ, RZ, R95 ;  /* 0x000000ffff0f7224 */ /* 0x000fe200078e005f */
        /* <DEDUP_REMOVED lines=15> */
[----:B------:R-:W-:Y:S01]  /*70df0*/  BAR.SYNC.DEFER_BLOCKING 0x0 ;  /* 0x0000000000007b1d */ /* 0x000fe20000010000 */
[----:B------:R-:W-:Y:S01]  /*70e00*/  IMAD.MOV.U32 R14, RZ, RZ, R96 ;  /* 0x000000ffff0e7224 */ /* 0x000fe200078e0060 */
[----:B------:R-:W-:-:S04]  /*70e10*/  MOV R15, R98 ;  /* 0x00000062000f7202 */ /* 0x000fc80000000f00 */
[----:B-1----:R-:W-:Y:S04]  /*70e20*/  STL.64 [R1+0x250], R20 ;  /* 0x0002501401007387 */ /* 0x002fe80000100a00 */
[----:B------:R-:W-:Y:S04]  /*70e30*/  STL.64 [R1+0x258], R22 ;  /* 0x0002581601007387 */ /* 0x000fe80000100a00 */
[----:B----4-:R-:W-:Y:S01]  /*70e40*/  STSM.16.M88.4 [R11], R16 ;  /* 0x000000100b007844 */ /* 0x010fe20000000200 */
[----:B------:R-:W-:Y:S06]  /*70e50*/  BAR.SYNC.DEFER_BLOCKING 0x0 ;  /* 0x0000000000007b1d */ /* 0x000fec0000010000 */
[----:B------:R-:W1:Y:S02]  /*70e60*/  LDS.128 R16, [R10] ;  /* 0x000000000a107984 */ /* 0x000e640000000c00 */
[----:B------:R-:W-:Y:S06]  /*70e70*/  BAR.SYNC.DEFER_BLOCKING 0x0 ;  /* 0x0000000000007b1d */ /* 0x000fec0000010000 */
[----:B--2---:R2:W-:Y:S02]  /*70e80*/  STSM.16.M88.4 [R11], R12 ;  /* 0x0000000c0b007844 */ /* 0x0045e40000000200 */
[----:B------:R-:W-:Y:S06]  /*70e90*/  BAR.SYNC.DEFER_BLOCKING 0x0 ;  /* 0x0000000000007b1d */ /* 0x000fec0000010000 */
[----:B-1----:R1:W-:Y:S04]  /*70ea0*/  STL.64 [R1+0x240], R16 ;  /* 0x0002401001007387 */ /* 0x0023e80000100a00 */
[----:B------:R-:W-:Y:S04]  /*70eb0*/  STL.64 [R1+0x248], R18 ;  /* 0x0002481201007387 */ /* 0x000fe80000100a00 */
[----:B--2---:R-:W2:Y:S04]  /*70ec0*/  LDL.LU R12, [R1+0xb24] ;  /* 0x000b2400010c7983 */ /* 0x004ea80000300800 */
[----:B------:R-:W2:Y:S04]  /*70ed0*/  LDL.LU R13, [R1+0xb2c] ;  /* 0x000b2c00010d7983 */ /* 0x000ea80000300800 */
[----:B------:R-:W2:Y:S04]  /*70ee0*/  LDL.LU R14, [R1+0x724] ;  /* 0x00072400010e7983 */ /* 0x000ea80000300800 */
[----:B------:R-:W2:Y:S04]  /*70ef0*/  LDL.LU R15, [R1+0x72c] ;  /* 0x00072c00010f7983 */ /* 0x000ea80000300800 */
[----:B------:R-:W3:Y:S01]  /*70f00*/  LDS.128 R20, [R10] ;  /* 0x000000000a147984 */ /* 0x000ee20000000c00 */
[----:B------:R-:W-:Y:S06]  /*70f10*/  BAR.SYNC.DEFER_BLOCKING 0x0 ;  /* 0x0000000000007b1d */ /* 0x000fec0000010000 */
[----:B-1----:R-:W4:Y:S04]  /*70f20*/  LDL.LU R16, [R1+0x324] ;  /* 0x0003240001107983 */ /* 0x002f280000300800 */
[----:B------:R-:W4:Y:S04]  /*70f30*/  LDL.LU R17, [R1+0x32c] ;  /* 0x00032c0001117983 */ /* 0x000f280000300800 */
[----:B---3--:R-:W-:Y:S04]  /*70f40*/  STL.64 [R1+0x220], R20 ;  /* 0x0002201401007387 */ /* 0x008fe80000100a00 */
[----:B------:R-:W-:Y:S04]  /*70f50*/  STL.64 [R1+0x228], R22 ;  /* 0x0002281601007387 */ /* 0x000fe80000100a00 */
[----:B--2---:R-:W-:Y:S01]  /*70f60*/  STSM.16.M88.4 [R11], R12 ;  /* 0x0000000c0b007844 */ /* 0x004fe20000000200 */
[----:B------:R-:W-:Y:S06]  /*70f70*/  BAR.SYNC.DEFER_BLOCKING 0x0 ;  /* 0x0000000000007b1d */ /* 0x000fec0000010000 */
[----:B------:R-:W1:Y:S04]  /*70f80*/  LDS.128 R12, [R10] ;  /* 0x000000000a0c7984 */ /* 0x000e680000000c00 */
[----:B-1----:R1:W-:Y:S04]  /*70f90*/  STL.64 [R1+0x210], R12 ;  /* 0x0002100c01007387 */ /* 0x0023e80000100a00 */
[----:B------:R2:W-:Y:S04]  /*70fa0*/  STL.64 [R1+0x218], R14 ;  /* 0x0002180e01007387 */ /* 0x0005e80000100a00 */
[----:B-1----:R-:W3:Y:S04]  /*70fb0*/  LDL.LU R12, [R1+0xb30] ;  /* 0x000b3000010c7983 */ /* 0x002ee80000300800 */
[----:B------:R-:W3:Y:S04]  /*70fc0*/  LDL.LU R13, [R1+0xb38] ;  /* 0x000b3800010d7983 */ /* 0x000ee80000300800 */
[----:B--2---:R-:W3:Y:S04]  /*70fd0*/  LDL.LU R14, [R1+0x730] ;  /* 0x00073000010e7983 */ /* 0x004ee80000300800 */
[----:B------:R-:W3:Y:S01]  /*70fe0*/  LDL.LU R15, [R1+0x738] ;  /* 0x00073800010f7983 */ /* 0x000ee20000300800 */
[----:B------:R-:W-:Y:S01]  /*70ff0*/  BAR.SYNC.DEFER_BLOCKING 0x0 ;  /* 0x0000000000007b1d */ /* 0x000fe20000010000 */
[----:B------:R-:W-:-:S02]  /*71000*/  IMAD.MOV.U32 R18, RZ, RZ, R97 ;  /* 0x000000ffff127224 */ /* 0x000fc400078e0061 */
[----:B------:R-:W-:-:S05]  /*71010*/  IMAD.MOV.U32 R19, RZ, RZ, R99 ;  /* 0x000000ffff137224 */ /* 0x000fca00078e0063 */
[----:B----4-:R1:W-:Y:S01]  /*71020*/  STSM.16.M88.4 [R11], R16 ;  /* 0x000000100b007844 */ /* 0x0103e20000000200 */
[----:B------:R-:W-:Y:S06]  /*71030*/  BAR.SYNC.DEFER_BLOCKING 0x0 ;  /* 0x0000000000007b1d */ /* 0x000fec0000010000 */
[----:B-1----:R-:W2:Y:S04]  /*71040*/  LDL.LU R16, [R1+0x330] ;  /* 0x0003300001107983 */ /* 0x002ea80000300800 */
[----:B------:R-:W2:Y:S04]  /*71050*/  LDL.LU R17, [R1+0x338] ;  /* 0x0003380001117983 */ /* 0x000ea80000300800 */
[----:B------:R-:W1:Y:S01]  /*71060*/  LDS.128 R20, [R10] ;  /* 0x000000000a147984 */ /* 0x000e620000000c00 */
[----:B------:R-:W-:Y:S06]  /*71070*/  BAR.SYNC.DEFER_BLOCKING 0x0 ;  /* 0x0000000000007b1d */ /* 0x000fec0000010000 */
[----:B-1----:R-:W-:Y:S04]  /*71080*/  STL.64 [R1+0x200], R20 ;  /* 0x0002001401007387 */ /* 0x002fe80000100a00 */
[----:B------:R-:W-:Y:S04]  /*71090*/  STL.64 [R1+0x208], R22 ;  /* 0x0002081601007387 */ /* 0x000fe80000100a00 */
[----:B---3--:R-:W-:Y:S01]  /*710a0*/  STSM.16.M88.4 [R11], R12 ;  /* 0x0000000c0b007844 */ /* 0x008fe20000000200 */
        /* <DEDUP_REMOVED lines=70> */
[----:B------:R-:W-:-:S03]  /*71510*/  IMAD.MOV.U32 R19, RZ, RZ, R107 ;  /* 0x000000ffff137224 */ /* 0x000fc600078e006b */
[----:B------:R-:W3:Y:S04]  /*71520*/  LDL.LU R20, [R1+0x350] ;  /* 0x0003500001147983 */ /* 0x000ee80000300800 */
[----:B------:R-:W3:Y:S04]  /*71530*/  LDL.LU R21, [R1+0x358] ;  /* 0x0003580001157983 */ /* 0x000ee80000300800 */
[----:B--2---:R-:W-:Y:S01]  /*71540*/  STSM.16.M88.4 [R11], R16 ;  /* 0x000000100b007844 */ /* 0x004fe20000000200 */
[----:B------:R-:W-:Y:S06]  /*71550*/  BAR.SYNC.DEFER_BLOCKING 0x0 ;  /* 0x0000000000007b1d */ /* 0x000fec0000010000 */
[----:B------:R-:W1:Y:S02]  /*71560*/  LDS.128 R16, [R10] ;  /* 0x000000000a107984 */ /* 0x000e640000000c00 */
        /* <DEDUP_REMOVED lines=10> */
[----:B--2---:R-:W4:Y:S04]  /*71610*/  LDL.LU R14, [R1+0x754] ;  /* 0x00075400010e7983 */ /* 0x004f280000300800 */
[----:B------:R-:W4:Y:S01]  /*71620*/  LDL.LU R15, [R1+0x75c] ;  /* 0x00075c00010f7983 */ /* 0x000f220000300800 */
[----:B------:R-:W-:Y:S01]  /*71630*/  BAR.SYNC.DEFER_BLOCKING 0x0 ;  /* 0x0000000000007b1d */ /* 0x000fe20000010000 */
[----:B------:R-:W-:Y:S01]  /*71640*/  IMAD.MOV.U32 R22, RZ, RZ, R108 ;  /* 0x000000ffff167224 */ /* 0x000fe200078e006c */
[----:B------:R-:W-:Y:S01]  /*71650*/  MOV R23, R110 ;  /* 0x0000006e00177202 */ /* 0x000fe20000000f00 */
[----:B------:R-:W-:-:S02]  /*71660*/  IMAD.MOV.U32 R34, RZ, RZ, R109 ;  /* 0x000000ffff227224 */ /* 0x000fc400078e006d */
[----:B------:R-:W-:Y:S01]  /*71670*/  IMAD.MOV.U32 R35, RZ, RZ, R111 ;  /* 0x000000ffff237224 */ /* 0x000fe200078e006f */
[----:B------:R-:W-:Y:S01]  /*71680*/  MOV R31, R114 ;  /* 0x00000072001f7202 */ /* 0x000fe20000000f00 */
[----:B------:R-:W-:Y:S01]  /*71690*/  IMAD.MOV.U32 R30, RZ, RZ, R112 ;  /* 0x000000ffff1e7224 */ /* 0x000fe200078e0070 */
[----:B------:R-:W2:Y:S01]  /*716a0*/  LDL.LU R32, [R1+0x354] ;  /* 0x0003540001207983 */ /* 0x000ea20000300800 */
[----:B------:R-:W-:Y:S02]  /*716b0*/  IMAD.MOV.U32 R50, RZ, RZ, R113 ;  /* 0x000000ffff327224 */ /* 0x000fe400078e0071 */
[----:B------:R-:W-:Y:S01]  /*716c0*/  IMAD.MOV.U32 R51, RZ, RZ, R115 ;  /* 0x000000ffff337224 */ /* 0x000fe200078e0073 */
[----:B------:R-:W2:Y:S01]  /*716d0*/  LDL.LU R33, [R1+0x35c] ;  /* 0x00035c0001217983 */ /* 0x000ea20000300800 */
[----:B------:R-:W-:Y:S01]  /*716e0*/  IMAD.MOV.U32 R46, RZ, RZ, R116 ;  /* 0x000000ffff2e7224 */ /* 0x000fe200078e0074 */
[----:B------:R-:W-:Y:S01]  /*716f0*/  MOV R47, R118 ;  /* 0x00000076002f7202 */ /* 0x000fe20000000f00 */
[----:B------:R-:W-:-:S02]  /*71700*/  IMAD.MOV.U32 R66, RZ, RZ, R117 ;  /* 0x000000ffff427224 */ /* 0x000fc400078e0075 */
[----:B------:R-:W-:Y:S01]  /*71710*/  IMAD.MOV.U32 R67, RZ, RZ, R119 ;  /* 0x000000ffff437224 */ /* 0x000fe200078e0077 */
[----:B------:R-:W-:Y:S01]  /*71720*/  MOV R63, R122 ;  /* 0x0000007a003f7202 */ /* 0x000fe20000000f00 */
[----:B------:R-:W-:Y:S01]  /*71730*/  IMAD.MOV.U32 R62, RZ, RZ, R120 ;  /* 0x000000ffff3e7224 */ /* 0x000fe200078e0078 */
[----:B------:R-:W-:Y:S01]  /*71740*/  MOV R79, R126 ;  /* 0x0000007e004f7202 */ /* 0x000fe20000000f00 */
[----:B------:R-:W-:Y:S01]  /*71750*/  IMAD.MOV.U32 R82, RZ, RZ, R121 ;  /* 0x000000ffff527224 */ /* 0x000fe200078e0079 */
[----:B------:R-:W1:Y:S01]  /*71760*/  LDC R108, c[0x0][0x228] ;  /* 0x00008a00ff6c7b82 */ /* 0x000e620000000800 */
[----:B---3--:R-:W-:Y:S07]  /*71770*/  STSM.16.M88.4 [R11], R20 ;  /* 0x000000140b007844 */ /* 0x008fee0000000200 */
[----:B------:R-:W-:Y:S01]  /*71780*/  BAR.SYNC.DEFER_BLOCKING 0x0 ;  /* 0x0000000000007b1d */ /* 0x000fe20000010000 */
[----:B------:R-:W-:-:S02]  /*71790*/  IMAD.MOV.U32 R83, RZ, RZ, R123 ;  /* 0x000000ffff537224 */ /* 0x000fc400078e007b */
[----:B------:R-:W-:Y:S02]  /*717a0*/  IMAD.MOV.U32 R78, RZ, RZ, R124 ;  /* 0x000000ffff4e7224 */ /* 0x000fe400078e007c */
[----:B------:R-:W-:-:S03]  /*717b0*/  IMAD.MOV.U32 R106, RZ, RZ, R149 ;  /* 0x000000ffff6a7224 */ /* 0x000fc600078e0095 */
[----:B------:R-:W3:Y:S01]  /*717c0*/  LDC R109, c[0x0][0x228] ;  /* 0x00008a00ff6d7b82 */ /* 0x000ee20000000800 */
[----:B------:R-:W1:Y:S07]  /*717d0*/  LDS.128 R16, [R10] ;  /* 0x000000000a107984 */ /* 0x000e6e0000000c00 */
[----:B------:R-:W-:Y:S06]  /*717e0*/  BAR.SYNC.DEFER_BLOCKING 0x0 ;  /* 0x0000000000007b1d */ /* 0x000fec0000010000 */
[----:B-1----:R-:W-:Y:S04]  /*717f0*/  STL [R1+0x2628], R16 ;  /* 0x0026281001007387 */ /* 0x002fe80000100800 */
[----:B------:R-:W-:Y:S04]  /*71800*/  STL [R1+0x2624], R17 ;  /* 0x0026241101007387 */ /* 0x000fe80000100800 */
[----:B------:R-:W-:Y:S04]  /*71810*/  STL [R1+0x2620], R18 ;  /* 0x0026201201007387 */ /* 0x000fe80000100800 */
[----:B------:R-:W-:Y:S04]  /*71820*/  STL [R1+0x261c], R19 ;  /* 0x00261c1301007387 */ /* 0x000fe80000100800 */
[----:B----4-:R-:W-:Y:S01]  /*71830*/  STSM.16.M88.4 [R11], R12 ;  /* 0x0000000c0b007844 */ /* 0x010fe20000000200 */
[----:B------:R-:W-:Y:S06]  /*71840*/  BAR.SYNC.DEFER_BLOCKING 0x0 ;  /* 0x0000000000007b1d */ /* 0x000fec0000010000 */
[----:B------:R-:W1:Y:S02]  /*71850*/  LDS.128 R24, [R10] ;  /* 0x000000000a187984 */ /* 0x000e640000000c00 */
[----:B------:R-:W-:Y:S06]  /*71860*/  BAR.SYNC.DEFER_BLOCKING 0x0 ;  /* 0x0000000000007b1d */ /* 0x000fec0000010000 */
[----:B-1----:R-:W-:Y:S04]  /*71870*/  STL [R1+0x2638], R24 ;  /* 0x0026381801007387 */ /* 0x002fe80000100800 */
[----:B------:R-:W-:Y:S04]  /*71880*/  STL [R1+0x2634], R25 ;  /* 0x0026341901007387 */ /* 0x000fe80000100800 */
[----:B------:R-:W-:Y:S04]  /*71890*/  STL [R1+0x2630], R26 ;  /* 0x0026301a01007387 */ /* 0x000fe80000100800 */
[----:B------:R-:W-:Y:S04]  /*718a0*/  STL [R1+0x262c], R27 ;  /* 0x00262c1b01007387 */ /* 0x000fe80000100800 */
[----:B------:R-:W4:Y:S04]  /*718b0*/  LDL.LU R36, [R1+0xb60] ;  /* 0x000b600001247983 */ /* 0x000f280000300800 */
[----:B------:R-:W4:Y:S04]  /*718c0*/  LDL.LU R37, [R1+0xb68] ;  /* 0x000b680001257983 */ /* 0x000f280000300800 */
[----:B------:R-:W4:Y:S04]  /*718d0*/  LDL.LU R38, [R1+0x760] ;  /* 0x0007600001267983 */ /* 0x000f280000300800 */
[----:B------:R-:W4:Y:S04]  /*718e0*/  LDL.LU R39, [R1+0x768] ;  /* 0x0007680001277983 */ /* 0x000f280000300800 */
[----:B------:R-:W3:Y:S04]  /*718f0*/  LDL.LU R28, [R1+0x360] ;  /* 0x00036000011c7983 */ /* 0x000ee80000300800 */
[----:B------:R-:W3:Y:S04]  /*71900*/  LDL.LU R29, [R1+0x368] ;  /* 0x00036800011d7983 */ /* 0x000ee80000300800 */
[----:B--2---:R-:W-:Y:S01]  /*71910*/  STSM.16.M88.4 [R11], R32 ;  /* 0x000000200b007844 */ /* 0x004fe20000000200 */
[----:B------:R-:W-:Y:S06]  /*71920*/  BAR.SYNC.DEFER_BLOCKING 0x0 ;  /* 0x0000000000007b1d */ /* 0x000fec0000010000 */
[----:B------:R-:W1:Y:S02]  /*71930*/  LDS.128 R20, [R10] ;  /* 0x000000000a147984 */ /* 0x000e640000000c00 */
[----:B------:R-:W-:Y:S06]  /*71940*/  BAR.SYNC.DEFER_BLOCKING 0x0 ;  /* 0x0000000000007b1d */ /* 0x000fec0000010000 */
[----:B-1----:R-:W-:Y:S04]  /*71950*/  STL [R1+0x2648], R20 ;  /* 0x0026481401007387 */ /* 0x002fe80000100800 */
[----:B------:R1:W-:Y:S04]  /*71960*/  STL [R1+0x2644], R21 ;  /* 0x0026441501007387 */ /* 0x0003e80000100800 */
[----:B------:R-:W-:Y:S04]  /*71970*/  STL [R1+0x2640], R22 ;  /* 0x0026401601007387 */ /* 0x000fe80000100800 */
[----:B------:R2:W-:Y:S01]  /*71980*/  STL [R1+0x263c], R23 ;  /* 0x00263c1701007387 */ /* 0x0005e20000100800 */
[----:B------:R-:W-:Y:S01]  /*71990*/  IMAD.MOV.U32 R107, RZ, RZ, R151 ;  /* 0x000000ffff6b7224 */ /* 0x000fe200078e0097 */
[----:B-1----:R-:W1:Y:S01]  /*719a0*/  LDC.64 R20, c[0x0][0x228] ;  /* 0x00008a00ff147b82 */ /* 0x002e620000000a00 */
[----:B------:R-:W-:-:S07]  /*719b0*/  IMAD R8, R6, R0, RZ ;  /* 0x0000000006087224 */ /* 0x000fce00078e02ff */
[----:B--2---:R-:W2:Y:S08]  /*719c0*/  LDC.64 R22, c[0x0][0x228] ;  /* 0x00008a00ff167b82 */ /* 0x004eb00000000a00 */
[----:B------:R-:W2:Y:S01]  /*719d0*/  LDC R151, c[0x0][0x22c] ;  /* 0x00008b00ff977b82 */ /* 0x000ea20000000800 */
[----:B----4-:R-:W-:Y:S07]  /*719e0*/  STSM.16.M88.4 [R11], R36 ;  /* 0x000000240b007844 */ /* 0x010fee0000000200 */
[----:B------:R-:W-:Y:S06]  /*719f0*/  BAR.SYNC.DEFER_BLOCKING 0x0 ;  /* 0x0000000000007b1d */ /* 0x000fec0000010000 */
[----:B------:R-:W4:Y:S02]  /*71a00*/  LDS.128 R12, [R10] ;  /* 0x000000000a0c7984 */ /* 0x000f240000000c00 */
[----:B------:R-:W-:Y:S06]  /*71a10*/  BAR.SYNC.DEFER_BLOCKING 0x0 ;  /* 0x0000000000007b1d */ /* 0x000fec0000010000 */
[----:B---3--:R-:W-:Y:S02]  /*71a20*/  STSM.16.M88.4 [R11], R28 ;  /* 0x0000001c0b007844 */ /* 0x008fe40000000200 */
[----:B------:R-:W-:Y:S06]  /*71a30*/  BAR.SYNC.DEFER_BLOCKING 0x0 ;  /* 0x0000000000007b1d */ /* 0x000fec0000010000 */
[----:B----4-:R-:W-:Y:S04]  /*71a40*/  STL [R1+0x264c], R12 ;  /* 0x00264c0c01007387 */ /* 0x010fe80000100800 */
[----:B------:R3:W-:Y:S04]  /*71a50*/  STL [R1+0x2618], R13 ;  /* 0x0026180d01007387 */ /* 0x0007e80000100800 */
[----:B------:R-:W-:Y:S04]  /*71a60*/  STL [R1+0x2614], R14 ;  /* 0x0026140e01007387 */ /* 0x000fe80000100800 */
[----:B------:R-:W-:Y:S01]  /*71a70*/  STL [R1+0x2610], R15 ;  /* 0x0026100f01007387 */ /* 0x000fe20000100800 */
[----:B---3--:R-:W3:Y:S03]  /*71a80*/  LDC.64 R12, c[0x0][0x228] ;  /* 0x00008a00ff0c7b82 */ /* 0x008ee60000000a00 */
[----:B------:R-:W4:Y:S04]  /*71a90*/  LDL.LU R28, [R1+0xb64] ;  /* 0x000b6400011c7983 */ /* 0x000f280000300800 */
[----:B------:R-:W4:Y:S04]  /*71aa0*/  LDL.LU R29, [R1+0xb6c] ;  /* 0x000b6c00011d7983 */ /* 0x000f280000300800 */
[----:B------:R-:W4:Y:S04]  /*71ab0*/  LDL.LU R30, [R1+0x764] ;  /* 0x00076400011e7983 */ /* 0x000f280000300800 */
[----:B------:R-:W4:Y:S04]  /*71ac0*/  LDL.LU R31, [R1+0x76c] ;  /* 0x00076c00011f7983 */ /* 0x000f280000300800 */
[----:B------:R-:W1:Y:S01]  /*71ad0*/  LDS.128 R32, [R10] ;  /* 0x000000000a207984 */ /* 0x000e620000000c00 */
[----:B------:R-:W-:Y:S06]  /*71ae0*/  BAR.SYNC.DEFER_BLOCKING 0x0 ;  /* 0x0000000000007b1d */ /* 0x000fec0000010000 */
[----:B------:R-:W2:Y:S04]  /*71af0*/  LDL.LU R48, [R1+0x364] ;  /* 0x0003640001307983 */ /* 0x000ea80000300800 */
[----:B------:R-:W2:Y:S04]  /*71b00*/  LDL.LU R49, [R1+0x36c] ;  /* 0x00036c0001317983 */ /* 0x000ea80000300800 */
[----:B-1----:R-:W-:Y:S04]  /*71b10*/  STL [R1+0x2658], R32 ;  /* 0x0026582001007387 */ /* 0x002fe80000100800 */
[----:B------:R1:W-:Y:S04]  /*71b20*/  STL [R1+0x2654], R33 ;  /* 0x0026542101007387 */ /* 0x0003e80000100800 */
[----:B------:R-:W-:Y:S04]  /*71b30*/  STL [R1+0x2650], R34 ;  /* 0x0026502201007387 */ /* 0x000fe80000100800 */
[----:B------:R-:W-:Y:S01]  /*71b40*/  STL [R1+0x260c], R35 ;  /* 0x00260c2301007387 */ /* 0x000fe20000100800 */
[----:B---3--:R-:W-:Y:S01]  /*71b50*/  IMAD.MOV.U32 R15, RZ, RZ, R13 ;  /* 0x000000ffff0f7224 */ /* 0x008fe200078e000d */
[----:B-1----:R-:W1:Y:S02]  /*71b60*/  LDC.64 R32, c[0x0][0x228] ;  /* 0x00008a00ff207b82 */ /* 0x002e640000000a00 */
[----:B----4-:R-:W-:Y:S06]  /*71b70*/  STSM.16.M88.4 [R11], R28 ;  /* 0x0000001c0b007844 */ /* 0x010fec0000000200 */
[----:B------:R-:W-:Y:S06]  /*71b80*/  BAR.SYNC.DEFER_BLOCKING 0x0 ;  /* 0x0000000000007b1d */ /* 0x000fec0000010000 */
[----:B------:R-:W3:Y:S02]  /*71b90*/  LDS.128 R40, [R10] ;  /* 0x000000000a287984 */ /* 0x000ee40000000c00 */
[----:B------:R-:W-:Y:S06]  /*71ba0*/  BAR.SYNC.DEFER_BLOCKING 0x0 ;  /* 0x0000000000007b1d */ /* 0x000fec0000010000 */
[----:B---3--:R-:W-:Y:S04]  /*71bb0*/  STL [R1+0x2668], R40 ;  /* 0x0026682801007387 */ /* 0x008fe80000100800 */
[----:B------:R-:W-:Y:S04]  /*71bc0*/  STL [R1+0x2664], R41 ;  /* 0x0026642901007387 */ /* 0x000fe80000100800 */
[----:B------:R-:W-:Y:S04]  /*71bd0*/  STL [R1+0x2660], R42 ;  /* 0x0026602a01007387 */ /* 0x000fe80000100800 */
[----:B------:R3:W-:Y:S04]  /*71be0*/  STL [R1+0x265c], R43 ;  /* 0x00265c2b01007387 */ /* 0x0007e80000100800 */
[----:B------:R-:W4:Y:S04]  /*71bf0*/  LDL.LU R52, [R1+0xb70] ;  /* 0x000b700001347983 */ /* 0x000f280000300800 */
[----:B------:R-:W4:Y:S01]  /*71c00*/  LDL.LU R53, [R1+0xb78] ;  /* 0x000b780001357983 */ /* 0x000f220000300800 */
[----:B---3--:R-:W3:Y:S03]  /*71c10*/  LDC.64 R42, c[0x0][0x228] ;  /* 0x00008a00ff2a7b82 */ /* 0x008ee60000000a00 */
[----:B------:R-:W4:Y:S04]  /*71c20*/  LDL.LU R54, [R1+0x770] ;  /* 0x0007700001367983 */ /* 0x000f280000300800 */
[----:B------:R-:W4:Y:S04]  /*71c30*/  LDL.LU R55, [R1+0x778] ;  /* 0x0007780001377983 */ /* 0x000f280000300800 */
[----:B------:R-:W3:Y:S04]  /*71c40*/  LDL.LU R44, [R1+0x370] ;  /* 0x00037000012c7983 */ /* 0x000ee80000300800 */
[----:B------:R-:W3:Y:S04]  /*71c50*/  LDL.LU R45, [R1+0x378] ;  /* 0x00037800012d7983 */ /* 0x000ee80000300800 */
[----:B--2---:R-:W-:Y:S01]  /*71c60*/  STSM.16.M88.4 [R11], R48 ;  /* 0x000000300b007844 */ /* 0x004fe20000000200 */
[----:B------:R-:W-:Y:S06]  /*71c70*/  BAR.SYNC.DEFER_BLOCKING 0x0 ;  /* 0x0000000000007b1d */ /* 0x000fec0000010000 */
[----:B------:R-:W2:Y:S02]  /*71c80*/  LDS.128 R36, [R10] ;  /* 0x000000000a247984 */ /* 0x000ea40000000c00 */
[----:B------:R-:W-:Y:S06]  /*71c90*/  BAR.SYNC.DEFER_BLOCKING 0x0 ;  /* 0x0000000000007b1d */ /* 0x000fec0000010000 */
[----:B--2---:R-:W-:Y:S04]  /*71ca0*/  STL [R1+0x2678], R36 ;  /* 0x0026782401007387 */ /* 0x004fe80000100800 */
[----:B------:R2:W-:Y:S04]  /*71cb0*/  STL [R1+0x2674], R37 ;  /* 0x0026742501007387 */ /* 0x0005e80000100800 */
[----:B------:R-:W-:Y:S04]  /*71cc0*/  STL [R1+0x2670], R38 ;  /* 0x0026702601007387 */ /* 0x000fe80000100800 */
[----:B------:R1:W-:Y:S01]  /*71cd0*/  STL [R1+0x266c], R39 ;  /* 0x00266c2701007387 */ /* 0x0003e20000100800 */
[----:B--2---:R-:W2:Y:S08]  /*71ce0*/  LDC.64 R36, c[0x0][0x228] ;  /* 0x00008a00ff247b82 */ /* 0x004eb00000000a00 */
[----:B-1----:R-:W1:Y:S01]  /*71cf0*/  LDC.64 R38, c[0x0][0x228] ;  /* 0x00008a00ff267b82 */ /* 0x002e620000000a00 */
[----:B----4-:R-:W-:Y:S07]  /*71d00*/  STSM.16.M88.4 [R11], R52 ;  /* 0x000000340b007844 */ /* 0x010fee0000000200 */
[----:B------:R-:W-:Y:S06]  /*71d10*/  BAR.SYNC.DEFER_BLOCKING 0x0 ;  /* 0x0000000000007b1d */ /* 0x000fec0000010000 */
[----:B------:R-:W4:Y:S02]  /*71d20*/  LDS.128 R28, [R10] ;  /* 0x000000000a1c7984 */ /* 0x000f240000000c00 */
[----:B------:R-:W-:Y:S06]  /*71d30*/  BAR.SYNC.DEFER_BLOCKING 0x0 ;  /* 0x0000000000007b1d */ /* 0x000fec0000010000 */
[----:B---3--:R3:W-:Y:S02]  /*71d40*/  STSM.16.M88.4 [R11], R44 ;  /* 0x0000002c0b007844 */ /* 0x0087e40000000200 */
[----:B------:R-:W-:Y:S06]  /*71d50*/  BAR.SYNC.DEFER_BLOCKING 0x0 ;  /* 0x0000000000007b1d */ /* 0x000fec0000010000 */
[----:B----4-:R-:W-:Y:S04]  /*71d60*/  STL [R1+0x267c], R28 ;  /* 0x00267c1c01007387 */ /* 0x010fe80000100800 */
[----:B------:R-:W-:Y:S04]  /*71d70*/  STL [R1+0x2608], R29 ;  /* 0x0026081d01007387 */ /* 0x000fe80000100800 */
[----:B------:R-:W-:Y:S04]  /*71d80*/  STL [R1+0x2604], R30 ;  /* 0x0026041e01007387 */ /* 0x000fe80000100800 */
[----:B------:R-:W-:Y:S04]  /*71d90*/  STL [R1+0x2600], R31 ;  /* 0x0026001f01007387 */ /* 0x000fe80000100800 */
[----:B---3--:R-:W3:Y:S04]  /*71da0*/  LDL.LU R44, [R1+0xb74] ;  /* 0x000b7400012c7983 */ /* 0x008ee80000300800 */
[----:B------:R-:W3:Y:S04]  /*71db0*/  LDL.LU R45, [R1+0xb7c] ;  /* 0x000b7c00012d7983 */ /* 0x000ee80000300800 */
[----:B------:R-:W3:Y:S04]  /*71dc0*/  LDL.LU R46, [R1+0x774] ;  /* 0x00077400012e7983 */ /* 0x000ee80000300800 */
[----:B------:R-:W3:Y:S04]  /*71dd0*/  LDL.LU R47, [R1+0x77c] ;  /* 0x00077c00012f7983 */ /* 0x000ee80000300800 */
[----:B------:R-:W4:Y:S01]  /*71de0*/  LDS.128 R48, [R10] ;  /* 0x000000000a307984 */ /* 0x000f220000000c00 */
[----:B------:R-:W-:Y:S06]  /*71df0*/  BAR.SYNC.DEFER_BLOCKING 0x0 ;  /* 0x0000000000007b1d */ /* 0x000fec0000010000 */
[----:B------:R-:W2:Y:S04]  /*71e00*/  LDL.LU R64, [R1+0x374] ;  /* 0x0003740001407983 */ /* 0x000ea80000300800 */
[----:B------:R-:W2:Y:S04]  /*71e10*/  LDL.LU R65, [R1+0x37c] ;  /* 0x00037c0001417983 */ /* 0x000ea80000300800 */
[----:B----4-:R-:W-:Y:S04]  /*71e20*/  STL [R1+0x2688], R48 ;  /* 0x0026883001007387 */ /* 0x010fe80000100800 */
[----:B------:R4:W-:Y:S04]  /*71e30*/  STL [R1+0x2684], R49 ;  /* 0x0026843101007387 */ /* 0x0009e80000100800 */
[----:B------:R-:W-:Y:S04]  /*71e40*/  STL [R1+0x2680], R50 ;  /* 0x0026803201007387 */ /* 0x000fe80000100800 */
[----:B------:R-:W-:Y:S01]  /*71e50*/  STL [R1+0x25fc], R51 ;  /* 0x0025fc3301007387 */ /* 0x000fe20000100800 */
[----:B----4-:R-:W4:Y:S03]  /*71e60*/  LDC.64 R48, c[0x0][0x228] ;  /* 0x00008a00ff307b82 */ /* 0x010f260000000a00 */
[----:B---3--:R-:W-:Y:S05]  /*71e70*/  STSM.16.M88.4 [R11], R44 ;  /* 0x0000002c0b007844 */ /* 0x008fea0000000200 */
[----:B------:R-:W-:Y:S06]  /*71e80*/  BAR.SYNC.DEFER_BLOCKING 0x0 ;  /* 0x0000000000007b1d */ /* 0x000fec0000010000 */
[----:B------:R-:W3:Y:S02]  /*71e90*/  LDS.128 R56, [R10] ;  /* 0x000000000a387984 */ /* 0x000ee40000000c00 */
[----:B------:R-:W-:Y:S06]  /*71ea0*/  BAR.SYNC.DEFER_BLOCKING 0x0 ;  /* 0x0000000000007b1d */ /* 0x000fec0000010000 */
[----:B---3--:R-:W-:Y:S04]  /*71eb0*/  STL [R1+0x2698], R56 ;  /* 0x0026983801007387 */ /* 0x008fe80000100800 */
[----:B------:R-:W-:Y:S04]  /*71ec0*/  STL [R1+0x2694], R57 ;  /* 0x0026943901007387 */ /* 0x000fe80000100800 */
[----:B------:R-:W-:Y:S04]  /*71ed0*/  STL [R1+0x2690], R58 ;  /* 0x0026903a01007387 */ /* 0x000fe80000100800 */
[----:B------:R-:W-:Y:S04]  /*71ee0*/  STL [R1+0x268c], R59 ;  /* 0x00268c3b01007387 */ /* 0x000fe80000100800 */
[----:B------:R-:W3:Y:S04]  /*71ef0*/  LDL.LU R68, [R1+0xb80] ;  /* 0x000b800001447983 */ /* 0x000ee80000300800 */
[----:B------:R-:W3:Y:S04]  /*71f00*/  LDL.LU R69, [R1+0xb88] ;  /* 0x000b880001457983 */ /* 0x000ee80000300800 */
[----:B------:R-:W3:Y:S04]  /*71f10*/  LDL.LU R70, [R1+0x780] ;  /* 0x0007800001467983 */ /* 0x000ee80000300800 */
[----:B------:R-:W3:Y:S04]  /*71f20*/  LDL.LU R71, [R1+0x788] ;  /* 0x0007880001477983 */ /* 0x000ee80000300800 */
[----:B------:R-:W4:Y:S04]  /*71f30*/  LDL.LU R60, [R1+0x380] ;  /* 0x00038000013c7983 */ /* 0x000f280000300800 */
[----:B------:R-:W4:Y:S04]  /*71f40*/  LDL.LU R61, [R1+0x388] ;  /* 0x00038800013d7983 */ /* 0x000f280000300800 */
[----:B--2---:R-:W-:Y:S01]  /*71f50*/  STSM.16.M88.4 [R11], R64 ;  /* 0x000000400b007844 */ /* 0x004fe20000000200 */
[----:B------:R-:W-:Y:S06]  /*71f60*/  BAR.SYNC.DEFER_BLOCKING 0x0 ;  /* 0x0000000000007b1d */ /* 0x000fec0000010000 */
[----:B------:R-:W2:Y:S02]  /*71f70*/  LDS.128 R52, [R10] ;  /* 0x000000000a347984 */ /* 0x000ea40000000c00 */
[----:B------:R-:W-:Y:S06]  /*71f80*/  BAR.SYNC.DEFER_BLOCKING 0x0 ;  /* 0x0000000000007b1d */ /* 0x000fec0000010000 */
[----:B--2---:R-:W-:Y:S04]  /*71f90*/  STL [R1+0x26a8], R52 ;  /* 0x0026a83401007387 */ /* 0x004fe80000100800 */
[----:B------:R-:W-:Y:S04]  /*71fa0*/  STL [R1+0x26a4], R53 ;  /* 0x0026a43501007387 */ /* 0x000fe80000100800 */
[----:B------:R-:W-:Y:S04]  /*71fb0*/  STL [R1+0x26a0], R54 ;  /* 0x0026a03601007387 */ /* 0x000fe80000100800 */
[----:B------:R2:W-:Y:S02]  /*71fc0*/  STL [R1+0x269c], R55 ;  /* 0x00269c3701007387 */ /* 0x0005e40000100800 */
[----:B--2---:R-:W2:Y:S02]  /*71fd0*/  LDC.64 R54, c[0x0][0x228] ;  /* 0x00008a00ff367b82 */ /* 0x004ea40000000a00 */
[----:B---3--:R-:W-:Y:S06]  /*71fe0*/  STSM.16.M88.4 [R11], R68 ;  /* 0x000000440b007844 */ /* 0x008fec0000000200 */
[----:B------:R-:W-:Y:S06]  /*71ff0*/  BAR.SYNC.DEFER_BLOCKING 0x0 ;  /* 0x0000000000007b1d */ /* 0x000fec0000010000 */
[----:B------:R-:W3:Y:S02]  /*72000*/  LDS.128 R44, [R10] ;  /* 0x000000000a2c7984 */ /* 0x000ee40000000c00 */
[----:B------:R-:W-:Y:S06]  /*72010*/  BAR.SYNC.DEFER_BLOCKING 0x0 ;  /* 0x0000000000007b1d */ /* 0x000fec0000010000 */
[----:B----4-:R4:W-:Y:S02]  /*72020*/  STSM.16.M88.4 [R11], R60 ;  /* 0x0000003c0b007844 */ /* 0x0109e40000000200 */
[----:B------:R-:W-:Y:S06]  /*72030*/  BAR.SYNC.DEFER_BLOCKING 0x0 ;  /* 0x0000000000007b1d */ /* 0x000fec0000010000 */
[----:B---3--:R-:W-:Y:S04]  /*72040*/  STL [R1+0x26ac], R44 ;  /* 0x0026ac2c01007387 */ /* 0x008fe80000100800 */
[----:B------:R-:W-:Y:S04]  /*72050*/  STL [R1+0x25f8], R45 ;  /* 0x0025f82d01007387 */ /* 0x000fe80000100800 */
[----:B------:R-:W-:Y:S04]  /*72060*/  STL [R1+0x25f4], R46 ;  /* 0x0025f42e01007387 */ /* 0x000fe80000100800 */
[----:B------:R-:W-:Y:S04]  /*72070*/  STL [R1+0x25f0], R47 ;  /* 0x0025f02f01007387 */ /* 0x000fe80000100800 */
[----:B----4-:R-:W3:Y:S04]  /*72080*/  LDL.LU R60, [R1+0xb84] ;  /* 0x000b8400013c7983 */ /* 0x010ee80000300800 */
        /* <DEDUP_REMOVED lines=34> */
[----:B------:R-:W-:Y:S01]  /*722b0*/  IMAD.MOV.U32 R82, RZ, RZ, R125 ;  /* 0x000000ffff527224 */ /* 0x000fe200078e007d */
[----:B--2---:R-:W2:Y:S01]  /*722c0*/  LDC.64 R68, c[0x0][0x228] ;  /* 0x00008a00ff447b82 */ /* 0x004ea20000000a00 */
[----:B------:R-:W-:-:S07]  /*722d0*/  IMAD.MOV.U32 R83, RZ, RZ, R127 ;  /* 0x000000ffff537224 */ /* 0x000fce00078e007f */
[----:B-1----:R-:W1:Y:S01]  /*722e0*/  LDC.64 R70, c[0x0][0x228] ;  /* 0x00008a00ff467b82 */ /* 0x002e620000000a00 */
[----:B---3--:R-:W-:Y:S07]  /*722f0*/  STSM.16.M88.4 [R11], R84 ;  /* 0x000000540b007844 */ /* 0x008fee0000000200 */
        /* <DEDUP_REMOVED lines=18> */
[----:B------:R-:W-:Y:S04]  /*72420*/  STL [R1+0x26e4], R85 ;  /* 0x0026e45501007387 */ /* 0x000fe80000100800 */
[----:B------:R-:W-:Y:S04]  /*72430*/  STL [R1+0x26e0], R86 ;  /* 0x0026e05601007387 */ /* 0x000fe80000100800 */
[----:B------:R-:W-:Y:S04]  /*72440*/  STL [R1+0x25dc], R87 ;  /* 0x0025dc5701007387 */ /* 0x000fe80000100800 */
[----:B---3--:R-:W-:Y:S01]  /*72450*/  STSM.16.M88.4 [R11], R76 ;  /* 0x0000004c0b007844 */ /* 0x008fe20000000200 */
[----:B------:R-:W-:Y:S06]  /*72460*/  BAR.SYNC.DEFER_BLOCKING 0x0 ;  /* 0x0000000000007b1d */ /* 0x000fec0000010000 */
[----:B------:R-:W3:Y:S02]  /*72470*/  LDS.128 R92, [R10] ;  /* 0x000000000a5c7984 */ /* 0x000ee40000000c00 */
[----:B------:R-:W-:Y:S06]  /*72480*/  BAR.SYNC.DEFER_BLOCKING 0x0 ;  /* 0x0000000000007b1d */ /* 0x000fec0000010000 */
[----:B---3--:R-:W-:Y:S04]  /*72490*/  STL [R1+0x26f8], R92 ;  /* 0x0026f85c01007387 */ /* 0x008fe80000100800 */
[----:B------:R3:W-:Y:S04]  /*724a0*/  STL [R1+0x26f4], R93 ;  /* 0x0026f45d01007387 */ /* 0x0007e80000100800 */
[----:B------:R-:W-:Y:S04]  /*724b0*/  STL [R1+0x26f0], R94 ;  /* 0x0026f05e01007387 */ /* 0x000fe80000100800 */
[----:B------:R-:W-:Y:S01]  /*724c0*/  STL [R1+0x26ec], R95 ;  /* 0x0026ec5f01007387 */ /* 0x000fe20000100800 */
[----:B------:R-:W-:Y:S01]  /*724d0*/  IMAD.MOV.U32 R78, RZ, RZ, R128 ;  /* 0x000000ffff4e7224 */ /* 0x000fe200078e0080 */
[----:B------:R-:W-:Y:S01]  /*724e0*/  MOV R79, R130 ;  /* 0x00000082004f7202 */ /* 0x000fe20000000f00 */
[----:B--2---:R-:W-:Y:S01]  /*724f0*/  IMAD.MOV.U32 R60, RZ, RZ, R68 ;  /* 0x000000ffff3c7224 */ /* 0x004fe200078e0044 */
[----:B------:R-:W2:Y:S01]  /*72500*/  LDL.LU R96, [R1+0xba0] ;  /* 0x000ba00001607983 */ /* 0x000ea20000300800 */
[----:B-1----:R-:W-:Y:S01]  /*72510*/  IMAD.MOV.U32 R66, RZ, RZ, R71 ;  /* 0x000000ffff427224 */ /* 0x002fe200078e0047 */
[----:B---3--:R-:W1:Y:S02]  /*72520*/  LDC.64 R92, c[0x0][0x228] ;  /* 0x00008a00ff5c7b82 */ /* 0x008e640000000a00 */
[----:B------:R-:W2:Y:S04]  /*72530*/  LDL.LU R97, [R1+0xba8] ;  /* 0x000ba80001617983 */ /* 0x000ea80000300800 */
[----:B------:R-:W2:Y:S04]  /*72540*/  LDL.LU R98, [R1+0x7a0] ;  /* 0x0007a00001627983 */ /* 0x000ea80000300800 */
[----:B------:R-:W2:Y:S04]  /*72550*/  LDL.LU R99, [R1+0x7a8] ;  /* 0x0007a80001637983 */ /* 0x000ea80000300800 */
[----:B------:R-:W3:Y:S04]  /*72560*/  LDL.LU R76, [R1+0x3a0] ;  /* 0x0003a000014c7983 */ /* 0x000ee80000300800 */
[----:B------:R-:W3:Y:S04]  /*72570*/  LDL.LU R77, [R1+0x3a8] ;  /* 0x0003a800014d7983 */ /* 0x000ee80000300800 */
[----:B------:R-:W-:Y:S01]  /*72580*/  STSM.16.M88.4 [R11], R80 ;  /* 0x000000500b007844 */ /* 0x000fe20000000200 */
[----:B------:R-:W-:Y:S06]  /*72590*/  BAR.SYNC.DEFER_BLOCKING 0x0 ;  /* 0x0000000000007b1d */ /* 0x000fec0000010000 */
[----:B------:R-:W4:Y:S02]  /*725a0*/  LDS.128 R88, [R10] ;  /* 0x000000000a587984 */ /* 0x000f240000000c00 */
[----:B------:R-:W-:Y:S06]  /*725b0*/  BAR.SYNC.DEFER_BLOCKING 0x0 ;  /* 0x0000000000007b1d */ /* 0x000fec0000010000 */
[----:B----4-:R-:W-:Y:S04]  /*725c0*/  STL [R1+0x2708], R88 ;  /* 0x0027085801007387 */ /* 0x010fe80000100800 */
[----:B------:R4:W-:Y:S04]  /*725d0*/  STL [R1+0x2704], R89 ;  /* 0x0027045901007387 */ /* 0x0009e80000100800 */
[----:B------:R-:W-:Y:S04]  /*725e0*/  STL [R1+0x2700], R90 ;  /* 0x0027005a01007387 */ /* 0x000fe80000100800 */
[----:B------:R1:W-:Y:S01]  /*725f0*/  STL [R1+0x26fc], R91 ;  /* 0x0026fc5b01007387 */ /* 0x0003e20000100800 */
[----:B----4-:R-:W4:Y:S08]  /*72600*/  LDC.64 R88, c[0x0][0x228] ;  /* 0x00008a00ff587b82 */ /* 0x010f300000000a00 */
[----:B-1----:R-:W1:Y:S01]  /*72610*/  LDC.64 R90, c[0x0][0x228] ;  /* 0x00008a00ff5a7b82 */ /* 0x002e620000000a00 */
[----:B--2---:R-:W-:Y:S07]  /*72620*/  STSM.16.M88.4 [R11], R96 ;  /* 0x000000600b007844 */ /* 0x004fee0000000200 */
[----:B------:R-:W-:Y:S06]  /*72630*/  BAR.SYNC.DEFER_BLOCKING 0x0 ;  /* 0x0000000000007b1d */ /* 0x000fec0000010000 */
[----:B------:R-:W2:Y:S02]  /*72640*/  LDS.128 R80, [R10] ;  /* 0x000000000a507984 */ /* 0x000ea40000000c00 */
[----:B------:R-:W-:Y:S06]  /*72650*/  BAR.SYNC.DEFER_BLOCKING 0x0 ;  /* 0x0000000000007b1d */ /* 0x000fec0000010000 */
[----:B---3--:R3:W-:Y:S02]  /*72660*/  STSM.16.M88.4 [R11], R76 ;  /* 0x0000004c0b007844 */ /* 0x0087e40000000200 */
[----:B------:R-:W-:Y:S06]  /*72670*/  BAR.SYNC.DEFER_BLOCKING 0x0 ;  /* 0x0000000000007b1d */ /* 0x000fec0000010000 */
[----:B--2---:R-:W-:Y:S04]  /*72680*/  STL [R1+0x270c], R80 ;  /* 0x00270c5001007387 */ /* 0x004fe80000100800 */
[----:B------:R-:W-:Y:S04]  /*72690*/  STL [R1+0x25d8], R81 ;  /* 0x0025d85101007387 */ /* 0x000fe80000100800 */
[----:B------:R-:W-:Y:S04]  /*726a0*/  STL [R1+0x25d4], R82 ;  /* 0x0025d45201007387 */ /* 0x000fe80000100800 */
[----:B------:R-:W-:Y:S04]  /*726b0*/  STL [R1+0x25d0], R83 ;  /* 0x0025d05301007387 */ /* 0x000fe80000100800 */
[----:B---3--:R-:W2:Y:S04]  /*726c0*/  LDL.LU R76, [R1+0xba4] ;  /* 0x000ba400014c7983 */ /* 0x008ea80000300800 */
[----:B------:R-:W2:Y:S04]  /*726d0*/  LDL.LU R77, [R1+0xbac] ;  /* 0x000bac00014d7983 */ /* 0x000ea80000300800 */
[----:B------:R-:W2:Y:S04]  /*726e0*/  LDL.LU R78, [R1+0x7a4] ;  /* 0x0007a400014e7983 */ /* 0x000ea80000300800 */
[----:B------:R-:W2:Y:S04]  /*726f0*/  LDL.LU R79, [R1+0x7ac] ;  /* 0x0007ac00014f7983 */ /* 0x000ea80000300800 */
[----:B------:R-:W3:Y:S01]  /*72700*/  LDS.128 R116, [R10] ;  /* 0x000000000a747984 */ /* 0x000ee20000000c00 */
[----:B------:R-:W-:Y:S06]  /*72710*/  BAR.SYNC.DEFER_BLOCKING 0x0 ;  /* 0x0000000000007b1d */ /* 0x000fec0000010000 */
[----:B------:R-:W4:Y:S04]  /*72720*/  LDL.LU R96, [R1+0x3a4] ;  /* 0x0003a40001607983 */ /* 0x000f280000300800 */
[----:B------:R-:W4:Y:S04]  /*72730*/  LDL.LU R97, [R1+0x3ac] ;  /* 0x0003ac0001617983 */ /* 0x000f280000300800 */
[----:B---3--:R-:W-:Y:S04]  /*72740*/  STL [R1+0x2718], R116 ;  /* 0x0027187401007387 */ /* 0x008fe80000100800 */
[----:B------:R-:W-:Y:S04]  /*72750*/  STL [R1+0x2714], R117 ;  /* 0x0027147501007387 */ /* 0x000fe80000100800 */
[----:B------:R-:W-:Y:S04]  /*72760*/  STL [R1+0x2710], R118 ;  /* 0x0027107601007387 */ /* 0x000fe80000100800 */
[----:B------:R-:W-:Y:S04]  /*72770*/  STL [R1+0x25cc], R119 ;  /* 0x0025cc7701007387 */ /* 0x000fe80000100800 */
[----:B--2---:R-:W-:Y:S01]  /*72780*/  STSM.16.M88.4 [R11], R76 ;  /* 0x0000004c0b007844 */ /* 0x004fe20000000200 */
[----:B------:R-:W-:Y:S06]  /*72790*/  BAR.SYNC.DEFER_BLOCKING 0x0 ;  /* 0x0000000000007b1d */ /* 0x000fec0000010000 */
[----:B------:R-:W2:Y:S04]  /*727a0*/  LDS.128 R124, [R10] ;  /* 0x000000000a7c7984 */ /* 0x000ea80000000c00 */
[----:B--2---:R-:W-:Y:S04]  /*727b0*/  STL [R1+0x2728], R124 ;  /* 0x0027287c01007387 */ /* 0x004fe80000100800 */
[----:B------:R-:W-:Y:S04]  /*727c0*/  STL [R1+0x2724], R125 ;  /* 0x0027247d01007387 */ /* 0x000fe80000100800 */
[----:B------:R-:W-:Y:S04]  /*727d0*/  STL [R1+0x2720], R126 ;  /* 0x0027207e01007387 */ /* 0x000fe80000100800 */
[----:B------:R2:W-:Y:S04]  /*727e0*/  STL [R1+0x271c], R127 ;  /* 0x00271c7f01007387 */ /* 0x0005e80000100800 */
[----:B------:R-:W3:Y:S04]  /*727f0*/  LDL.LU R100, [R1+0xbb0] ;  /* 0x000bb00001647983 */ /* 0x000ee80000300800 */
[----:B------:R-:W3:Y:S01]  /*72800*/  LDL.LU R101, [R1+0xbb8] ;  /* 0x000bb80001657983 */ /* 0x000ee20000300800 */
[----:B------:R-:W-:-:S02]  /*72810*/  IMAD.MOV.U32 R98, RZ, RZ, R129 ;  /* 0x000000ffff627224 */ /* 0x000fc400078e0081 */
[----:B------:R-:W-:Y:S01]  /*72820*/  IMAD.MOV.U32 R99, RZ, RZ, R131 ;  /* 0x000000ffff637224 */ /* 0x000fe200078e0083 */
[----:B------:R-:W3:Y:S01]  /*72830*/  LDL.LU R102, [R1+0x7b0] ;  /* 0x0007b00001667983 */ /* 0x000ee20000300800 */
[----:B------:R-:W-:Y:S01]  /*72840*/  IMAD.MOV.U32 R78, RZ, RZ, R132 ;  /* 0x000000ffff4e7224 */ /* 0x000fe200078e0084 */
[----:B------:R-:W-:Y:S01]  /*72850*/  MOV R79, R134 ;  /* 0x00000086004f7202 */ /* 0x000fe20000000f00 */
[----:B-1----:R-:W-:Y:S01]  /*72860*/  IMAD.MOV.U32 R85, RZ, RZ, R91 ;  /* 0x000000ffff557224 */ /* 0x002fe200078e005b */
[----:B------:R-:W3:Y:S01]  /*72870*/  LDL.LU R103, [R1+0x7b8] ;  /* 0x0007b80001677983 */ /* 0x000ee20000300800 */
[----:B------:R-:W-:Y:S01]  /*72880*/  IMAD.MOV.U32 R94, RZ, RZ, R93 ;  /* 0x000000ffff5e7224 */ /* 0x000fe200078e005d */
[----:B--2---:R-:W1:Y:S02]  /*72890*/  LDC.64 R126, c[0x0][0x228] ;  /* 0x00008a00ff7e7b82 */ /* 0x004e640000000a00 */
[----:B------:R-:W2:Y:S04]  /*728a0*/  LDL.LU R76, [R1+0x3b0] ;  /* 0x0003b000014c7983 */ /* 0x000ea80000300800 */
[----:B------:R-:W2:Y:S02]  /*728b0*/  LDL.LU R77, [R1+0x3b8] ;  /* 0x0003b800014d7983 */ /* 0x000ea40000300800 */
[----:B------:R-:W-:Y:S06]  /*728c0*/  BAR.SYNC.DEFER_BLOCKING 0x0 ;  /* 0x0000000000007b1d */ /* 0x000fec0000010000 */
[----:B----4-:R-:W-:Y:S02]  /*728d0*/  STSM.16.M88.4 [R11], R96 ;  /* 0x000000600b007844 */ /* 0x010fe40000000200 */
[----:B------:R-:W-:Y:S06]  /*728e0*/  BAR.SYNC.DEFER_BLOCKING 0x0 ;  /* 0x0000000000007b1d */ /* 0x000fec0000010000 */
[----:B------:R-:W4:Y:S02]  /*728f0*/  LDS.128 R120, [R10] ;  /* 0x000000000a787984 */ /* 0x000f240000000c00 */
[----:B------:R-:W-:Y:S06]  /*72900*/  BAR.SYNC.DEFER_BLOCKING 0x0 ;  /* 0x0000000000007b1d */ /* 0x000fec0000010000 */
        /* <DEDUP_REMOVED lines=8> */
[----:B--2---:R2:W-:Y:S04]  /*72990*/  STSM.16.M88.4 [R11], R76 ;  /* 0x0000004c0b007844 */ /* 0x0045e80000000200 */
[----:B---3--:R-:W-:Y:S04]  /*729a0*/  STL [R1+0x273c], R96 ;  /* 0x00273c6001007387 */ /* 0x008fe80000100800 */
[----:B------:R-:W-:Y:S04]  /*729b0*/  STL [R1+0x25c8], R97 ;  /* 0x0025c86101007387 */ /* 0x000fe80000100800 */
[----:B------:R-:W-:Y:S04]  /*729c0*/  STL [R1+0x25c4], R98 ;  /* 0x0025c46201007387 */ /* 0x000fe80000100800 */
[----:B------:R-:W-:Y:S04]  /*729d0*/  STL [R1+0x25c0], R99 ;  /* 0x0025c06301007387 */ /* 0x000fe80000100800 */
[----:B--2---:R-:W2:Y:S04]  /*729e0*/  LDL.LU R76, [R1+0xbb4] ;  /* 0x000bb400014c7983 */ /* 0x004ea80000300800 */
[----:B------:R-:W2:Y:S04]  /*729f0*/  LDL.LU R77, [R1+0xbbc] ;  /* 0x000bbc00014d7983 */ /* 0x000ea80000300800 */
[----:B------:R-:W2:Y:S04]  /*72a00*/  LDL.LU R78, [R1+0x7b4] ;  /* 0x0007b400014e7983 */ /* 0x000ea80000300800 */
[----:B------:R-:W2:Y:S04]  /*72a10*/  LDL.LU R79, [R1+0x7bc] ;  /* 0x0007bc00014f7983 */ /* 0x000ea80000300800 */
[----:B------:R-:W3:Y:S04]  /*72a20*/  LDL.LU R100, [R1+0x3b4] ;  /* 0x0003b40001647983 */ /* 0x000ee80000300800 */
[----:B------:R-:W3:Y:S01]  /*72a30*/  LDL.LU R101, [R1+0x3bc] ;  /* 0x0003bc0001657983 */ /* 0x000ee20000300800 */
[----:B------:R-:W-:Y:S01]  /*72a40*/  BAR.SYNC.DEFER_BLOCKING 0x0 ;  /* 0x0000000000007b1d */ /* 0x000fe20000010000 */
[----:B------:R-:W-:-:S02]  /*72a50*/  IMAD.MOV.U32 R102, RZ, RZ, R133 ;  /* 0x000000ffff667224 */ /* 0x000fc400078e0085 */
[----:B------:R-:W-:-:S03]  /*72a60*/  IMAD.MOV.U32 R103, RZ, RZ, R135 ;  /* 0x000000ffff677224 */ /* 0x000fc600078e0087 */
[----:B------:R-:W4:Y:S02]  /*72a70*/  LDS.128 R132, [R10] ;  /* 0x000000000a847984 */ /* 0x000f240000000c00 */
[----:B------:R-:W-:Y:S06]  /*72a80*/  BAR.SYNC.DEFER_BLOCKING 0x0 ;  /* 0x0000000000007b1d */ /* 0x000fec0000010000 */
[----:B----4-:R-:W-:Y:S04]  /*72a90*/  STL [R1+0x2748], R132 ;  /* 0x0027488401007387 */ /* 0x010fe80000100800 */
[----:B------:R-:W-:Y:S04]  /*72aa0*/  STL [R1+0x2744], R133 ;  /* 0x0027448501007387 */ /* 0x000fe80000100800 */
[----:B------:R-:W-:Y:S04]  /*72ab0*/  STL [R1+0x2740], R134 ;  /* 0x0027408601007387 */ /* 0x000fe80000100800 */
[----:B------:R-:W-:Y:S04]  /*72ac0*/  STL [R1+0x25bc], R135 ;  /* 0x0025bc8701007387 */ /* 0x000fe80000100800 */
[----:B--2---:R-:W-:Y:S01]  /*72ad0*/  STSM.16.M88.4 [R11], R76 ;  /* 0x0000004c0b007844 */ /* 0x004fe20000000200 */
        /* <DEDUP_REMOVED lines=13> */
[----:B------:R-:W3:Y:S04]  /*72bb0*/  LDL.LU R76, [R1+0x3c0] ;  /* 0x0003c000014c7983 */ /* 0x000ee80000300800 */
[----:B------:R-:W3:Y:S04]  /*72bc0*/  LDL.LU R77, [R1+0x3c8] ;  /* 0x0003c800014d7983 */ /* 0x000ee80000300800 */
[----:B------:R-:W4:Y:S01]  /*72bd0*/  LDS.128 R152, [R10] ;  /* 0x000000000a987984 */ /* 0x000f220000000c00 */
[----:B------:R-:W-:Y:S01]  /*72be0*/  BAR.SYNC.DEFER_BLOCKING 0x0 ;  /* 0x0000000000007b1d */ /* 0x000fe20000010000 */
[----:B------:R-:W-:Y:S01]  /*72bf0*/  IMAD.MOV.U32 R78, RZ, RZ, R136 ;  /* 0x000000ffff4e7224 */ /* 0x000fe200078e0088 */
[----:B------:R-:W-:-:S04]  /*72c00*/  MOV R79, R138 ;  /* 0x0000008a004f7202 */ /* 0x000fc80000000f00 */
        /* <DEDUP_REMOVED lines=22> */
[----:B------:R-:W-:-:S02]  /*72d70*/  IMAD.MOV.U32 R102, RZ, RZ, R137 ;  /* 0x000000ffff667224 */ /* 0x000fc400078e0089 */
[----:B------:R-:W-:-:S03]  /*72d80*/  IMAD.MOV.U32 R103, RZ, RZ, R139 ;  /* 0x000000ffff677224 */ /* 0x000fc600078e008b */
        /* <DEDUP_REMOVED lines=120> */
[----:B----4-:R-:W-:Y:S04]  /*73510*/  STL.64 [R1+0x2810], R188 ;  /* 0x002810bc01007387 */ /* 0x010fe80000100a00 */
[----:B------:R-:W-:Y:S04]  /*73520*/  STL [R1+0x2808], R190 ;  /* 0x002808be01007387 */ /* 0x000fe80000100800 */
[----:B------:R-:W-:Y:S04]  /*73530*/  STL [R1+0x2804], R191 ;  /* 0x002804bf01007387 */ /* 0x000fe80000100800 */
[----:B--2---:R-:W-:Y:S01]  /*73540*/  STSM.16.M88.4 [R11], R100 ;  /* 0x000000640b007844 */ /* 0x004fe20000000200 */
[----:B------:R-:W-:Y:S06]  /*73550*/  BAR.SYNC.DEFER_BLOCKING 0x0 ;  /* 0x0000000000007b1d */ /* 0x000fec0000010000 */
[----:B------:R-:W2:Y:S02]  /*73560*/  LDS.128 R144, [R10] ;  /* 0x000000000a907984 */ /* 0x000ea40000000c00 */
[----:B------:R-:W-:Y:S06]  /*73570*/  BAR.SYNC.DEFER_BLOCKING 0x0 ;  /* 0x0000000000007b1d */ /* 0x000fec0000010000 */
[----:B--2---:R-:W-:Y:S04]  /*73580*/  STL.64 [R1+0x2820], R144 ;  /* 0x0028209001007387 */ /* 0x004fe80000100a00 */
[----:B------:R-:W-:Y:S04]  /*73590*/  STL.64 [R1+0x2818], R146 ;  /* 0x0028189201007387 */ /* 0x000fe80000100a00 */
[----:B------:R-:W2:Y:S04]  /*735a0*/  LDL.LU R100, [R1+0xbf4] ;  /* 0x000bf40001647983 */ /* 0x000ea80000300800 */
[----:B------:R-:W2:Y:S04]  /*735b0*/  LDL.LU R101, [R1+0xbfc] ;  /* 0x000bfc0001657983 */ /* 0x000ea80000300800 */
[----:B------:R-:W2:Y:S04]  /*735c0*/  LDL.LU R102, [R1+0x7f4] ;  /* 0x0007f40001667983 */ /* 0x000ea80000300800 */
[----:B------:R-:W2:Y:S04]  /*735d0*/  LDL.LU R103, [R1+0x7fc] ;  /* 0x0007fc0001677983 */ /* 0x000ea80000300800 */
[----:B---3--:R3:W-:Y:S01]  /*735e0*/  STSM.16.M88.4 [R11], R76 ;  /* 0x0000004c0b007844 */ /* 0x0087e20000000200 */
[----:B------:R-:W-:Y:S06]  /*735f0*/  BAR.SYNC.DEFER_BLOCKING 0x0 ;  /* 0x0000000000007b1d */ /* 0x000fec0000010000 */
[----:B------:R-:W4:Y:S04]  /*73600*/  LDL.LU R104, [R1+0x3f4] ;  /* 0x0003f40001687983 */ /* 0x000f280000300800 */
[----:B------:R-:W4:Y:S01]  /*73610*/  LDL.LU R105, [R1+0x3fc] ;  /* 0x0003fc0001697983 */ /* 0x000f220000300800 */
[----:B------:R-:W-:Y:S01]  /*73620*/  IMAD.MOV.U32 R123, RZ, RZ, R12 ;  /* 0x000000ffff7b7224 */ /* 0x000fe200078e000c */
[----:B---3--:R-:W3:Y:S02]  /*73630*/  LDC.64 R76, c[0x0][0x228] ;  /* 0x00008a00ff4c7b82 */ /* 0x008ee40000000a00 */
[----:B------:R-:W4:Y:S04]  /*73640*/  LDL.LU R17, [R1+0xc00] ;  /* 0x000c000001117983 */ /* 0x000f280000300800 */
[----:B------:R-:W4:Y:S02]  /*73650*/  LDL.LU R111, [R1+0xe00] ;  /* 0x000e0000016f7983 */ /* 0x000f240000300800 */
[----:B------:R-:W1:Y:S02]  /*73660*/  LDC.64 R12, c[0x0][0x228] ;  /* 0x00008a00ff0c7b82 */ /* 0x000e640000000a00 */
[----:B------:R-:W3:Y:S06]  /*73670*/  LDS.128 R200, [R10] ;  /* 0x000000000ac87984 */ /* 0x000eec0000000c00 */
[----:B------:R-:W-:Y:S06]  /*73680*/  BAR.SYNC.DEFER_BLOCKING 0x0 ;  /* 0x0000000000007b1d */ /* 0x000fec0000010000 */
[----:B---3--:R-:W-:Y:S04]  /*73690*/  STL.64 [R1+0x2830], R200 ;  /* 0x002830c801007387 */ /* 0x008fe80000100a00 */
[----:B------:R-:W-:Y:S04]  /*736a0*/  STL.64 [R1+0x2828], R202 ;  /* 0x002828ca01007387 */ /* 0x000fe80000100a00 */
[----:B------:R-:W3:Y:S04]  /*736b0*/  LDL.LU R24, [R1+0x800] ;  /* 0x0008000001187983 */ /* 0x000ee80000300800 */
[----:B------:R-:W3:Y:S04]  /*736c0*/  LDL.LU R16, [R1+0x400] ;  /* 0x0004000001107983 */ /* 0x000ee80000300800 */
[----:B------:R-:W3:Y:S01]  /*736d0*/  LDL.LU R110, [R1+0xc04] ;  /* 0x000c0400016e7983 */ /* 0x000ee20000300800 */
[----:B-1----:R-:W-:Y:S01]  /*736e0*/  IMAD.MOV.U32 R14, RZ, RZ, R12 ;  /* 0x000000ffff0e7224 */ /* 0x002fe200078e000c */
[----:B------:R-:W-:-:S02]  /*736f0*/  MOV R139, R13 ;  /* 0x0000000d008b7202 */ /* 0x000fc40000000f00 */
[----:B------:R-:W1:Y:S01]  /*73700*/  LDC.64 R12, c[0x0][0x228] ;  /* 0x00008a00ff0c7b82 */ /* 0x000e620000000a00 */
[----:B------:R-:W-:Y:S01]  /*73710*/  ISETP.LT.AND P4, PT, R9, R76, !P6 ;  /* 0x0000004c0900720c */ /* 0x000fe20007781270 */
[C---:B------:R-:W-:Y:S01]  /*73720*/  IMAD.WIDE R78, R8.reuse, 0x4, R2 ;  /* 0x00000004084e7825 */ /* 0x040fe200078e0202 */
[----:B------:R-:W-:Y:S02]  /*73730*/  ISETP.LT.AND P6, PT, R7, R108, !P0 ;  /* 0x0000006c0700720c */ /* 0x000fe400047c1270 */
[----:B------:R-:W-:Y:S01]  /*73740*/  ISETP.LT.AND P0, PT, R9, R14, !P0 ;  /* 0x0000000e0900720c */ /* 0x000fe20004701270 */
[----:B------:R-:W-:Y:S01]  /*73750*/  IMAD.MOV.U32 R121, RZ, RZ, R20 ;  /* 0x000000ffff797224 */ /* 0x000fe200078e0014 */
[----:B------:R-:W-:Y:S02]  /*73760*/  MOV R130, R23 ;  /* 0x0000001700827202 */ /* 0x000fe40000000f00 */
[----:B------:R-:W-:Y:S01]  /*73770*/  MOV R176, R36 ;  /* 0x0000002400b07202 */ /* 0x000fe20000000f00 */
[----:B------:R-:W-:Y:S01]  /*73780*/  IMAD.MOV.U32 R187, RZ, RZ, R42 ;  /* 0x000000ffffbb7224 */ /* 0x000fe200078e002a */
[----:B------:R-:W3:Y:S01]  /*73790*/  LDC R108, c[0x0][0x22c] ;  /* 0x00008b00ff6c7b82 */ /* 0x000ee20000000800 */
[----:B-1----:R-:W-:Y:S01]  /*737a0*/  IMAD.MOV.U32 R18, RZ, RZ, R13 ;  /* 0x000000ffff127224 */ /* 0x002fe200078e000d */
[----:B--2---:R1:W-:Y:S06]  /*737b0*/  STSM.16.M88.4 [R11], R100 ;  /* 0x000000640b007844 */ /* 0x0043ec0000000200 */
[----:B------:R-:W-:Y:S01]  /*737c0*/  BAR.SYNC.DEFER_BLOCKING 0x0 ;  /* 0x0000000000007b1d */ /* 0x000fe20000010000 */
[----:B-1----:R-:W-:Y:S01]  /*737d0*/  IMAD.WIDE R100, R8, 0x4, R4 ;  /* 0x0000000408647825 */ /* 0x002fe200078e0204 */
[----:B------:R-:W-:-:S06]  /*737e0*/  MOV R122, R12 ;  /* 0x0000000c007a7202 */ /* 0x000fcc0000000f00 */
[----:B------:R-:W1:Y:S08]  /*737f0*/  LDC R102, c[0x0][0x228] ;  /* 0x00008a00ff667b82 */ /* 0x000e700000000800 */
[----:B------:R-:W2:Y:S01]  /*73800*/  LDC R103, c[0x0][0x228] ;  /* 0x00008a00ff677b82 */ /* 0x000ea20000000800 */
[----:B------:R-:W2:Y:S07]  /*73810*/  LDS.128 R196, [R10] ;  /* 0x000000000ac47984 */ /* 0x000eae0000000c00 */
[----:B------:R-:W-:Y:S06]  /*73820*/  BAR.SYNC.DEFER_BLOCKING 0x0 ;  /* 0x0000000000007b1d */ /* 0x000fec0000010000 */
[----:B----4-:R4:W-:Y:S02]  /*73830*/  STSM.16.M88.4 [R11], R104 ;  /* 0x000000680b007844 */ /* 0x0109e40000000200 */
[----:B------:R-:W-:Y:S01]  /*73840*/  BAR.SYNC.DEFER_BLOCKING 0x0 ;  /* 0x0000000000007b1d */ /* 0x000fe20000010000 */
[----:B----4-:R-:W-:-:S07]  /*73850*/  VIADD R11, R6, 0x2 ;  /* 0x00000002060b7836 */ /* 0x010fce0000000000 */
[----:B------:R-:W4:Y:S01]  /*73860*/  LDC R104, c[0x0][0x228] ;  /* 0x00008a00ff687b82 */ /* 0x000f220000000800 */
[----:B------:R-:W-:-:S07]  /*73870*/  IMAD.MOV.U32 R12, RZ, RZ, R21 ;  /* 0x000000ffff0c7224 */ /* 0x000fce00078e0015 */
[----:B------:R-:W1:Y:S01]  /*73880*/  LDC.64 R20, c[0x0][0x228] ;  /* 0x00008a00ff147b82 */ /* 0x000e620000000a00 */
[----:B------:R-:W-:Y:S01]  /*73890*/  @P5 STG.E desc[UR60][R78.64], R17 ;  /* 0x000000114e005986 */ /* 0x000fe2000c10193c */
[----:B------:R-:W-:-:S03]  /*738a0*/  ISETP.GE.AND P5, PT, R11, R15, PT ;  /* 0x0000000f0b00720c */ /* 0x000fc60003fa6270 */
[----:B------:R2:W-:Y:S01]  /*738b0*/  @P4 STG.E desc[UR60][R100.64], R111 ;  /* 0x0000006f64004986 */ /* 0x0005e2000c10193c */
[----:B------:R-:W-:Y:S01]  /*738c0*/  ISETP.LT.AND P4, PT, R7, R109, !P5 ;  /* 0x0000006d0700720c */ /* 0x000fe20006f81270 */
[----:B------:R-:W-:Y:S01]  /*738d0*/  VIADD R11, R6, 0x3 ;  /* 0x00000003060b7836 */ /* 0x000fe20000000000 */
[----:B------:R-:W4:Y:S08]  /*738e0*/  LDC.64 R14, c[0x0][0x228] ;  /* 0x00008a00ff0e7b82 */ /* 0x000f300000000a00 */
[----:B------:R-:W4:Y:S01]  /*738f0*/  LDC R105, c[0x0][0x228] ;  /* 0x00008a00ff697b82 */ /* 0x000f220000000800 */
[----:B--2---:R-:W-:Y:S01]  /*73900*/  IMAD.IADD R100, R8, 0x1, R0 ;  /* 0x0000000108647824 */ /* 0x004fe200078e0200 */
[----:B------:R-:W2:Y:S04]  /*73910*/  LDL.LU R111, [R1+0x804] ;  /* 0x00080400016f7983 */ /* 0x000ea80000300800 */
[----:B------:R-:W2:Y:S01]  /*73920*/  LDL.LU R19, [R1+0xe04] ;  /* 0x000e040001137983 */ /* 0x000ea20000300800 */
[C---:B------:R-:W-:Y:S01]  /*73930*/  IMAD.WIDE R78, R100.reuse, 0x4, R2 ;  /* 0x00000004644e7825 */ /* 0x040fe200078e0202 */
[----:B-1----:R-:W-:Y:S01]  /*73940*/  MOV R252, R21 ;  /* 0x0000001500fc7202 */ /* 0x002fe20000000f00 */
[----:B------:R-:W1:Y:S02]  /*73950*/  LDC R106, c[0x0][0x228] ;  /* 0x00008a00ff6a7b82 */ /* 0x000e640000000800 */
[----:B------:R-:W-:Y:S01]  /*73960*/  IMAD.IADD R8, R100, 0x1, R0 ;  /* 0x0000000164087824 */ /* 0x000fe200078e0200 */
[----:B---3--:R3:W-:Y:S01]  /*73970*/  @P6 STG.E desc[UR60][R78.64], R24 ;  /* 0x000000184e006986 */ /* 0x0087e2000c10193c */
[----:B------:R-:W-:-:S03]  /*73980*/  ISETP.GE.AND P6, PT, R11, R18, PT ;  /* 0x000000120b00720c */ /* 0x000fc60003fc6270 */
[----:B------:R-:W2:Y:S01]  /*73990*/  LDL.LU R18, [R1+0x404] ;  /* 0x0004040001127983 */ /* 0x000ea20000300800 */
[----:B------:R-:W-:Y:S01]  /*739a0*/  IMAD.MOV.U32 R13, RZ, RZ, R20 ;  /* 0x000000ffff0d7224 */ /* 0x000fe200078e0014 */
[----:B------:R-:W1:Y:S01]  /*739b0*/  LDC R107, c[0x0][0x22c] ;  /* 0x00008b00ff6b7b82 */ /* 0x000e620000000800 */
[----:B---3--:R-:W-:-:S07]  /*739c0*/  IMAD.WIDE R78, R100, 0x4, R4 ;  /* 0x00000004644e7825 */ /* 0x008fce00078e0204 */
[----:B------:R-:W3:Y:S01]  /*739d0*/  LDC.64 R20, c[0x0][0x228] ;  /* 0x00008a00ff147b82 */ /* 0x000ee20000000a00 */
[----:B------:R-:W-:Y:S01]  /*739e0*/  IMAD.WIDE R100, R8, 0x4, R2 ;  /* 0x0000000408647825 */ /* 0x000fe200078e0202 */
[----:B------:R4:W-:Y:S04]  /*739f0*/  @P0 STG.E desc[UR60][R78.64], R16 ;  /* 0x000000104e000986 */ /* 0x0009e8000c10193c */
[----:B------:R4:W-:Y:S02]  /*73a00*/  @P4 STG.E desc[UR60][R100.64], R110 ;  /* 0x0000006e64004986 */ /* 0x0009e4000c10193c */
[----:B------:R-:W1:Y:S02]  /*73a10*/  LDC R109, c[0x0][0x22c] ;  /* 0x00008b00ff6d7b82 */ /* 0x000e640000000800 */
[----:B----4-:R-:W4:Y:S04]  /*73a20*/  LDL.LU R16, [R1+0xc08] ;  /* 0x000c080001107983 */ /* 0x010f280000300800 */
[----:B------:R-:W4:Y:S01]  /*73a30*/  LDL.LU R110, [R1+0xe08] ;  /* 0x000e0800016e7983 */ /* 0x000f220000300800 */
[----:B------:R-:W-:-:S02]  /*73a40*/  IMAD.MOV.U32 R17, RZ, RZ, R15 ;  /* 0x000000ffff117224 */ /* 0x000fc400078e000f */
[----:B---3--:R-:W-:Y:S01]  /*73a50*/  IMAD.MOV.U32 R138, RZ, RZ, R21 ;  /* 0x000000ffff8a7224 */ /* 0x008fe200078e0015 */
[----:B------:R-:W-:Y:S01]  /*73a60*/  ISETP.LT.AND P5, PT, R9, R13, !P5 ;  /* 0x0000000d0900720c */ /* 0x000fe20006fa1270 */
[----:B------:R-:W-:Y:S02]  /*73a70*/  IMAD.MOV.U32 R15, RZ, RZ, R20 ;  /* 0x000000ffff0f7224 */ /* 0x000fe400078e0014 */
[----:B------:R-:W-:Y:S01]  /*73a80*/  VIADD R11, R6, 0x4 ;  /* 0x00000004060b7836 */ /* 0x000fe20000000000 */
[----:B------:R-:W3:Y:S01]  /*73a90*/  LDC.64 R20, c[0x0][0x228] ;  /* 0x00008a00ff147b82 */ /* 0x000ee20000000a00 */
[----:B------:R-:W-:Y:S01]  /*73aa0*/  ISETP.LT.AND P4, PT, R7, R102, !P6 ;  /* 0x000000660700720c */ /* 0x000fe20007781270 */
[C---:B------:R-:W-:Y:S01]  /*73ab0*/  IMAD.WIDE R78, R8.reuse, 0x4, R4 ;  /* 0x00000004084e7825 */ /* 0x040fe200078e0204 */
[----:B------:R-:W-:Y:S01]  /*73ac0*/  MOV R120, R14 ;  /* 0x0000000e00787202 */ /* 0x000fe20000000f00 */
[----:B------:R-:W4:Y:S01]  /*73ad0*/  LDL.LU R24, [R1+0x808] ;  /* 0x0008080001187983 */ /* 0x000f220000300800 */
[----:B------:R-:W-:Y:S01]  /*73ae0*/  ISETP.GE.AND P0, PT, R11, R12, PT ;  /* 0x0000000c0b00720c */ /* 0x000fe20003f06270 */
[----:B------:R-:W-:-:S04]  /*73af0*/  IMAD.IADD R11, R8, 0x1, R0 ;  /* 0x00000001080b7824 */ /* 0x000fc800078e0200 */
[----:B------:R-:W-:Y:S01]  /*73b00*/  IMAD.WIDE R100, R11, 0x4, R2 ;  /* 0x000000040b647825 */ /* 0x000fe200078e0202 */
[----:B------:R-:W-:-:S03]  /*73b10*/  ISETP.LT.AND P6, PT, R9, R15, !P6 ;  /* 0x0000000f0900720c */ /* 0x000fc600077c1270 */
[----:B------:R-:W-:Y:S01]  /*73b20*/  VIADD R8, R6, 0x5 ;  /* 0x0000000506087836 */ /* 0x000fe20000000000 */
[----:B---3--:R-:W-:Y:S01]  /*73b30*/  MOV R14, R20 ;  /* 0x00000014000e7202 */ /* 0x008fe20000000f00 */
[----:B------:R-:W-:Y:S02]  /*73b40*/  IMAD.MOV.U32 R137, RZ, RZ, R21 ;  /* 0x000000ffff897224 */ /* 0x000fe400078e0015 */
[----:B------:R-:W3:Y:S01]  /*73b50*/  LDC.64 R20, c[0x0][0x228] ;  /* 0x00008a00ff147b82 */ /* 0x000ee20000000a00 */
[----:B--2---:R2:W-:Y:S01]  /*73b60*/  @P5 STG.E desc[UR60][R78.64], R19 ;  /* 0x000000134e005986 */ /* 0x0045e2000c10193c */
[----:B------:R-:W-:-:S03]  /*73b70*/  ISETP.GE.AND P5, PT, R8, R17, PT ;  /* 0x000000110800720c */ /* 0x000fc60003fa6270 */
[----:B------:R1:W-:Y:S01]  /*73b80*/  @P4 STG.E desc[UR60][R100.64], R111 ;  /* 0x0000006f64004986 */ /* 0x0003e2000c10193c */
[----:B------:R-:W-:Y:S02]  /*73b90*/  ISETP.LT.AND P4, PT, R7, R103, !P0 ;  /* 0x000000670700720c */ /* 0x000fe40004781270 */
[----:B------:R-:W-:Y:S02]  /*73ba0*/  ISETP.LT.AND P0, PT, R9, R14, !P0 ;  /* 0x0000000e0900720c */ /* 0x000fe40004701270 */
[C---:B------:R-:W-:Y:S01]  /*73bb0*/  IADD3 R8, R11.reuse, R0, RZ ;  /* 0x000000000b087210 */ /* 0x040fe20007ffe0ff */
[----:B---3--:R-:W-:Y:S01]  /*73bc0*/  IMAD.MOV.U32 R96, RZ, RZ, R20 ;  /* 0x000000ffff607224 */ /* 0x008fe200078e0014 */
[----:B------:R-:W-:Y:S01]  /*73bd0*/  MOV R13, R21 ;  /* 0x00000015000d7202 */ /* 0x000fe20000000f00 */
[----:B--2---:R-:W2:Y:S01]  /*73be0*/  LDL.LU R19, [R1+0x408] ;  /* 0x0004080001137983 */ /* 0x004ea20000300800 */
[----:B------:R-:W-:Y:S01]  /*73bf0*/  IMAD.WIDE R78, R11, 0x4, R4 ;  /* 0x000000040b4e7825 */ /* 0x000fe200078e0204 */
[----:B------:R-:W3:Y:S02]  /*73c00*/  LDC.64 R20, c[0x0][0x228] ;  /* 0x00008a00ff147b82 */ /* 0x000ee40000000a00 */
[----:B-1----:R-:W2:Y:S01]  /*73c10*/  LDL.LU R111, [R1+0xc0c] ;  /* 0x000c0c00016f7983 */ /* 0x002ea20000300800 */
[----:B------:R-:W-:-:S04]  /*73c20*/  IMAD.WIDE R100, R8, 0x4, R2 ;  /* 0x0000000408647825 */ /* 0x000fc800078e0202 */
[----:B------:R-:W-:Y:S01]  /*73c30*/  IMAD.WIDE R102, R8, 0x4, R4 ;  /* 0x0000000408667825 */ /* 0x000fe200078e0204 */
[----:B------:R-:W-:Y:S01]  /*73c40*/  @P6 STG.E desc[UR60][R78.64], R18 ;  /* 0x000000124e006986 */ /* 0x000fe2000c10193c */
[----:B------:R-:W1:Y:S03]  /*73c50*/  LDC.64 R14, c[0x0][0x228] ;  /* 0x00008a00ff0e7b82 */ /* 0x000e660000000a00 */
[----:B----4-:R-:W-:Y:S04]  /*73c60*/  @P4 STG.E desc[UR60][R100.64], R16 ;  /* 0x0000001064004986 */ /* 0x010fe8000c10193c */
[----:B------:R4:W-:Y:S04]  /*73c70*/  @P0 STG.E desc[UR60][R102.64], R110 ;  /* 0x0000006e66000986 */ /* 0x0009e8000c10193c */
[----:B----4-:R-:W4:Y:S04]  /*73c80*/  LDL.LU R110, [R1+0x40c] ;  /* 0x00040c00016e7983 */ /* 0x010f280000300800 */
[----:B------:R-:W4:Y:S04]  /*73c90*/  LDL.LU R18, [R1+0xe0c] ;  /* 0x000e0c0001127983 */ /* 0x000f280000300800 */
[----:B------:R-:W4:Y:S01]  /*73ca0*/  LDL.LU R16, [R1+0x80c] ;  /* 0x00080c0001107983 */ /* 0x000f220000300800 */
[----:B---3--:R-:W-:-:S02]  /*73cb0*/  IMAD.MOV.U32 R12, RZ, RZ, R20 ;  /* 0x000000ffff0c7224 */ /* 0x008fc400078e0014 */
[----:B-1----:R-:W-:Y:S02]  /*73cc0*/  IMAD.MOV.U32 R20, RZ, RZ, R15 ;  /* 0x000000ffff147224 */ /* 0x002fe400078e000f */
[----:B------:R-:W-:Y:S02]  /*73cd0*/  IMAD.MOV.U32 R134, RZ, RZ, R14 ;  /* 0x000000ffff867224 */ /* 0x000fe400078e000e */
[----:B------:R-:W1:Y:S01]  /*73ce0*/  LDC.64 R14, c[0x0][0x228] ;  /* 0x00008a00ff0e7b82 */ /* 0x000e620000000a00 */
[----:B------:R-:W-:Y:S01]  /*73cf0*/  ISETP.LT.AND P0, PT, R7, R104, !P5 ;  /* 0x000000680700720c */ /* 0x000fe20006f01270 */
[----:B------:R-:W-:Y:S01]  /*73d00*/  VIADD R11, R6, 0x6 ;  /* 0x00000006060b7836 */ /* 0x000fe20000000000 */
[----:B------:R-:W-:Y:S02]  /*73d10*/  IADD3 R100, R8, R0, RZ ;  /* 0x0000000008647210 */ /* 0x000fe40007ffe0ff */
[----:B------:R-:W-:Y:S02]  /*73d20*/  ISETP.LT.AND P5, PT, R9, R12, !P5 ;  /* 0x0000000c0900720c */ /* 0x000fe40006fa1270 */
[----:B------:R-:W-:Y:S01]  /*73d30*/  ISETP.GE.AND P6, PT, R11, R13, PT ;  /* 0x0000000d0b00720c */ /* 0x000fe20003fc6270 */
[----:B------:R-:W-:Y:S01]  /*73d40*/  IMAD.WIDE R78, R100, 0x4, R2 ;  /* 0x00000004644e7825 */ /* 0x000fe200078e0202 */
[----:B------:R-:W-:Y:S01]  /*73d50*/  IADD3 R11, R6, 0x7, RZ ;  /* 0x00000007060b7810 */ /* 0x000fe20007ffe0ff */
[----:B------:R-:W3:Y:S02]  /*73d60*/  LDC R104, c[0x0][0x228] ;  /* 0x00008a00ff687b82 */ /* 0x000ee40000000800 */
[----:B-1----:R-:W-:-:S02]  /*73d70*/  IMAD.MOV.U32 R131, RZ, RZ, R15 ;  /* 0x000000ffff837224 */ /* 0x002fc400078e000f */
[----:B------:R-:W-:-:S04]  /*73d80*/  IMAD.MOV.U32 R15, RZ, RZ, R22 ;  /* 0x000000ffff0f7224 */ /* 0x000fc800078e0016 */
[----:B------:R-:W1:Y:S01]  /*73d90*/  LDC.64 R22, c[0x0][0x228] ;  /* 0x00008a00ff167b82 */ /* 0x000e620000000a00 */
[----:B------:R-:W-:Y:S01]  /*73da0*/  IMAD.MOV.U32 R17, RZ, RZ, R14 ;  /* 0x000000ffff117224 */ /* 0x000fe200078e000e */
[----:B------:R-:W-:Y:S01]  /*73db0*/  ISETP.LT.AND P4, PT, R7, R105, !P6 ;  /* 0x000000690700720c */ /* 0x000fe20007781270 */
[C---:B------:R-:W-:Y:S01]  /*73dc0*/  IMAD.IADD R8, R100.reuse, 0x1, R0 ;  /* 0x0000000164087824 */ /* 0x040fe200078e0200 */
[----:B------:R3:W-:Y:S01]  /*73dd0*/  @P0 STG.E desc[UR60][R78.64], R24 ;  /* 0x000000184e000986 */ /* 0x0007e2000c10193c */
[----:B------:R-:W-:Y:S01]  /*73de0*/  IMAD.WIDE R100, R100, 0x4, R4 ;  /* 0x0000000464647825 */ /* 0x000fe200078e0204 */
[----:B------:R-:W-:Y:S02]  /*73df0*/  ISETP.GE.AND P0, PT, R11, R20, PT ;  /* 0x000000140b00720c */ /* 0x000fe40003f06270 */
[----:B------:R-:W-:Y:S01]  /*73e00*/  ISETP.LT.AND P6, PT, R9, R17, !P6 ;  /* 0x000000110900720c */ /* 0x000fe200077c1270 */
[C---:B------:R-:W-:Y:S01]  /*73e10*/  IMAD.WIDE R102, R8.reuse, 0x4, R2 ;  /* 0x0000000408667825 */ /* 0x040fe200078e0202 */
[----:B------:R-:W4:Y:S01]  /*73e20*/  LDL.LU R17, [R1+0xc10] ;  /* 0x000c100001117983 */ /* 0x000f220000300800 */
[----:B------:R-:W-:Y:S01]  /*73e30*/  MOV R124, R21 ;  /* 0x00000015007c7202 */ /* 0x000fe20000000f00 */
[----:B------:R-:W4:Y:S01]  /*73e40*/  LDC R105, c[0x0][0x228] ;  /* 0x00008a00ff697b82 */ /* 0x000f220000000800 */
[----:B------:R-:W-:-:S02]  /*73e50*/  IMAD.IADD R11, R8, 0x1, R0 ;  /* 0x00000001080b7824 */ /* 0x000fc400078e0200 */
[----:B---3--:R-:W-:-:S05]  /*73e60*/  VIADD R78, R6, 0x8 ;  /* 0x00000008064e7836 */ /* 0x008fca0000000000 */
[----:B------:R-:W3:Y:S01]  /*73e70*/  LDC.64 R20, c[0x0][0x228] ;  /* 0x00008a00ff147b82 */ /* 0x000ee20000000a00 */
[----:B-1----:R-:W-:Y:S01]  /*73e80*/  IMAD.MOV.U32 R14, RZ, RZ, R23 ;  /* 0x000000ffff0e7224 */ /* 0x002fe200078e0017 */
[----:B--2---:R1:W-:Y:S01]  /*73e90*/  @P5 STG.E desc[UR60][R100.64], R19 ;  /* 0x0000001364005986 */ /* 0x0043e2000c10193c */
[----:B------:R-:W-:Y:S02]  /*73ea0*/  ISETP.LT.AND P5, PT, R9, R15, !P0 ;  /* 0x0000000f0900720c */ /* 0x000fe400047a1270 */
[----:B------:R-:W-:Y:S01]  /*73eb0*/  ISETP.LT.AND P0, PT, R7, R106, !P0 ;  /* 0x0000006a0700720c */ /* 0x000fe20004701270 */
[----:B------:R2:W-:Y:S01]  /*73ec0*/  @P4 STG.E desc[UR60][R102.64], R111 ;  /* 0x0000006f66004986 */ /* 0x0005e2000c10193c */
[----:B------:R-:W-:Y:S01]  /*73ed0*/  ISETP.GE.AND P4, PT, R78, R14, PT ;  /* 0x0000000e4e00720c */ /* 0x000fe20003f86270 */
[----:B------:R-:W-:-:S04]  /*73ee0*/  IMAD.WIDE R78, R11, 0x4, R2 ;  /* 0x000000040b4e7825 */ /* 0x000fc800078e0202 */
[----:B-1----:R-:W-:-:S04]  /*73ef0*/  IMAD.WIDE R100, R8, 0x4, R4 ;  /* 0x0000000408647825 */ /* 0x002fc800078e0204 */
[----:B------:R-:W-:Y:S01]  /*73f00*/  IMAD.MOV.U32 R133, RZ, RZ, R22 ;  /* 0x000000ffff857224 */ /* 0x000fe200078e0016 */
[----:B--2---:R-:W2:Y:S01]  /*73f10*/  LDL.LU R111, [R1+0xe10] ;  /* 0x000e1000016f7983 */ /* 0x004ea20000300800 */
[----:B------:R-:W1:Y:S01]  /*73f20*/  LDC.64 R22, c[0x0][0x228] ;  /* 0x00008a00ff167b82 */ /* 0x000e620000000a00 */
[----:B---3--:R-:W-:Y:S01]  /*73f30*/  MOV R15, R21 ;  /* 0x00000015000f7202 */ /* 0x008fe20000000f00 */
[----:B------:R-:W-:-:S06]  /*73f40*/  IMAD.MOV.U32 R159, RZ, RZ, R20 ;  /* 0x000000ffff9f7224 */ /* 0x000fcc00078e0014 */
[----:B------:R-:W3:Y:S01]  /*73f50*/  LDC R103, c[0x0][0x228] ;  /* 0x00008a00ff677b82 */ /* 0x000ee20000000800 */
[----:B------:R-:W-:-:S07]  /*73f60*/  VIADD R8, R6, 0x9 ;  /* 0x0000000906087836 */ /* 0x000fce0000000000 */
[----:B------:R-:W3:Y:S08]  /*73f70*/  LDC.64 R20, c[0x0][0x228] ;  /* 0x00008a00ff147b82 */ /* 0x000ef00000000a00 */
[----:B------:R-:W2:Y:S01]  /*73f80*/  LDC R102, c[0x0][0x228] ;  /* 0x00008a00ff667b82 */ /* 0x000ea20000000800 */
[----:B----4-:R4:W-:Y:S04]  /*73f90*/  @P6 STG.E desc[UR60][R100.64], R18 ;  /* 0x0000001264006986 */ /* 0x0109e8000c10193c */
[----:B------:R1:W-:Y:S03]  /*73fa0*/  @P0 STG.E desc[UR60][R78.64], R16 ;  /* 0x000000104e000986 */ /* 0x0003e6000c10193c */
[----:B------:R-:W2:Y:S01]  /*73fb0*/  LDC R106, c[0x0][0x228] ;  /* 0x00008a00ff6a7b82 */ /* 0x000ea20000000800 */
[----:B----4-:R-:W-:Y:S01]  /*73fc0*/  IMAD.WIDE R100, R11, 0x4, R4 ;  /* 0x000000040b647825 */ /* 0x010fe200078e0204 */
[----:B-1----:R-:W4:Y:S04]  /*73fd0*/  LDL.LU R16, [R1+0x410] ;  /* 0x0004100001107983 */ /* 0x002f280000300800 */
[----:B------:R1:W-:Y:S04]  /*73fe0*/  @P5 STG.E desc[UR60][R100.64], R110 ;  /* 0x0000006e64005986 */ /* 0x0003e8000c10193c */
[----:B-1----:R-:W4:Y:S04]  /*73ff0*/  LDL.LU R110, [R1+0xc14] ;  /* 0x000c1400016e7983 */ /* 0x002f280000300800 */
[----:B------:R-:W4:Y:S01]  /*74000*/  LDL.LU R24, [R1+0x810] ;  /* 0x0008100001187983 */ /* 0x000f220000300800 */
[----:B------:R-:W-:-:S02]  /*74010*/  IMAD.MOV.U32 R13, RZ, RZ, R22 ;  /* 0x000000ffff0d7224 */ /* 0x000fc400078e0016 */
[----:B------:R-:W-:Y:S02]  /*74020*/  IMAD.MOV.U32 R129, RZ, RZ, R23 ;  /* 0x000000ffff817224 */ /* 0x000fe400078e0017 */
[----:B------:R-:W1:Y:S01]  /*74030*/  LDC.64 R22, c[0x0][0x228] ;  /* 0x00008a00ff167b82 */ /* 0x000e620000000a00 */
[----:B------:R-:W-:Y:S02]  /*74040*/  ISETP.LT.AND P6, PT, R7, R104, !P4 ;  /* 0x000000680700720c */ /* 0x000fe400067c1270 */
[----:B------:R-:W-:Y:S01]  /*74050*/  ISETP.LT.AND P0, PT, R9, R13, !P4 ;  /* 0x0000000d0900720c */ /* 0x000fe20006701270 */
[----:B------:R-:W-:-:S04]  /*74060*/  IMAD.IADD R11, R11, 0x1, R0 ;  /* 0x000000010b0b7824 */ /* 0x000fc800078e0200 */
[----:B------:R-:W-:Y:S01]  /*74070*/  IMAD.WIDE R78, R11, 0x4, R2 ;  /* 0x000000040b4e7825 */ /* 0x000fe200078e0202 */
[----:B---3--:R-:W-:Y:S01]  /*74080*/  MOV R135, R21 ;  /* 0x0000001500877202 */ /* 0x008fe20000000f00 */
[----:B------:R-:W3:Y:S02]  /*74090*/  LDC R104, c[0x0][0x228] ;  /* 0x00008a00ff687b82 */ /* 0x000ee40000000800 */
[----:B-1----:R-:W-:-:S05]  /*740a0*/  IMAD.MOV.U32 R12, RZ, RZ, R23 ;  /* 0x000000ffff0c7224 */ /* 0x002fca00078e0017 */
[----:B------:R-:W-:Y:S02]  /*740b0*/  ISETP.GE.AND P4, PT, R8, R12, PT ;  /* 0x0000000c0800720c */ /* 0x000fe40003f86270 */
[----:B------:R-:W1:Y:S01]  /*740c0*/  LDC.64 R12, c[0x0][0x228] ;  /* 0x00008a00ff0c7b82 */ /* 0x000e620000000a00 */
[----:B------:R-:W-:Y:S01]  /*740d0*/  VIADD R8, R6, 0xa ;  /* 0x0000000a06087836 */ /* 0x000fe20000000000 */
[----:B------:R-:W-:Y:S01]  /*740e0*/  @P6 STG.E desc[UR60][R78.64], R17 ;  /* 0x000000114e006986 */ /* 0x000fe2000c10193c */
[----:B------:R-:W-:Y:S01]  /*740f0*/  IMAD.WIDE R100, R11, 0x4, R4 ;  /* 0x000000040b647825 */ /* 0x000fe200078e0204 */
[----:B------:R-:W-:-:S03]  /*74100*/  ISETP.LT.AND P6, PT, R7, R103, !P4 ;  /* 0x000000670700720c */ /* 0x000fc600067c1270 */
[----:B------:R-:W-:Y:S01]  /*74110*/  IMAD.MOV.U32 R14, RZ, RZ, R20 ;  /* 0x000000ffff0e7224 */ /* 0x000fe200078e0014 */
[----:B------:R-:W-:Y:S01]  /*74120*/  ISETP.GE.AND P5, PT, R8, R15, PT ;  /* 0x0000000f0800720c */ /* 0x000fe20003fa6270 */
[----:B------:R-:W3:Y:S01]  /*74130*/  LDC.64 R20, c[0x0][0x228] ;  /* 0x00008a00ff147b82 */ /* 0x000ee20000000a00 */
[----:B-1----:R-:W-:Y:S01]  /*74140*/  IMAD.MOV.U32 R18, RZ, RZ, R13 ;  /* 0x000000ffff127224 */ /* 0x002fe200078e000d */
[----:B--2---:R1:W-:Y:S01]  /*74150*/  @P0 STG.E desc[UR60][R100.64], R111 ;  /* 0x0000006f64000986 */ /* 0x0043e2000c10193c */
[----:B------:R-:W-:Y:S02]  /*74160*/  ISETP.LT.AND P0, PT, R9, R14, !P4 ;  /* 0x0000000e0900720c */ /* 0x000fe40006701270 */
[----:B------:R-:W-:Y:S01]  /*74170*/  ISETP.LT.AND P4, PT, R7, R102, !P5 ;  /* 0x000000660700720c */ /* 0x000fe20006f81270 */
[----:B---3--:R-:W-:Y:S01]  /*74180*/  IMAD.MOV.U32 R13, RZ, RZ, R20 ;  /* 0x000000ffff0d7224 */ /* 0x008fe200078e0014 */
[----:B------:R-:W-:Y:S01]  /*74190*/  MOV R158, R12 ;  /* 0x0000000c009e7202 */ /* 0x000fe20000000f00 */
[----:B------:R-:W-:Y:S01]  /*741a0*/  IMAD.MOV.U32 R99, RZ, RZ, R21 ;  /* 0x000000ffff637224 */ /* 0x000fe200078e0015 */
[----:B------:R-:W2:Y:S01]  /*741b0*/  LDC.64 R14, c[0x0][0x228] ;  /* 0x00008a00ff0e7b82 */ /* 0x000ea20000000a00 */
[----:B-1----:R-:W-:Y:S01]  /*741c0*/  IMAD.IADD R100, R11, 0x1, R0 ;  /* 0x000000010b647824 */ /* 0x002fe200078e0200 */
[----:B------:R-:W3:Y:S06]  /*741d0*/  LDL.LU R111, [R1+0x814] ;  /* 0x00081400016f7983 */ /* 0x000eec0000300800 */
[----:B------:R-:W1:Y:S01]  /*741e0*/  LDC.64 R20, c[0x0][0x228] ;  /* 0x00008a00ff147b82 */ /* 0x000e620000000a00 */
[----:B------:R-:W3:Y:S01]  /*741f0*/  LDL.LU R19, [R1+0xe14] ;  /* 0x000e140001137983 */ /* 0x000ee20000300800 */
[----:B------:R-:W-:-:S04]  /*74200*/  IMAD.WIDE R78, R100, 0x4, R2 ;  /* 0x00000004644e7825 */ /* 0x000fc800078e0202 */
[----:B------:R-:W-:Y:S02]  /*74210*/  IMAD.IADD R8, R100, 0x1, R0 ;  /* 0x0000000164087824 */ /* 0x000fe400078e0200 */
[----:B------:R-:W3:Y:S01]  /*74220*/  LDC R102, c[0x0][0x228] ;  /* 0x00008a00ff667b82 */ /* 0x000ee20000000800 */
[----:B------:R-:W-:Y:S01]  /*74230*/  VIADD R11, R6, 0xb ;  /* 0x0000000b060b7836 */ /* 0x000fe20000000000 */
[----:B----4-:R4:W-:Y:S04]  /*74240*/  @P6 STG.E desc[UR60][R78.64], R24 ;  /* 0x000000184e006986 */ /* 0x0109e8000c10193c */
[----:B------:R-:W-:Y:S02]  /*74250*/  ISETP.GE.AND P6, PT, R11, R18, PT ;  /* 0x000000120b00720c */ /* 0x000fe40003fc6270 */
[----:B------:R-:W3:Y:S01]  /*74260*/  LDL.LU R18, [R1+0x414] ;  /* 0x0004140001127983 */ /* 0x000ee20000300800 */
[----:B----4-:R-:W-:-:S04]  /*74270*/  IMAD.WIDE R78, R100, 0x4, R4 ;  /* 0x00000004644e7825 */ /* 0x010fc800078e0204 */
[----:B------:R-:W-:Y:S01]  /*74280*/  IMAD.WIDE R100, R8, 0x4, R2 ;  /* 0x0000000408647825 */ /* 0x000fe200078e0202 */
[----:B------:R4:W-:Y:S04]  /*74290*/  @P0 STG.E desc[UR60][R78.64], R16 ;  /* 0x000000104e000986 */ /* 0x0009e8000c10193c */
[----:B------:R2:W-:Y:S04]  /*742a0*/  @P4 STG.E desc[UR60][R100.64], R110 ;  /* 0x0000006e64004986 */ /* 0x0005e8000c10193c */
[----:B----4-:R-:W4:Y:S04]  /*742b0*/  LDL.LU R16, [R1+0xc18] ;  /* 0x000c180001107983 */ /* 0x010f280000300800 */
[----:B--2---:R-:W2:Y:S01]  /*742c0*/  LDL.LU R110, [R1+0xe18] ;  /* 0x000e1800016e7983 */ /* 0x004ea20000300800 */
[----:B-1----:R-:W-:Y:S01]  /*742d0*/  MOV R12, R21 ;  /* 0x00000015000c7202 */ /* 0x002fe20000000f00 */
[----:B------:R-:W-:-:S02]  /*742e0*/  IMAD.MOV.U32 R157, RZ, RZ, R20 ;  /* 0x000000ffff9d7224 */ /* 0x000fc400078e0014 */
[----:B------:R-:W1:Y:S01]  /*742f0*/  LDC.64 R20, c[0x0][0x228] ;  /* 0x00008a00ff147b82 */ /* 0x000e620000000a00 */
[----:B------:R-:W-:Y:S01]  /*74300*/  IMAD.MOV.U32 R17, RZ, RZ, R15 ;  /* 0x000000ffff117224 */ /* 0x000fe200078e000f */
[----:B------:R-:W-:Y:S01]  /*74310*/  ISETP.LT.AND P5, PT, R9, R13, !P5 ;  /* 0x0000000d0900720c */ /* 0x000fe20006fa1270 */
[----:B------:R-:W-:Y:S01]  /*74320*/  VIADD R11, R6, 0xc ;  /* 0x0000000c060b7836 */ /* 0x000fe20000000000 */
[----:B------:R-:W-:Y:S01]  /*74330*/  ISETP.LT.AND P4, PT, R7, R104, !P6 ;  /* 0x000000680700720c */ /* 0x000fe20007781270 */
[C---:B------:R-:W-:Y:S01]  /*74340*/  IMAD.WIDE R78, R8.reuse, 0x4, R4 ;  /* 0x00000004084e7825 */ /* 0x040fe200078e0204 */
[----:B------:R-:W-:Y:S01]  /*74350*/  MOV R156, R14 ;  /* 0x0000000e009c7202 */ /* 0x000fe20000000f00 */
[----:B------:R-:W2:Y:S02]  /*74360*/  LDL.LU R24, [R1+0x818] ;  /* 0x0008180001187983 */ /* 0x000ea40000300800 */
[----:B-1----:R-:W-:Y:S02]  /*74370*/  IMAD.MOV.U32 R15, RZ, RZ, R20 ;  /* 0x000000ffff0f7224 */ /* 0x002fe400078e0014 */
[----:B------:R-:W-:Y:S01]  /*74380*/  IMAD.MOV.U32 R98, RZ, RZ, R21 ;  /* 0x000000ffff627224 */ /* 0x000fe200078e0015 */
[----:B------:R-:W-:Y:S01]  /*74390*/  ISETP.GE.AND P0, PT, R11, R12, PT ;  /* 0x0000000c0b00720c */ /* 0x000fe20003f06270 */
[----:B------:R-:W1:Y:S01]  /*743a0*/  LDC.64 R20, c[0x0][0x228] ;  /* 0x00008a00ff147b82 */ /* 0x000e620000000a00 */
[----:B------:R-:W-:-:S04]  /*743b0*/  IMAD.IADD R11, R8, 0x1, R0 ;  /* 0x00000001080b7824 */ /* 0x000fc800078e0200 */
[----:B------:R-:W-:Y:S01]  /*743c0*/  IMAD.WIDE R100, R11, 0x4, R2 ;  /* 0x000000040b647825 */ /* 0x000fe200078e0202 */
[----:B------:R-:W-:Y:S02]  /*743d0*/  ISETP.LT.AND P6, PT, R9, R15, !P6 ;  /* 0x0000000f0900720c */ /* 0x000fe400077c1270 */
[----:B------:R-:W2:Y:S01]  /*743e0*/  LDC R104, c[0x0][0x228] ;  /* 0x00008a00ff687b82 */ /* 0x000ea20000000800 */
[----:B------:R-:W-:Y:S01]  /*743f0*/  VIADD R8, R6, 0xe ;  /* 0x0000000e06087836 */ /* 0x000fe20000000000 */
[----:B-1----:R-:W-:Y:S01]  /*74400*/  MOV R14, R20 ;  /* 0x00000014000e7202 */ /* 0x002fe20000000f00 */
[----:B---3--:R1:W-:Y:S03]  /*74410*/  @P5 STG.E desc[UR60][R78.64], R19 ;  /* 0x000000134e005986 */ /* 0x0083e6000c10193c */
[----:B------:R-:W-:Y:S01]  /*74420*/  ISETP.GE.AND P5, PT, R8, R17, PT ;  /* 0x000000110800720c */ /* 0x000fe20003fa6270 */
[----:B------:R3:W-:Y:S01]  /*74430*/  @P4 STG.E desc[UR60][R100.64], R111 ;  /* 0x0000006f64004986 */ /* 0x0007e2000c10193c */
[----:B------:R-:W-:-:S02]  /*74440*/  ISETP.LT.AND P4, PT, R7, R102, !P0 ;  /* 0x000000660700720c */ /* 0x000fc40004781270 */
[----:B------:R-:W-:Y:S02]  /*74450*/  ISETP.LT.AND P0, PT, R9, R14, !P0 ;  /* 0x0000000e0900720c */ /* 0x000fe40004701270 */
[C---:B------:R-:W-:Y:S01]  /*74460*/  IADD3 R8, R11.reuse, R0, RZ ;  /* 0x000000000b087210 */ /* 0x040fe20007ffe0ff */
[----:B------:R-:W-:Y:S01]  /*74470*/  IMAD.MOV.U32 R97, RZ, RZ, R21 ;  /* 0x000000ffff617224 */ /* 0x000fe200078e0015 */
[----:B------:R-:W2:Y:S01]  /*74480*/  LDC.64 R14, c[0x0][0x228] ;  /* 0x00008a00ff0e7b82 */ /* 0x000ea20000000a00 */
[----:B-1----:R-:W2:Y:S01]  /*74490*/  LDL.LU R19, [R1+0x418] ;  /* 0x0004180001137983 */ /* 0x002ea20000300800 */
[----:B------:R-:W-:-:S03]  /*744a0*/  IMAD.WIDE R78, R11, 0x4, R4 ;  /* 0x000000040b4e7825 */ /* 0x000fc600078e0204 */
[----:B---3--:R-:W3:Y:S01]  /*744b0*/  LDL.LU R111, [R1+0xc1c] ;  /* 0x000c1c00016f7983 */ /* 0x008ee20000300800 */
[C---:B------:R-:W-:Y:S02]  /*744c0*/  IMAD.WIDE R100, R8.reuse, 0x4, R2 ;  /* 0x0000000408647825 */ /* 0x040fe400078e0202 */
[----:B------:R-:W1:Y:S02]  /*744d0*/  LDC.64 R20, c[0x0][0x228] ;  /* 0x00008a00ff147b82 */ /* 0x000e640000000a00 */
[----:B------:R-:W-:Y:S01]  /*744e0*/  IMAD.WIDE R102, R8, 0x4, R4 ;  /* 0x0000000408667825 */ /* 0x000fe200078e0204 */
[----:B------:R-:W-:Y:S04]  /*744f0*/  @P6 STG.E desc[UR60][R78.64], R18 ;  /* 0x000000124e006986 */ /* 0x000fe8000c10193c */
[----:B----4-:R-:W-:Y:S04]  /*74500*/  @P4 STG.E desc[UR60][R100.64], R16 ;  /* 0x0000001064004986 */ /* 0x010fe8000c10193c */
[----:B--2---:R2:W-:Y:S04]  /*74510*/  @P0 STG.E desc[UR60][R102.64], R110 ;  /* 0x0000006e66000986 */ /* 0x0045e8000c10193c */
[----:B--2---:R-:W2:Y:S04]  /*74520*/  LDL.LU R110, [R1+0x41c] ;  /* 0x00041c00016e7983 */ /* 0x004ea80000300800 */
[----:B------:R-:W4:Y:S04]  /*74530*/  LDL.LU R18, [R1+0xe1c] ;  /* 0x000e1c0001127983 */ /* 0x000f280000300800 */
[----:B------:R-:W2:Y:S01]  /*74540*/  LDL.LU R16, [R1+0x81c] ;  /* 0x00081c0001107983 */ /* 0x000ea20000300800 */
[----:B-1----:R-:W-:Y:S01]  /*74550*/  MOV R13, R21 ;  /* 0x00000015000d7202 */ /* 0x002fe20000000f00 */
[----:B------:R-:W-:-:S02]  /*74560*/  IMAD.MOV.U32 R155, RZ, RZ, R20 ;  /* 0x000000ffff9b7224 */ /* 0x000fc400078e0014 */
[----:B------:R-:W1:Y:S01]  /*74570*/  LDC.64 R20, c[0x0][0x228] ;  /* 0x00008a00ff147b82 */ /* 0x000e620000000a00 */
[----:B------:R-:W-:Y:S02]  /*74580*/  IMAD.MOV.U32 R154, RZ, RZ, R14 ;  /* 0x000000ffff9a7224 */ /* 0x000fe400078e000e */
[----:B------:R-:W-:-:S05]  /*74590*/  IMAD.MOV.U32 R132, RZ, RZ, R22 ;  /* 0x000000ffff847224 */ /* 0x000fca00078e0016 */
[----:B------:R-:W1:Y:S02]  /*745a0*/  LDC.64 R22, c[0x0][0x228] ;  /* 0x00008a00ff167b82 */ /* 0x000e640000000a00 */
[----:B-1----:R-:W-:Y:S02]  /*745b0*/  IMAD.MOV.U32 R12, RZ, RZ, R20 ;  /* 0x000000ffff0c7224 */ /* 0x002fe400078e0014 */
[----:B------:R-:W-:-:S04]  /*745c0*/  IMAD.MOV.U32 R20, RZ, RZ, R15 ;  /* 0x000000ffff147224 */ /* 0x000fc800078e000f */
[----:B------:R-:W1:Y:S01]  /*745d0*/  LDC.64 R14, c[0x0][0x228] ;  /* 0x00008a00ff0e7b82 */ /* 0x000e620000000a00 */
[----:B------:R-:W-:Y:S02]  /*745e0*/  MOV R82, R23 ;  /* 0x0000001700527202 */ /* 0x000fe40000000f00 */
[----:B------:R-:W-:Y:S02]  /*745f0*/  ISETP.LT.AND P4, PT, R7, R104, !P2 ;  /* 0x000000680700720c */ /* 0x000fe40005781270 */
[----:B------:R-:W-:Y:S01]  /*74600*/  ISETP.LT.AND P2, PT, R9, R12, !P2 ;  /* 0x0000000c0900720c */ /* 0x000fe20005741270 */
[----:B------:R-:W-:Y:S01]  /*74610*/  VIADD R11, R6, 0xf ;  /* 0x0000000f060b7836 */ /* 0x000fe20000000000 */
[----:B------:R-:W-:Y:S01]  /*74620*/  IADD3 R100, R8, R0, RZ ;  /* 0x0000000008647210 */ /* 0x000fe20007ffe0ff */
[----:B------:R-:W2:Y:S01]  /*74630*/  LDC R104, c[0x0][0x228] ;  /* 0x00008a00ff687b82 */ /* 0x000ea20000000800 */
[----:B------:R-:W-:Y:S01]  /*74640*/  ISETP.LT.AND P0, PT, R7, R105, !P5 ;  /* 0x000000690700720c */ /* 0x000fe20006f01270 */
[----:B-1----:R-:W-:-:S02]  /*74650*/  IMAD.MOV.U32 R83, RZ, RZ, R15 ;  /* 0x000000ffff537224 */ /* 0x002fc400078e000f */
[----:B------:R-:W-:Y:S01]  /*74660*/  IMAD.MOV.U32 R17, RZ, RZ, R14 ;  /* 0x000000ffff117224 */ /* 0x000fe200078e000e */
[----:B------:R-:W-:Y:S01]  /*74670*/  ISETP.GE.AND P6, PT, R11, R13, PT ;  /* 0x0000000d0b00720c */ /* 0x000fe20003fc6270 */
[----:B------:R-:W-:Y:S01]  /*74680*/  IMAD.MOV.U32 R15, RZ, RZ, R22 ;  /* 0x000000ffff0f7224 */ /* 0x000fe200078e0016 */
[----:B------:R-:W-:Y:S01]  /*74690*/  MOV R119, R21 ;  /* 0x0000001500777202 */ /* 0x000fe20000000f00 */
[----:B------:R-:W1:Y:S01]  /*746a0*/  LDC.64 R22, c[0x0][0x228] ;  /* 0x00008a00ff167b82 */ /* 0x000e620000000a00 */
[C---:B------:R-:W-:Y:S02]  /*746b0*/  IMAD.IADD R8, R100.reuse, 0x1, R0 ;  /* 0x0000000164087824 */ /* 0x040fe400078e0200 */
[----:B------:R-:W-:Y:S01]  /*746c0*/  IMAD.WIDE R78, R100, 0x4, R2 ;  /* 0x00000004644e7825 */ /* 0x000fe200078e0202 */
[----:B------:R-:W-:Y:S02]  /*746d0*/  ISETP.LT.AND P5, PT, R9, R17, !P5 ;  /* 0x000000110900720c */ /* 0x000fe40006fa1270 */
[----:B------:R-:W-:Y:S01]  /*746e0*/  IADD3 R11, R6, 0x10, RZ ;  /* 0x00000010060b7810 */ /* 0x000fe20007ffe0ff */
[----:B------:R-:W-:Y:S01]  /*746f0*/  IMAD.WIDE R100, R100, 0x4, R4 ;  /* 0x0000000464647825 */ /* 0x000fe200078e0204 */
[----:B------:R1:W-:Y:S01]  /*74700*/  @P4 STG.E desc[UR60][R78.64], R24 ;  /* 0x000000184e004986 */ /* 0x0003e2000c10193c */
[----:B------:R-:W2:Y:S02]  /*74710*/  LDC R105, c[0x0][0x228] ;  /* 0x00008a00ff697b82 */ /* 0x000ea40000000800 */
[----:B------:R-:W-:Y:S01]  /*74720*/  IMAD.WIDE R102, R8, 0x4, R2 ;  /* 0x0000000408667825 */ /* 0x000fe200078e0202 */
[----:B------:R-:W2:Y:S01]  /*74730*/  LDL.LU R17, [R1+0xc20] ;  /* 0x000c200001117983 */ /* 0x000ea20000300800 */
[----:B------:R-:W-:-:S02]  /*74740*/  ISETP.GE.AND P4, PT, R11, R20, PT ;  /* 0x000000140b00720c */ /* 0x000fc40003f86270 */
[----:B------:R-:W-:Y:S02]  /*74750*/  IMAD.IADD R11, R8, 0x1, R0 ;  /* 0x00000001080b7824 */ /* 0x000fe400078e0200 */
[----:B------:R-:W3:Y:S01]  /*74760*/  LDC.64 R20, c[0x0][0x228] ;  /* 0x00008a00ff147b82 */ /* 0x000ee20000000a00 */
[----:B-1----:R-:W-:Y:S02]  /*74770*/  VIADD R78, R6, 0x11 ;  /* 0x00000011064e7836 */ /* 0x002fe40000000000 */
[----:B------:R-:W-:Y:S01]  /*74780*/  IMAD.MOV.U32 R14, RZ, RZ, R23 ;  /* 0x000000ffff0e7224 */ /* 0x000fe200078e0017 */
[----:B------:R1:W-:Y:S04]  /*74790*/  @P2 STG.E desc[UR60][R100.64], R19 ;  /* 0x0000001364002986 */ /* 0x0003e8000c10193c */
[----:B---3--:R3:W-:Y:S01]  /*747a0*/  @P0 STG.E desc[UR60][R102.64], R111 ;  /* 0x0000006f66000986 */ /* 0x0087e2000c10193c */
[----:B------:R-:W-:-:S02]  /*747b0*/  ISETP.LT.AND P0, PT, R9, R15, !P6 ;  /* 0x0000000f0900720c */ /* 0x000fc40007701270 */
[----:B------:R-:W-:Y:S01]  /*747c0*/  ISETP.LT.AND P6, PT, R7, R106, !P6 ;  /* 0x0000006a0700720c */ /* 0x000fe200077c1270 */
[----:B-1----:R-:W-:Y:S01]  /*747d0*/  IMAD.WIDE R100, R8, 0x4, R4 ;  /* 0x0000000408647825 */ /* 0x002fe200078e0204 */
[----:B---3--:R-:W3:Y:S01]  /*747e0*/  LDL.LU R111, [R1+0xe20] ;  /* 0x000e2000016f7983 */ /* 0x008ee20000300800 */
[----:B------:R-:W-:Y:S02]  /*747f0*/  ISETP.GE.AND P2, PT, R78, R14, PT ;  /* 0x0000000e4e00720c */ /* 0x000fe40003f46270 */
[----:B------:R-:W-:Y:S01]  /*74800*/  IMAD.WIDE R78, R11, 0x4, R2 ;  /* 0x000000040b4e7825 */ /* 0x000fe200078e0202 */
[----:B------:R-:W1:Y:S03]  /*74810*/  LDC R103, c[0x0][0x228] ;  /* 0x00008a00ff677b82 */ /* 0x000e660000000800 */
[----:B------:R-:W-:-:S05]  /*74820*/  IMAD.MOV.U32 R153, RZ, RZ, R22 ;  /* 0x000000ffff997224 */ /* 0x000fca00078e0016 */
[----:B------:R-:W1:Y:S01]  /*74830*/  LDC.64 R22, c[0x0][0x228] ;  /* 0x00008a00ff167b82 */ /* 0x000e620000000a00 */
[----:B------:R-:W-:Y:S01]  /*74840*/  MOV R15, R21 ;  /* 0x00000015000f7202 */ /* 0x000fe20000000f00 */
[----:B------:R-:W-:-:S06]  /*74850*/  IMAD.MOV.U32 R128, RZ, RZ, R20 ;  /* 0x000000ffff807224 */ /* 0x000fcc00078e0014 */
[----:B------:R-:W1:Y:S08]  /*74860*/  LDC.64 R20, c[0x0][0x228] ;  /* 0x00008a00ff147b82 */ /* 0x000e700000000a00 */
[----:B------:R-:W3:Y:S08]  /*74870*/  LDC R102, c[0x0][0x228] ;  /* 0x00008a00ff667b82 */ /* 0x000ef00000000800 */
[----:B------:R-:W3:Y:S01]  /*74880*/  LDC R106, c[0x0][0x228] ;  /* 0x00008a00ff6a7b82 */ /* 0x000ee20000000800 */
[----:B----4-:R4:W-:Y:S04]  /*74890*/  @P5 STG.E desc[UR60][R100.64], R18 ;  /* 0x0000001264005986 */ /* 0x0109e8000c10193c */
[----:B--2---:R2:W-:Y:S01]  /*748a0*/  @P6 STG.E desc[UR60][R78.64], R16 ;  /* 0x000000104e006986 */ /* 0x0045e2000c10193c */
[----:B----4-:R-:W-:-:S03]  /*748b0*/  IMAD.WIDE R100, R11, 0x4, R4 ;  /* 0x000000040b647825 */ /* 0x010fc600078e0204 */
[----:B--2---:R-:W2:Y:S04]  /*748c0*/  LDL.LU R16, [R1+0x420] ;  /* 0x0004200001107983 */ /* 0x004ea80000300800 */
[----:B------:R4:W-:Y:S04]  /*748d0*/  @P0 STG.E desc[UR60][R100.64], R110 ;  /* 0x0000006e64000986 */ /* 0x0009e8000c10193c */
[----:B----4-:R-:W4:Y:S04]  /*748e0*/  LDL.LU R110, [R1+0xc24] ;  /* 0x000c2400016e7983 */ /* 0x010f280000300800 */
[----:B------:R-:W2:Y:S01]  /*748f0*/  LDL.LU R24, [R1+0x820] ;  /* 0x0008200001187983 */ /* 0x000ea20000300800 */
[----:B-1----:R-:W-:-:S02]  /*74900*/  IMAD.MOV.U32 R13, RZ, RZ, R22 ;  /* 0x000000ffff0d7224 */ /* 0x002fc400078e0016 */
[----:B------:R-:W-:Y:S02]  /*74910*/  IMAD.MOV.U32 R81, RZ, RZ, R23 ;  /* 0x000000ffff517224 */ /* 0x000fe400078e0017 */
[----:B------:R-:W1:Y:S01]  /*74920*/  LDC.64 R22, c[0x0][0x228] ;  /* 0x00008a00ff167b82 */ /* 0x000e620000000a00 */
[----:B------:R-:W-:Y:S01]  /*74930*/  ISETP.LT.AND P5, PT, R7, R104, !P4 ;  /* 0x000000680700720c */ /* 0x000fe200067a1270 */
[----:B------:R-:W-:Y:S01]  /*74940*/  VIADD R8, R6, 0x12 ;  /* 0x0000001206087836 */ /* 0x000fe20000000000 */
[----:B------:R-:W-:Y:S01]  /*74950*/  ISETP.LT.AND P4, PT, R9, R13, !P4 ;  /* 0x0000000d0900720c */ /* 0x000fe20006781270 */
[----:B------:R-:W-:-:S04]  /*74960*/  IMAD.IADD R11, R11, 0x1, R0 ;  /* 0x000000010b0b7824 */ /* 0x000fc800078e0200 */
[----:B------:R-:W-:Y:S01]  /*74970*/  IMAD.WIDE R78, R11, 0x4, R2 ;  /* 0x000000040b4e7825 */ /* 0x000fe200078e0202 */
[----:B------:R-:W-:Y:S01]  /*74980*/  ISETP.LT.AND P0, PT, R7, R103, !P2 ;  /* 0x000000670700720c */ /* 0x000fe20005701270 */
[----:B------:R-:W4:Y:S02]  /*74990*/  LDC R104, c[0x0][0x228] ;  /* 0x00008a00ff687b82 */ /* 0x000f240000000800 */
[----:B------:R-:W-:-:S04]  /*749a0*/  IMAD.WIDE R100, R11, 0x4, R4 ;  /* 0x000000040b647825 */ /* 0x000fc800078e0204 */
[----:B-1----:R-:W-:-:S05]  /*749b0*/  IMAD.MOV.U32 R12, RZ, RZ, R23 ;  /* 0x000000ffff0c7224 */ /* 0x002fca00078e0017 */
[----:B------:R-:W-:Y:S02]  /*749c0*/  ISETP.GE.AND P6, PT, R8, R12, PT ;  /* 0x0000000c0800720c */ /* 0x000fe40003fc6270 */
[----:B------:R-:W1:Y:S01]  /*749d0*/  LDC.64 R12, c[0x0][0x228] ;  /* 0x00008a00ff0c7b82 */ /* 0x000e620000000a00 */
[----:B------:R-:W-:Y:S01]  /*749e0*/  IMAD.MOV.U32 R14, RZ, RZ, R20 ;  /* 0x000000ffff0e7224 */ /* 0x000fe200078e0014 */
[----:B------:R-:W-:Y:S01]  /*749f0*/  @P5 STG.E desc[UR60][R78.64], R17 ;  /* 0x000000114e005986 */ /* 0x000fe2000c10193c */
[----:B------:R-:W-:-:S03]  /*74a00*/  VIADD R8, R6, 0x13 ;  /* 0x0000001306087836 */ /* 0x000fc60000000000 */
[----:B------:R-:W-:Y:S02]  /*74a10*/  ISETP.LT.AND P2, PT, R9, R14, !P2 ;  /* 0x0000000e0900720c */ /* 0x000fe40005741270 */
[----:B------:R-:W-:Y:S02]  /*74a20*/  ISETP.GE.AND P5, PT, R8, R15, PT ;  /* 0x0000000f0800720c */ /* 0x000fe40003fa6270 */
[----:B------:R-:W-:Y:S01]  /*74a30*/  MOV R87, R21 ;  /* 0x0000001500577202 */ /* 0x000fe20000000f00 */
[----:B------:R-:W4:Y:S08]  /*74a40*/  LDC.64 R14, c[0x0][0x228] ;  /* 0x00008a00ff0e7b82 */ /* 0x000f300000000a00 */
[----:B------:R-:W3:Y:S01]  /*74a50*/  LDC.64 R20, c[0x0][0x228] ;  /* 0x00008a00ff147b82 */ /* 0x000ee20000000a00 */
[----:B-1----:R-:W-:Y:S01]  /*74a60*/  IMAD.MOV.U32 R18, RZ, RZ, R13 ;  /* 0x000000ffff127224 */ /* 0x002fe200078e000d */
[----:B---3--:R1:W-:Y:S01]  /*74a70*/  @P4 STG.E desc[UR60][R100.64], R111 ;  /* 0x0000006f64004986 */ /* 0x0083e2000c10193c */
[----:B------:R-:W-:Y:S01]  /*74a80*/  ISETP.LT.AND P4, PT, R7, R102, !P6 ;  /* 0x000000660700720c */ /* 0x000fe20007781270 */
[----:B------:R-:W-:Y:S01]  /*74a90*/  IMAD.MOV.U32 R13, RZ, RZ, R20 ;  /* 0x000000ffff0d7224 */ /* 0x000fe200078e0014 */
[----:B------:R-:W-:Y:S01]  /*74aa0*/  MOV R163, R12 ;  /* 0x0000000c00a37202 */ /* 0x000fe20000000f00 */
[----:B------:R-:W-:-:S02]  /*74ab0*/  IMAD.MOV.U32 R63, RZ, RZ, R21 ;  /* 0x000000ffff3f7224 */ /* 0x000fc400078e0015 */
[----:B------:R-:W3:Y:S01]  /*74ac0*/  LDC R102, c[0x0][0x228] ;  /* 0x00008a00ff667b82 */ /* 0x000ee20000000800 */
[----:B-1----:R-:W3:Y:S01]  /*74ad0*/  LDL.LU R111, [R1+0x824] ;  /* 0x00082400016f7983 */ /* 0x002ee20000300800 */
[----:B------:R-:W-:-:S06]  /*74ae0*/  IMAD.IADD R100, R11, 0x1, R0 ;  /* 0x000000010b647824 */ /* 0x000fcc00078e0200 */
[----:B------:R-:W1:Y:S01]  /*74af0*/  LDC.64 R20, c[0x0][0x228] ;  /* 0x00008a00ff147b82 */ /* 0x000e620000000a00 */
[----:B------:R-:W3:Y:S01]  /*74b00*/  LDL.LU R19, [R1+0xe24] ;  /* 0x000e240001137983 */ /* 0x000ee20000300800 */
[----:B------:R-:W-:-:S04]  /*74b10*/  IMAD.WIDE R78, R100, 0x4, R2 ;  /* 0x00000004644e7825 */ /* 0x000fc800078e0202 */
[----:B------:R-:W-:Y:S02]  /*74b20*/  IMAD.IADD R8, R100, 0x1, R0 ;  /* 0x0000000164087824 */ /* 0x000fe400078e0200 */
[----:B------:R-:W-:Y:S01]  /*74b30*/  VIADD R11, R6, 0x14 ;  /* 0x00000014060b7836 */ /* 0x000fe20000000000 */
[----:B--2---:R2:W-:Y:S04]  /*74b40*/  @P0 STG.E desc[UR60][R78.64], R24 ;  /* 0x000000184e000986 */ /* 0x0045e8000c10193c */
[----:B------:R-:W-:Y:S02]  /*74b50*/  ISETP.GE.AND P0, PT, R11, R18, PT ;  /* 0x000000120b00720c */ /* 0x000fe40003f06270 */
[----:B------:R-:W3:Y:S01]  /*74b60*/  LDL.LU R18, [R1+0x424] ;  /* 0x0004240001127983 */ /* 0x000ee20000300800 */
[----:B--2---:R-:W-:-:S04]  /*74b70*/  IMAD.WIDE R78, R100, 0x4, R4 ;  /* 0x00000004644e7825 */ /* 0x004fc800078e0204 */
[----:B------:R-:W-:Y:S01]  /*74b80*/  IMAD.WIDE R100, R8, 0x4, R2 ;  /* 0x0000000408647825 */ /* 0x000fe200078e0202 */
[----:B------:R2:W-:Y:S04]  /*74b90*/  @P2 STG.E desc[UR60][R78.64], R16 ;  /* 0x000000104e002986 */ /* 0x0005e8000c10193c */
[----:B----4-:R4:W-:Y:S04]  /*74ba0*/  @P4 STG.E desc[UR60][R100.64], R110 ;  /* 0x0000006e64004986 */ /* 0x0109e8000c10193c */
[----:B--2---:R-:W2:Y:S04]  /*74bb0*/  LDL.LU R16, [R1+0xc28] ;  /* 0x000c280001107983 */ /* 0x004ea80000300800 */
[----:B----4-:R-:W4:Y:S01]  /*74bc0*/  LDL.LU R110, [R1+0xe28] ;  /* 0x000e2800016e7983 */ /* 0x010f220000300800 */
        /* <DEDUP_REMOVED lines=8> */
[----:B------:R-:W4:Y:S02]  /*74c50*/  LDL.LU R24, [R1+0x828] ;  /* 0x0008280001187983 */ /* 0x000f240000300800 */
[----:B------:R-:W-:Y:S01]  /*74c60*/  ISETP.GE.AND P2, PT, R11, R12, PT ;  /* 0x0000000c0b00720c */ /* 0x000fe20003f46270 */
[----:B------:R-:W-:Y:S01]  /*74c70*/  IMAD.IADD R11, R8, 0x1, R0 ;  /* 0x00000001080b7824 */ /* 0x000fe200078e0200 */
[----:B------:R-:W-:Y:S01]  /*74c80*/  MOV R161, R14 ;  /* 0x0000000e00a17202 */ /* 0x000fe20000000f00 */
[----:B------:R-:W4:Y:S01]  /*74c90*/  LDC R104, c[0x0][0x228] ;  /* 0x00008a00ff687b82 */ /* 0x000f220000000800 */
[----:B-1----:R-:W-:-:S02]  /*74ca0*/  IMAD.MOV.U32 R15, RZ, RZ, R20 ;  /* 0x000000ffff0f7224 */ /* 0x002fc400078e0014 */
[----:B------:R-:W-:-:S05]  /*74cb0*/  IMAD.MOV.U32 R62, RZ, RZ, R21 ;  /* 0x000000ffff3e7224 */ /* 0x000fca00078e0015 */
[----:B------:R-:W1:Y:S01]  /*74cc0*/  LDC.64 R20, c[0x0][0x228] ;  /* 0x00008a00ff147b82 */ /* 0x000e620000000a00 */
[----:B------:R-:W-:Y:S01]  /*74cd0*/  IMAD.WIDE R100, R11, 0x4, R2 ;  /* 0x000000040b647825 */ /* 0x000fe200078e0202 */
[----:B------:R-:W-:-:S03]  /*74ce0*/  ISETP.LT.AND P5, PT, R9, R15, !P5 ;  /* 0x0000000f0900720c */ /* 0x000fc60006fa1270 */
[----:B------:R-:W-:Y:S01]  /*74cf0*/  VIADD R8, R6, 0x16 ;  /* 0x0000001606087836 */ /* 0x000fe20000000000 */
[----:B-1----:R-:W-:Y:S01]  /*74d00*/  MOV R14, R20 ;  /* 0x00000014000e7202 */ /* 0x002fe20000000f00 */
[----:B---3--:R1:W-:Y:S04]  /*74d10*/  @P6 STG.E desc[UR60][R78.64], R19 ;  /* 0x000000134e006986 */ /* 0x0083e8000c10193c */
[----:B------:R3:W-:Y:S01]  /*74d20*/  @P4 STG.E desc[UR60][R100.64], R111 ;  /* 0x0000006f64004986 */ /* 0x0007e2000c10193c */
[----:B------:R-:W-:-:S03]  /*74d30*/  ISETP.LT.AND P4, PT, R7, R102, !P0 ;  /* 0x000000660700720c */ /* 0x000fc60004781270 */
[----:B-1----:R-:W4:Y:S04]  /*74d40*/  LDL.LU R19, [R1+0x428] ;  /* 0x0004280001137983 */ /* 0x002f280000300800 */
[----:B---3--:R-:W3:Y:S01]  /*74d50*/  LDL.LU R111, [R1+0xc2c] ;  /* 0x000c2c00016f7983 */ /* 0x008ee20000300800 */
[----:B------:R-:W-:Y:S02]  /*74d60*/  ISETP.LT.AND P0, PT, R9, R14, !P0 ;  /* 0x0000000e0900720c */ /* 0x000fe40004701270 */
[----:B------:R-:W-:Y:S01]  /*74d70*/  ISETP.GE.AND P6, PT, R8, R17, PT ;  /* 0x000000110800720c */ /* 0x000fe20003fc6270 */
[C---:B------:R-:W-:Y:S01]  /*74d80*/  IMAD.WIDE R78, R11.reuse, 0x4, R4 ;  /* 0x000000040b4e7825 */ /* 0x040fe200078e0204 */
[----:B------:R-:W-:Y:S01]  /*74d90*/  IADD3 R8, R11, R0, RZ ;  /* 0x000000000b087210 */ /* 0x000fe20007ffe0ff */
[----:B------:R-:W1:Y:S04]  /*74da0*/  LDC.64 R14, c[0x0][0x228] ;  /* 0x00008a00ff0e7b82 */ /* 0x000e680000000a00 */
[----:B------:R-:W-:-:S04]  /*74db0*/  IMAD.WIDE R100, R8, 0x4, R2 ;  /* 0x0000000408647825 */ /* 0x000fc800078e0202 */
[----:B------:R-:W-:Y:S01]  /*74dc0*/  IMAD.WIDE R102, R8, 0x4, R4 ;  /* 0x0000000408667825 */ /* 0x000fe200078e0204 */
[----:B------:R-:W-:Y:S04]  /*74dd0*/  @P5 STG.E desc[UR60][R78.64], R18 ;  /* 0x000000124e005986 */ /* 0x000fe8000c10193c */
[----:B--2---:R-:W-:Y:S04]  /*74de0*/  @P4 STG.E desc[UR60][R100.64], R16 ;  /* 0x0000001064004986 */ /* 0x004fe8000c10193c */
[----:B----4-:R2:W-:Y:S04]  /*74df0*/  @P0 STG.E desc[UR60][R102.64], R110 ;  /* 0x0000006e66000986 */ /* 0x0105e8000c10193c */
[----:B--2---:R-:W2:Y:S04]  /*74e00*/  LDL.LU R110, [R1+0x42c] ;  /* 0x00042c00016e7983 */ /* 0x004ea80000300800 */
[----:B------:R-:W4:Y:S04]  /*74e10*/  LDL.LU R18, [R1+0xe2c] ;  /* 0x000e2c0001127983 */ /* 0x000f280000300800 */
[----:B------:R-:W2:Y:S01]  /*74e20*/  LDL.LU R16, [R1+0x82c] ;  /* 0x00082c0001107983 */ /* 0x000ea20000300800 */
[----:B------:R-:W-:-:S02]  /*74e30*/  IMAD.MOV.U32 R61, RZ, RZ, R21 ;  /* 0x000000ffff3d7224 */ /* 0x000fc400078e0015 */
[----:B------:R-:W1:Y:S02]  /*74e40*/  LDC.64 R20, c[0x0][0x228] ;  /* 0x00008a00ff147b82 */ /* 0x000e640000000a00 */
[----:B-1----:R-:W-:Y:S01]  /*74e50*/  MOV R13, R21 ;  /* 0x00000015000d7202 */ /* 0x002fe20000000f00 */
[----:B------:R-:W-:-:S05]  /*74e60*/  IMAD.MOV.U32 R160, RZ, RZ, R20 ;  /* 0x000000ffffa07224 */ /* 0x000fca00078e0014 */
[----:B------:R-:W1:Y:S01]  /*74e70*/  LDC.64 R20, c[0x0][0x228] ;  /* 0x00008a00ff147b82 */ /* 0x000e620000000a00 */
[----:B------:R-:W-:Y:S02]  /*74e80*/  IMAD.MOV.U32 R171, RZ, RZ, R14 ;  /* 0x000000ffffab7224 */ /* 0x000fe400078e000e */
[----:B------:R-:W-:-:S05]  /*74e90*/  IMAD.MOV.U32 R152, RZ, RZ, R22 ;  /* 0x000000ffff987224 */ /* 0x000fca00078e0016 */
[----:B------:R-:W1:Y:S02]  /*74ea0*/  LDC.64 R22, c[0x0][0x228] ;  /* 0x00008a00ff167b82 */ /* 0x000e640000000a00 */
[----:B-1----:R-:W-:Y:S02]  /*74eb0*/  IMAD.MOV.U32 R12, RZ, RZ, R20 ;  /* 0x000000ffff0c7224 */ /* 0x002fe400078e0014 */
[----:B------:R-:W-:-:S04]  /*74ec0*/  IMAD.MOV.U32 R20, RZ, RZ, R15 ;  /* 0x000000ffff147224 */ /* 0x000fc800078e000f */
[----:B------:R-:W1:Y:S01]  /*74ed0*/  LDC.64 R14, c[0x0][0x228] ;  /* 0x00008a00ff0e7b82 */ /* 0x000e620000000a00 */
[----:B------:R-:W-:Y:S02]  /*74ee0*/  ISETP.LT.AND P4, PT, R7, R104, !P2 ;  /* 0x000000680700720c */ /* 0x000fe40005781270 */
[----:B------:R-:W-:Y:S02]  /*74ef0*/  ISETP.LT.AND P2, PT, R9, R12, !P2 ;  /* 0x0000000c0900720c */ /* 0x000fe40005741270 */
[----:B------:R-:W-:Y:S02]  /*74f00*/  IADD3 R100, R8, R0, RZ ;  /* 0x0000000008647210 */ /* 0x000fe40007ffe0ff */
[----:B------:R-:W-:Y:S01]  /*74f10*/  ISETP.LT.AND P0, PT, R7, R105, !P6 ;  /* 0x000000690700720c */ /* 0x000fe20007701270 */
[----:B------:R-:W-:Y:S01]  /*74f20*/  VIADD R11, R6, 0x17 ;  /* 0x00000017060b7836 */ /* 0x000fe20000000000 */
[----:B------:R-:W-:Y:S01]  /*74f30*/  MOV R46, R23 ;  /* 0x00000017002e7202 */ /* 0x000fe20000000f00 */
[C---:B------:R-:W-:Y:S01]  /*74f40*/  IMAD.IADD R8, R100.reuse, 0x1, R0 ;  /* 0x0000000164087824 */ /* 0x040fe200078e0200 */
[----:B------:R-:W2:Y:S01]  /*74f50*/  LDC R104, c[0x0][0x228] ;  /* 0x00008a00ff687b82 */ /* 0x000ea20000000800 */
[----:B------:R-:W-:-:S04]  /*74f60*/  IMAD.WIDE R78, R100, 0x4, R2 ;  /* 0x00000004644e7825 */ /* 0x000fc800078e0202 */
[----:B------:R-:W-:-:S04]  /*74f70*/  IMAD.WIDE R100, R100, 0x4, R4 ;  /* 0x0000000464647825 */ /* 0x000fc800078e0204 */
[----:B-1----:R-:W-:Y:S01]  /*74f80*/  IMAD.MOV.U32 R47, RZ, RZ, R15 ;  /* 0x000000ffff2f7224 */ /* 0x002fe200078e000f */
[----:B------:R-:W-:Y:S01]  /*74f90*/  MOV R67, R21 ;  /* 0x0000001500437202 */ /* 0x000fe20000000f00 */
[----:B------:R-:W-:Y:S01]  /*74fa0*/  IMAD.MOV.U32 R15, RZ, RZ, R22 ;  /* 0x000000ffff0f7224 */ /* 0x000fe200078e0016 */
[----:B------:R-:W1:Y:S01]  /*74fb0*/  LDC R105, c[0x0][0x228] ;  /* 0x00008a00ff697b82 */ /* 0x000e620000000800 */
[----:B------:R-:W-:Y:S02]  /*74fc0*/  IMAD.MOV.U32 R17, RZ, RZ, R14 ;  /* 0x000000ffff117224 */ /* 0x000fe400078e000e */
[----:B------:R-:W-:-:S05]  /*74fd0*/  IMAD.WIDE R102, R8, 0x4, R2 ;  /* 0x0000000408667825 */ /* 0x000fca00078e0202 */
[----:B------:R-:W3:Y:S01]  /*74fe0*/  LDC.64 R22, c[0x0][0x228] ;  /* 0x00008a00ff167b82 */ /* 0x000ee20000000a00 */
[----:B------:R1:W-:Y:S01]  /*74ff0*/  @P4 STG.E desc[UR60][R78.64], R24 ;  /* 0x000000184e004986 */ /* 0x0003e2000c10193c */
[----:B------:R-:W-:-:S03]  /*75000*/  ISETP.LT.AND P6, PT, R9, R17, !P6 ;  /* 0x000000110900720c */ /* 0x000fc600077c1270 */
[----:B------:R-:W2:Y:S01]  /*75010*/  LDL.LU R17, [R1+0xc30] ;  /* 0x000c300001117983 */ /* 0x000ea20000300800 */
[----:B------:R-:W-:Y:S02]  /*75020*/  ISETP.GE.AND P5, PT, R11, R13, PT ;  /* 0x0000000d0b00720c */ /* 0x000fe40003fa6270 */
[----:B------:R-:W-:-:S04]  /*75030*/  IADD3 R11, R6, 0x18, RZ ;  /* 0x00000018060b7810 */ /* 0x000fc80007ffe0ff */
[----:B------:R-:W-:Y:S01]  /*75040*/  ISETP.GE.AND P4, PT, R11, R20, PT ;  /* 0x000000140b00720c */ /* 0x000fe20003f86270 */
[----:B-1----:R-:W-:Y:S01]  /*75050*/  VIADD R78, R6, 0x19 ;  /* 0x00000019064e7836 */ /* 0x002fe20000000000 */
[----:B------:R-:W1:Y:S01]  /*75060*/  LDC.64 R20, c[0x0][0x228] ;  /* 0x00008a00ff147b82 */ /* 0x000e620000000a00 */
[C---:B------:R-:W-:Y:S02]  /*75070*/  IMAD.IADD R11, R8.reuse, 0x1, R0 ;  /* 0x00000001080b7824 */ /* 0x040fe400078e0200 */
[----:B---3--:R-:W-:Y:S01]  /*75080*/  IMAD.MOV.U32 R14, RZ, RZ, R23 ;  /* 0x000000ffff0e7224 */ /* 0x008fe200078e0017 */
[----:B------:R-:W-:Y:S04]  /*75090*/  @P2 STG.E desc[UR60][R100.64], R19 ;  /* 0x0000001364002986 */ /* 0x000fe8000c10193c */
[----:B------:R3:W-:Y:S04]  /*750a0*/  @P0 STG.E desc[UR60][R102.64], R111 ;  /* 0x0000006f66000986 */ /* 0x0007e8000c10193c */
[----:B---3--:R-:W3:Y:S01]  /*750b0*/  LDL.LU R111, [R1+0xe30] ;  /* 0x000e3000016f7983 */ /* 0x008ee20000300800 */
[----:B------:R-:W-:Y:S01]  /*750c0*/  ISETP.LT.AND P0, PT, R9, R15, !P5 ;  /* 0x0000000f0900720c */ /* 0x000fe20006f01270 */
[----:B------:R-:W-:Y:S01]  /*750d0*/  IMAD.WIDE R100, R8, 0x4, R4 ;  /* 0x0000000408647825 */ /* 0x000fe200078e0204 */
[----:B------:R-:W-:Y:S01]  /*750e0*/  ISETP.LT.AND P5, PT, R7, R106, !P5 ;  /* 0x0000006a0700720c */ /* 0x000fe20006fa1270 */
[----:B------:R-:W2:Y:S01]  /*750f0*/  LDC R103, c[0x0][0x228] ;  /* 0x00008a00ff677b82 */ /* 0x000ea20000000800 */
[----:B------:R-:W-:Y:S01]  /*75100*/  ISETP.GE.AND P2, PT, R78, R14, PT ;  /* 0x0000000e4e00720c */ /* 0x000fe20003f46270 */
[----:B------:R-:W-:-:S04]  /*75110*/  IMAD.WIDE R78, R11, 0x4, R2 ;  /* 0x000000040b4e7825 */ /* 0x000fc800078e0202 */
[----:B------:R-:W-:Y:S02]  /*75120*/  IMAD.MOV.U32 R170, RZ, RZ, R22 ;  /* 0x000000ffffaa7224 */ /* 0x000fe400078e0016 */
[----:B------:R-:W2:Y:S01]  /*75130*/  LDC.64 R22, c[0x0][0x228] ;  /* 0x00008a00ff167b82 */ /* 0x000ea20000000a00 */
[----:B-1----:R-:W-:Y:S01]  /*75140*/  MOV R15, R21 ;  /* 0x00000015000f7202 */ /* 0x002fe20000000f00 */
[----:B------:R-:W-:-:S06]  /*75150*/  IMAD.MOV.U32 R168, RZ, RZ, R20 ;  /* 0x000000ffffa87224 */ /* 0x000fcc00078e0014 */
[----:B------:R-:W1:Y:S01]  /*75160*/  LDC.64 R20, c[0x0][0x228] ;  /* 0x00008a00ff147b82 */ /* 0x000e620000000a00 */
[----:B------:R-:W-:-:S07]  /*75170*/  VIADD R8, R6, 0x1a ;  /* 0x0000001a06087836 */ /* 0x000fce0000000000 */
[----:B------:R-:W3:Y:S01]  /*75180*/  LDC R102, c[0x0][0x228] ;  /* 0x00008a00ff667b82 */ /* 0x000ee20000000800 */
[----:B----4-:R4:W-:Y:S07]  /*75190*/  @P6 STG.E desc[UR60][R100.64], R18 ;  /* 0x0000001264006986 */ /* 0x0109ee000c10193c */
[----:B------:R-:W3:Y:S01]  /*751a0*/  LDC R106, c[0x0][0x228] ;  /* 0x00008a00ff6a7b82 */ /* 0x000ee20000000800 */
[----:B--2---:R2:W-:Y:S01]  /*751b0*/  @P5 STG.E desc[UR60][R78.64], R16 ;  /* 0x000000104e005986 */ /* 0x0045e2000c10193c */
[----:B----4-:R-:W-:-:S03]  /*751c0*/  IMAD.WIDE R100, R11, 0x4, R4 ;  /* 0x000000040b647825 */ /* 0x010fc600078e0204 */
[----:B--2---:R-:W2:Y:S04]  /*751d0*/  LDL.LU R16, [R1+0x30] ;  /* 0x0000300001107983 */ /* 0x004ea80000300800 */
[----:B------:R4:W-:Y:S04]  /*751e0*/  @P0 STG.E desc[UR60][R100.64], R110 ;  /* 0x0000006e64000986 */ /* 0x0009e8000c10193c */
[----:B----4-:R-:W4:Y:S04]  /*751f0*/  LDL.LU R110, [R1+0xc34] ;  /* 0x000c3400016e7983 */ /* 0x010f280000300800 */
[----:B------:R-:W2:Y:S01]  /*75200*/  LDL.LU R24, [R1+0x830] ;  /* 0x0008300001187983 */ /* 0x000ea20000300800 */
[----:B------:R-:W-:-:S02]  /*75210*/  IMAD.MOV.U32 R13, RZ, RZ, R22 ;  /* 0x000000ffff0d7224 */ /* 0x000fc400078e0016 */
[----:B------:R-:W-:Y:S02]  /*75220*/  IMAD.MOV.U32 R45, RZ, RZ, R23 ;  /* 0x000000ffff2d7224 */ /* 0x000fe400078e0017 */
[----:B------:R-:W1:Y:S01]  /*75230*/  LDC.64 R22, c[0x0][0x228] ;  /* 0x00008a00ff167b82 */ /* 0x000e620000000a00 */
[----:B------:R-:W-:Y:S02]  /*75240*/  ISETP.LT.AND P6, PT, R7, R104, !P4 ;  /* 0x000000680700720c */ /* 0x000fe400067c1270 */
        /* <DEDUP_REMOVED lines=9> */
[----:B------:R-:W-:Y:S02]  /*752e0*/  IMAD.MOV.U32 R14, RZ, RZ, R20 ;  /* 0x000000ffff0e7224 */ /* 0x000fe400078e0014 */
[----:B------:R-:W-:-:S03]  /*752f0*/  VIADD R8, R6, 0x1b ;  /* 0x0000001b06087836 */ /* 0x000fc60000000000 */
[----:B------:R-:W-:Y:S01]  /*75300*/  ISETP.LT.AND P2, PT, R9, R14, !P2 ;  /* 0x0000000e0900720c */ /* 0x000fe20005741270 */
[----:B------:R-:W-:Y:S01]  /*75310*/  @P6 STG.E desc[UR60][R78.64], R17 ;  /* 0x000000114e006986 */ /* 0x000fe2000c10193c */
[----:B------:R-:W-:Y:S01]  /*75320*/  ISETP.GE.AND P6, PT, R8, R15, PT ;  /* 0x0000000f0800720c */ /* 0x000fe20003fc6270 */
[----:B-1----:R-:W-:Y:S01]  /*75330*/  IMAD.MOV.U32 R18, RZ, RZ, R13 ;  /* 0x000000ffff127224 */ /* 0x002fe200078e000d */
[----:B------:R-:W-:Y:S01]  /*75340*/  MOV R51, R21 ;  /* 0x0000001500337202 */ /* 0x000fe20000000f00 */
[----:B------:R-:W1:Y:S08]  /*75350*/  LDC.64 R14, c[0x0][0x228] ;  /* 0x00008a00ff0e7b82 */ /* 0x000e700000000a00 */
[----:B------:R-:W1:Y:S01]  /*75360*/  LDC.64 R20, c[0x0][0x228] ;  /* 0x00008a00ff147b82 */ /* 0x000e620000000a00 */
[----:B---3--:R3:W-:Y:S04]  /*75370*/  @P4 STG.E desc[UR60][R100.64], R111 ;  /* 0x0000006f64004986 */ /* 0x0087e8000c10193c */
[----:B---3--:R-:W3:Y:S04]  /*75380*/  LDL.LU R111, [R1+0x834] ;  /* 0x00083400016f7983 */ /* 0x008ee80000300800 */
[----:B------:R-:W3:Y:S01]  /*75390*/  LDL.LU R19, [R1+0xe34] ;  /* 0x000e340001137983 */ /* 0x000ee20000300800 */
[----:B------:R-:W-:Y:S01]  /*753a0*/  IMAD.IADD R100, R11, 0x1, R0 ;  /* 0x000000010b647824 */ /* 0x000fe200078e0200 */
[----:B------:R-:W-:Y:S01]  /*753b0*/  ISETP.LT.AND P4, PT, R7, R102, !P5 ;  /* 0x000000660700720c */ /* 0x000fe20006f81270 */
[----:B------:R-:W-:Y:S01]  /*753c0*/  VIADD R11, R6, 0x1c ;  /* 0x0000001c060b7836 */ /* 0x000fe20000000000 */
[----:B------:R-:W-:Y:S01]  /*753d0*/  MOV R167, R12 ;  /* 0x0000000c00a77202 */ /* 0x000fe20000000f00 */
[C---:B------:R-:W-:Y:S01]  /*753e0*/  IMAD.WIDE R78, R100.reuse, 0x4, R2 ;  /* 0x00000004644e7825 */ /* 0x040fe200078e0202 */
[----:B------:R-:W3:Y:S03]  /*753f0*/  LDC R102, c[0x0][0x228] ;  /* 0x00008a00ff667b82 */ /* 0x000ee60000000800 */
[----:B------:R-:W-:Y:S01]  /*75400*/  IMAD.IADD R8, R100, 0x1, R0 ;  /* 0x0000000164087824 */ /* 0x000fe200078e0200 */
[----:B--2---:R2:W-:Y:S01]  /*75410*/  @P0 STG.E desc[UR60][R78.64], R24 ;  /* 0x000000184e000986 */ /* 0x0045e2000c10193c */
[----:B------:R-:W-:-:S03]  /*75420*/  ISETP.GE.AND P0, PT, R11, R18, PT ;  /* 0x000000120b00720c */ /* 0x000fc60003f06270 */
[----:B------:R-:W3:Y:S01]  /*75430*/  LDL.LU R18, [R1+0x34] ;  /* 0x0000340001127983 */ /* 0x000ee20000300800 */
[----:B--2---:R-:W-:-:S04]  /*75440*/  IMAD.WIDE R78, R100, 0x4, R4 ;  /* 0x00000004644e7825 */ /* 0x004fc800078e0204 */
[----:B------:R-:W-:Y:S01]  /*75450*/  IMAD.WIDE R100, R8, 0x4, R2 ;  /* 0x0000000408647825 */ /* 0x000fe200078e0202 */
[----:B------:R2:W-:Y:S04]  /*75460*/  @P2 STG.E desc[UR60][R78.64], R16 ;  /* 0x000000104e002986 */ /* 0x0005e8000c10193c */
[----:B----4-:R4:W-:Y:S04]  /*75470*/  @P4 STG.E desc[UR60][R100.64], R110 ;  /* 0x0000006e64004986 */ /* 0x0109e8000c10193c */
[----:B--2---:R-:W2:Y:S04]  /*75480*/  LDL.LU R16, [R1+0xc38] ;  /* 0x000c380001107983 */ /* 0x004ea80000300800 */
[----:B----4-:R-:W4:Y:S01]  /*75490*/  LDL.LU R110, [R1+0xe38] ;  /* 0x000e3800016e7983 */ /* 0x010f220000300800 */
[----:B-1----:R-:W-:-:S02]  /*754a0*/  IMAD.MOV.U32 R13, RZ, RZ, R20 ;  /* 0x000000ffff0d7224 */ /* 0x002fc400078e0014 */
[----:B------:R-:W-:Y:S02]  /*754b0*/  IMAD.MOV.U32 R31, RZ, RZ, R21 ;  /* 0x000000ffff1f7224 */ /* 0x000fe400078e0015 */
[----:B------:R-:W-:Y:S01]  /*754c0*/  VIADD R11, R6, 0x1d ;  /* 0x0000001d060b7836 */ /* 0x000fe20000000000 */
[----:B------:R-:W1:Y:S01]  /*754d0*/  LDC.64 R20, c[0x0][0x228] ;  /* 0x00008a00ff147b82 */ /* 0x000e620000000a00 */
[----:B------:R-:W-:Y:S01]  /*754e0*/  ISETP.LT.AND P5, PT, R9, R13, !P5 ;  /* 0x0000000d0900720c */ /* 0x000fe20006fa1270 */
[----:B------:R-:W-:Y:S01]  /*754f0*/  IMAD.MOV.U32 R17, RZ, RZ, R15 ;  /* 0x000000ffff117224 */ /* 0x000fe200078e000f */
[----:B------:R-:W-:Y:S01]  /*75500*/  ISETP.LT.AND P4, PT, R7, R104, !P6 ;  /* 0x000000680700720c */ /* 0x000fe20007781270 */
[----:B------:R-:W-:Y:S01]  /*75510*/  IMAD.WIDE R78, R8, 0x4, R4 ;  /* 0x00000004084e7825 */ /* 0x000fe200078e0204 */
[----:B------:R-:W4:Y:S01]  /*75520*/  LDL.LU R27, [R1+0x838] ;  /* 0x00083800011b7983 */ /* 0x000f220000300800 */
[----:B------:R-:W-:Y:S02]  /*75530*/  MOV R165, R14 ;  /* 0x0000000e00a57202 */ /* 0x000fe40000000f00 */
[----:B------:R-:W4:Y:S01]  /*75540*/  LDC R104, c[0x0][0x228] ;  /* 0x00008a00ff687b82 */ /* 0x000f220000000800 */
[----:B------:R-:W4:Y:S01]  /*75550*/  LDL.LU R25, [R1+0x38] ;  /* 0x0000380001197983 */ /* 0x000f220000300800 */
[----:B-1----:R-:W-:Y:S01]  /*75560*/  MOV R12, R21 ;  /* 0x00000015000c7202 */ /* 0x002fe20000000f00 */
[----:B------:R-:W-:-:S05]  /*75570*/  IMAD.MOV.U32 R166, RZ, RZ, R20 ;  /* 0x000000ffffa67224 */ /* 0x000fca00078e0014 */
[----:B------:R-:W1:Y:S01]  /*75580*/  LDC.64 R20, c[0x0][0x228] ;  /* 0x00008a00ff147b82 */ /* 0x000e620000000a00 */
[----:B------:R-:W-:Y:S01]  /*75590*/  ISETP.GE.AND P2, PT, R11, R12, PT ;  /* 0x0000000c0b00720c */ /* 0x000fe20003f46270 */
[----:B------:R-:W-:-:S04]  /*755a0*/  IMAD.IADD R11, R8, 0x1, R0 ;  /* 0x00000001080b7824 */ /* 0x000fc800078e0200 */
[----:B------:R-:W-:-:S04]  /*755b0*/  IMAD.WIDE R100, R11, 0x4, R2 ;  /* 0x000000040b647825 */ /* 0x000fc800078e0202 */
[----:B-1----:R-:W-:Y:S02]  /*755c0*/  IMAD.MOV.U32 R15, RZ, RZ, R20 ;  /* 0x000000ffff0f7224 */ /* 0x002fe400078e0014 */
[----:B------:R-:W-:Y:S02]  /*755d0*/  IMAD.MOV.U32 R30, RZ, RZ, R21 ;  /* 0x000000ffff1e7224 */ /* 0x000fe400078e0015 */
[----:B------:R-:W1:Y:S01]  /*755e0*/  LDC.64 R20, c[0x0][0x228] ;  /* 0x00008a00ff147b82 */ /* 0x000e620000000a00 */
[----:B------:R-:W-:Y:S01]  /*755f0*/  VIADD R8, R6, 0x1e ;  /* 0x0000001e06087836 */ /* 0x000fe20000000000 */
[----:B------:R-:W-:Y:S02]  /*75600*/  ISETP.LT.AND P6, PT, R9, R15, !P6 ;  /* 0x0000000f0900720c */ /* 0x000fe400077c1270 */
[----:B-1----:R-:W-:Y:S01]  /*75610*/  MOV R14, R20 ;  /* 0x00000014000e7202 */ /* 0x002fe20000000f00 */
[----:B---3--:R-:W-:Y:S04]  /*75620*/  @P5 STG.E desc[UR60][R78.64], R19 ;  /* 0x000000134e005986 */ /* 0x008fe8000c10193c */
[----:B------:R1:W-:Y:S04]  /*75630*/  @P4 STG.E desc[UR60][R100.64], R111 ;  /* 0x0000006f64004986 */ /* 0x0003e8000c10193c */
[----:B-1----:R-:W3:Y:S01]  /*75640*/  LDL.LU R111, [R1+0xc3c] ;  /* 0x000c3c00016f7983 */ /* 0x002ee20000300800 */
[----:B------:R-:W-:-:S02]  /*75650*/  ISETP.LT.AND P4, PT, R7, R102, !P0 ;  /* 0x000000660700720c */ /* 0x000fc40004781270 */
        /* <DEDUP_REMOVED lines=20> */
[----:B------:R-:W1:Y:S01]  /*757a0*/  LDC.64 R22, c[0x0][0x228] ;  /* 0x00008a00ff167b82 */ /* 0x000e620000000a00 */
[C---:B------:R-:W-:Y:S01]  /*757b0*/  ISETP.LT.AND P4, PT, R7.reuse, R104, !P2 ;  /* 0x000000680700720c */ /* 0x040fe20005781270 */
[----:B------:R-:W-:Y:S01]  /*757c0*/  IMAD.IADD R100, R8, 0x1, R0 ;  /* 0x0000000108647824 */ /* 0x000fe200078e0200 */
[----:B------:R-:W-:Y:S01]  /*757d0*/  ISETP.LT.AND P0, PT, R7, R105, !P5 ;  /* 0x000000690700720c */ /* 0x000fe20006f01270 */
[----:B-1----:R-:W-:Y:S01]  /*757e0*/  IMAD.MOV.U32 R12, RZ, RZ, R20 ;  /* 0x000000ffff0c7224 */ /* 0x002fe200078e0014 */
[----:B------:R-:W-:Y:S01]  /*757f0*/  IADD3 R11, R6, 0x1f, RZ ;  /* 0x0000001f060b7810 */ /* 0x000fe20007ffe0ff */
[----:B------:R-:W-:Y:S01]  /*75800*/  IMAD.MOV.U32 R20, RZ, RZ, R15 ;  /* 0x000000ffff147224 */ /* 0x000fe200078e000f */
[----:B------:R-:W-:Y:S01]  /*75810*/  MOV R35, R21 ;  /* 0x0000001500237202 */ /* 0x000fe20000000f00 */
[----:B------:R-:W1:Y:S01]  /*75820*/  LDC.64 R14, c[0x0][0x228] ;  /* 0x00008a00ff0e7b82 */ /* 0x000e620000000a00 */
[----:B------:R-:W-:Y:S01]  /*75830*/  ISETP.LT.AND P2, PT, R9, R12, !P2 ;  /* 0x0000000c0900720c */ /* 0x000fe20005741270 */
[----:B------:R-:W-:-:S02]  /*75840*/  IMAD.IADD R8, R100, 0x1, R0 ;  /* 0x0000000164087824 */ /* 0x000fc400078e0200 */
[----:B------:R-:W-:-:S04]  /*75850*/  IMAD.WIDE R78, R100, 0x4, R2 ;  /* 0x00000004644e7825 */ /* 0x000fc800078e0202 */
[----:B------:R-:W-:Y:S01]  /*75860*/  IMAD.WIDE R100, R100, 0x4, R4 ;  /* 0x0000000464647825 */ /* 0x000fe200078e0204 */
[----:B------:R-:W-:Y:S01]  /*75870*/  @P4 STG.E desc[UR60][R78.64], R27 ;  /* 0x0000001b4e004986 */ /* 0x000fe2000c10193c */
[----:B------:R-:W2:Y:S02]  /*75880*/  LDC R104, c[0x0][0x228] ;  /* 0x00008a00ff687b82 */ /* 0x000ea40000000800 */
[----:B------:R-:W-:Y:S02]  /*75890*/  IMAD.WIDE R102, R8, 0x4, R2 ;  /* 0x0000000408667825 */ /* 0x000fe400078e0202 */
[----:B------:R1:W-:Y:S02]  /*758a0*/  @P2 STG.E desc[UR60][R100.64], R25 ;  /* 0x0000001964002986 */ /* 0x0003e4000c10193c */
[----:B------:R-:W-:Y:S02]  /*758b0*/  IMAD.MOV.U32 R17, RZ, RZ, R22 ;  /* 0x000000ffff117224 */ /* 0x000fe400078e0016 */
[----:B------:R-:W2:Y:S01]  /*758c0*/  LDC R105, c[0x0][0x228] ;  /* 0x00008a00ff697b82 */ /* 0x000ea20000000800 */
[----:B-1----:R-:W2:Y:S01]  /*758d0*/  LDL.LU R25, [R1+0x430] ;  /* 0x0004300001197983 */ /* 0x002ea20000300800 */
[----:B------:R-:W-:-:S02]  /*758e0*/  IMAD.MOV.U32 R19, RZ, RZ, R14 ;  /* 0x000000ffff137224 */ /* 0x000fc400078e000e */
[----:B------:R-:W-:-:S04]  /*758f0*/  IMAD.MOV.U32 R14, RZ, RZ, R23 ;  /* 0x000000ffff0e7224 */ /* 0x000fc800078e0017 */
[----:B------:R-:W1:Y:S01]  /*75900*/  LDC.64 R22, c[0x0][0x228] ;  /* 0x00008a00ff167b82 */ /* 0x000e620000000a00 */
[----:B------:R-:W-:Y:S02]  /*75910*/  ISETP.GE.AND P6, PT, R11, R13, PT ;  /* 0x0000000d0b00720c */ /* 0x000fe40003fc6270 */
[----:B------:R-:W-:Y:S01]  /*75920*/  ISETP.LT.AND P5, PT, R9, R19, !P5 ;  /* 0x000000130900720c */ /* 0x000fe20006fa1270 */
[C---:B------:R-:W-:Y:S02]  /*75930*/  VIADD R11, R6.reuse, 0x20 ;  /* 0x00000020060b7836 */ /* 0x040fe40000000000 */
[----:B------:R-:W-:Y:S02]  /*75940*/  VIADD R78, R6, 0x21 ;  /* 0x00000021064e7836 */ /* 0x000fe40000000000 */
[C---:B------:R-:W-:Y:S01]  /*75950*/  IMAD.WIDE R100, R8.reuse, 0x4, R4 ;  /* 0x0000000408647825 */ /* 0x040fe200078e0204 */
[----:B------:R-:W-:Y:S01]  /*75960*/  ISETP.GE.AND P4, PT, R11, R20, PT ;  /* 0x000000140b00720c */ /* 0x000fe20003f86270 */
[----:B------:R-:W1:Y:S01]  /*75970*/  LDC.64 R12, c[0x0][0x228] ;  /* 0x00008a00ff0c7b82 */ /* 0x000e620000000a00 */
[----:B------:R-:W-:-:S07]  /*75980*/  IADD3 R11, R8, R0, RZ ;  /* 0x00000000080b7210 */ /* 0x000fce0007ffe0ff */
[----:B------:R-:W1:Y:S01]  /*75990*/  LDC.64 R20, c[0x0][0x228] ;  /* 0x00008a00ff147b82 */ /* 0x000e620000000a00 */
[----:B---3--:R3:W-:Y:S04]  /*759a0*/  @P0 STG.E desc[UR60][R102.64], R111 ;  /* 0x0000006f66000986 */ /* 0x0087e8000c10193c */
[----:B---3--:R-:W3:Y:S01]  /*759b0*/  LDL.LU R111, [R1+0x20] ;  /* 0x00002000016f7983 */ /* 0x008ee20000300800 */
[----:B------:R-:W-:Y:S01]  /*759c0*/  ISETP.LT.AND P0, PT, R9, R17, !P6 ;  /* 0x000000110900720c */ /* 0x000fe20007701270 */
[----:B-1----:R-:W-:Y:S01]  /*759d0*/  IMAD.MOV.U32 R16, RZ, RZ, R23 ;  /* 0x000000ffff107224 */ /* 0x002fe200078e0017 */
[----:B------:R-:W-:Y:S02]  /*759e0*/  ISETP.LT.AND P6, PT, R7, R106, !P6 ;  /* 0x0000006a0700720c */ /* 0x000fe400077c1270 */
[----:B------:R-:W-:Y:S01]  /*759f0*/  MOV R18, R12 ;  /* 0x0000000c00127202 */ /* 0x000fe20000000f00 */
[----:B------:R-:W-:Y:S01]  /*75a00*/  IMAD.MOV.U32 R173, RZ, RZ, R20 ;  /* 0x000000ffffad7224 */ /* 0x000fe200078e0014 */
[----:B------:R-:W-:Y:S01]  /*75a10*/  ISETP.GE.AND P2, PT, R78, R16, PT ;  /* 0x000000104e00720c */ /* 0x000fe20003f46270 */
[----:B------:R-:W-:Y:S01]  /*75a20*/  IMAD.WIDE R78, R11, 0x4, R2 ;  /* 0x000000040b4e7825 */ /* 0x000fe200078e0202 */
[----:B------:R-:W1:Y:S03]  /*75a30*/  LDC R103, c[0x0][0x228] ;  /* 0x00008a00ff677b82 */ /* 0x000e660000000800 */
[----:B------:R-:W-:-:S05]  /*75a40*/  IMAD.MOV.U32 R175, RZ, RZ, R22 ;  /* 0x000000ffffaf7224 */ /* 0x000fca00078e0016 */
[----:B------:R-:W3:Y:S01]  /*75a50*/  LDC R102, c[0x0][0x228] ;  /* 0x00008a00ff667b82 */ /* 0x000ee20000000800 */
[----:B----4-:R4:W-:Y:S01]  /*75a60*/  @P5 STG.E desc[UR60][R100.64], R26 ;  /* 0x0000001a64005986 */ /* 0x0109e2000c10193c */
[----:B------:R-:W-:-:S06]  /*75a70*/  IMAD.MOV.U32 R17, RZ, RZ, R21 ;  /* 0x000000ffff117224 */ /* 0x000fcc00078e0015 */
[----:B------:R-:W1:Y:S01]  /*75a80*/  LDC.64 R22, c[0x0][0x228] ;  /* 0x00008a00ff167b82 */ /* 0x000e620000000a00 */
[----:B--2---:R-:W-:Y:S01]  /*75a90*/  @P6 STG.E desc[UR60][R78.64], R24 ;  /* 0x000000184e006986 */ /* 0x004fe2000c10193c */
[----:B------:R-:W-:-:S06]  /*75aa0*/  VIADD R8, R6, 0x22 ;  /* 0x0000002206087836 */ /* 0x000fcc0000000000 */
[----:B------:R-:W2:Y:S01]  /*75ab0*/  LDC R106, c[0x0][0x228] ;  /* 0x00008a00ff6a7b82 */ /* 0x000ea20000000800 */
[----:B----4-:R-:W-:-:S05]  /*75ac0*/  IMAD.WIDE R100, R11, 0x4, R4 ;  /* 0x000000040b647825 */ /* 0x010fca00078e0204 */
[----:B------:R4:W-:Y:S02]  /*75ad0*/  @P0 STG.E desc[UR60][R100.64], R110 ;  /* 0x0000006e64000986 */ /* 0x0009e4000c10193c */
[----:B------:R-:W1:Y:S08]  /*75ae0*/  LDC.64 R20, c[0x0][0x228] ;  /* 0x00008a00ff147b82 */ /* 0x000e700000000a00 */
[----:B------:R-:W2:Y:S01]  /*75af0*/  LDC.64 R26, c[0x0][0x228] ;  /* 0x00008a00ff1a7b82 */ /* 0x000ea20000000a00 */
[----:B----4-:R-:W4:Y:S01]  /*75b00*/  LDL.LU R110, [R1+0x434] ;  /* 0x00043400016e7983 */ /* 0x010f220000300800 */
[----:B------:R-:W-:-:S02]  /*75b10*/  ISETP.LT.AND P5, PT, R7, R104, !P4 ;  /* 0x000000680700720c */ /* 0x000fc400067a1270 */
[----:B------:R-:W-:Y:S02]  /*75b20*/  ISETP.LT.AND P4, PT, R9, R18, !P4 ;  /* 0x000000120900720c */ /* 0x000fe40006781270 */
[----:B------:R-:W-:Y:S01]  /*75b30*/  IADD3 R11, R11, R0, RZ ;  /* 0x000000000b0b7210 */ /* 0x000fe20007ffe0ff */
[----:B-1----:R-:W-:Y:S01]  /*75b40*/  IMAD.MOV.U32 R12, RZ, RZ, R23 ;  /* 0x000000ffff0c7224 */ /* 0x002fe200078e0017 */
[----:B------:R-:W-:Y:S01]  /*75b50*/  ISETP.LT.AND P0, PT, R7, R103, !P2 ;  /* 0x000000670700720c */ /* 0x000fe20005701270 */
[----:B------:R-:W1:Y:S02]  /*75b60*/  LDC R104, c[0x0][0x228] ;  /* 0x00008a00ff687b82 */ /* 0x000e640000000800 */
[----:B------:R-:W-:-:S04]  /*75b70*/  IMAD.WIDE R78, R11, 0x4, R2 ;  /* 0x000000040b4e7825 */ /* 0x000fc800078e0202 */
[----:B------:R-:W-:-:S04]  /*75b80*/  IMAD.WIDE R100, R11, 0x4, R4 ;  /* 0x000000040b647825 */ /* 0x000fc800078e0204 */
[----:B------:R-:W-:Y:S02]  /*75b90*/  IMAD.MOV.U32 R16, RZ, RZ, R20 ;  /* 0x000000ffff107224 */ /* 0x000fe400078e0014 */
[----:B------:R-:W-:Y:S02]  /*75ba0*/  IMAD.MOV.U32 R19, RZ, RZ, R21 ;  /* 0x000000ffff137224 */ /* 0x000fe400078e0015 */
[----:B------:R-:W1:Y:S01]  /*75bb0*/  LDC.64 R20, c[0x0][0x228] ;  /* 0x00008a00ff147b82 */ /* 0x000e620000000a00 */
[----:B------:R-:W-:Y:S01]  /*75bc0*/  ISETP.GE.AND P6, PT, R8, R12, PT ;  /* 0x0000000c0800720c */ /* 0x000fe20003fc6270 */
[----:B------:R-:W-:Y:S01]  /*75bd0*/  VIADD R8, R6, 0x23 ;  /* 0x0000002306087836 */ /* 0x000fe20000000000 */
[----:B------:R-:W-:Y:S01]  /*75be0*/  ISETP.LT.AND P2, PT, R9, R16, !P2 ;  /* 0x000000100900720c */ /* 0x000fe20005741270 */
[----:B------:R-:W-:Y:S03]  /*75bf0*/  @P5 STG.E desc[UR60][R78.64], R25 ;  /* 0x000000194e005986 */ /* 0x000fe6000c10193c */
[----:B------:R-:W-:Y:S01]  /*75c00*/  ISETP.GE.AND P5, PT, R8, R17, PT ;  /* 0x000000110800720c */ /* 0x000fe20003fa6270 */
[----:B-1----:R-:W-:Y:S01]  /*75c10*/  IMAD.MOV.U32 R24, RZ, RZ, R21 ;  /* 0x000000ffff187224 */ /* 0x002fe200078e0015 */
[----:B------:R-:W-:Y:S01]  /*75c20*/  MOV R174, R22 ;  /* 0x0000001600ae7202 */ /* 0x000fe20000000f00 */
[----:B------:R-:W-:Y:S01]  /*75c30*/  IMAD.MOV.U32 R172, RZ, RZ, R20 ;  /* 0x000000ffffac7224 */ /* 0x000fe200078e0014 */
[----:B------:R-:W1:Y:S08]  /*75c40*/  LDC.64 R22, c[0x0][0x228] ;  /* 0x00008a00ff167b82 */ /* 0x000e700000000a00 */
[----:B------:R-:W2:Y:S01]  /*75c50*/  LDC.64 R16, c[0x0][0x228] ;  /* 0x00008a00ff107b82 */ /* 0x000ea20000000a00 */
[----:B---3--:R3:W-:Y:S04]  /*75c60*/  @P4 STG.E desc[UR60][R100.64], R111 ;  /* 0x0000006f64004986 */ /* 0x0087e8000c10193c */
[----:B---3--:R-:W3:Y:S01]  /*75c70*/  LDL.LU R111, [R1+0x24] ;  /* 0x00002400016f7983 */ /* 0x008ee20000300800 */
[----:B------:R-:W-:-:S02]  /*75c80*/  IADD3 R100, R11, R0, RZ ;  /* 0x000000000b647210 */ /* 0x000fc40007ffe0ff */
[----:B------:R-:W-:Y:S02]  /*75c90*/  ISETP.LT.AND P4, PT, R7, R102, !P6 ;  /* 0x000000660700720c */ /* 0x000fe40007781270 */
[C---:B------:R-:W-:Y:S01]  /*75ca0*/  IADD3 R8, R100.reuse, R0, RZ ;  /* 0x0000000064087210 */ /* 0x040fe20007ffe0ff */
[----:B------:R-:W-:Y:S01]  /*75cb0*/  IMAD.WIDE R78, R100, 0x4, R2 ;  /* 0x00000004644e7825 */ /* 0x000fe200078e0202 */
[----:B-1----:R-:W-:Y:S01]  /*75cc0*/  MOV R18, R23 ;  /* 0x0000001700127202 */ /* 0x002fe20000000f00 */
[----:B------:R-:W1:Y:S02]  /*75cd0*/  LDC R102, c[0x0][0x228] ;  /* 0x00008a00ff667b82 */ /* 0x000e640000000800 */
[----:B------:R-:W-:Y:S01]  /*75ce0*/  VIADD R11, R6, 0x24 ;  /* 0x00000024060b7836 */ /* 0x000fe20000000000 */
[----:B------:R2:W-:Y:S04]  /*75cf0*/  @P0 STG.E desc[UR60][R78.64], R240 ;  /* 0x000000f04e000986 */ /* 0x0005e8000c10193c */
[----:B------:R-:W-:-:S02]  /*75d00*/  ISETP.GE.AND P0, PT, R11, R24, PT ;  /* 0x000000180b00720c */ /* 0x000fc40003f06270 */
[----:B------:R-:W3:Y:S01]  /*75d10*/  LDL.LU R24, [R1+0x438] ;  /* 0x0004380001187983 */ /* 0x000ee20000300800 */
[----:B--2---:R-:W-:-:S04]  /*75d20*/  IMAD.WIDE R78, R100, 0x4, R4 ;  /* 0x00000004644e7825 */ /* 0x004fc800078e0204 */
[----:B------:R-:W-:Y:S01]  /*75d30*/  IMAD.WIDE R100, R8, 0x4, R2 ;  /* 0x0000000408647825 */ /* 0x000fe200078e0202 */
[----:B------:R-:W-:Y:S04]  /*75d40*/  @P2 STG.E desc[UR60][R78.64], R236 ;  /* 0x000000ec4e002986 */ /* 0x000fe8000c10193c */
[----:B----4-:R2:W-:Y:S04]  /*75d50*/  @P4 STG.E desc[UR60][R100.64], R110 ;  /* 0x0000006e64004986 */ /* 0x0105e8000c10193c */
[----:B--2---:R-:W2:Y:S01]  /*75d60*/  LDL.LU R110, [R1+0x28] ;  /* 0x00002800016e7983 */ /* 0x004ea20000300800 */
[----:B------:R-:W-:-:S02]  /*75d70*/  IMAD.MOV.U32 R20, RZ, RZ, R22 ;  /* 0x000000ffff147224 */ /* 0x000fc400078e0016 */
[----:B------:R-:W4:Y:S03]  /*75d80*/  LDC.64 R22, c[0x0][0x228] ;  /* 0x00008a00ff167b82 */ /* 0x000f260000000a00 */
[----:B------:R-:W-:Y:S01]  /*75d90*/  ISETP.LT.AND P6, PT, R9, R20, !P6 ;  /* 0x000000140900720c */ /* 0x000fe200077c1270 */
[----:B------:R-:W-:-:S04]  /*75da0*/  IMAD.WIDE R78, R8, 0x4, R4 ;  /* 0x00000004084e7825 */ /* 0x000fc800078e0204 */
[----:B------:R-:W-:Y:S02]  /*75db0*/  IMAD.MOV.U32 R182, RZ, RZ, R16 ;  /* 0x000000ffffb67224 */ /* 0x000fe400078e0010 */
[----:B----4-:R-:W-:Y:S02]  /*75dc0*/  IMAD.MOV.U32 R12, RZ, RZ, R23 ;  /* 0x000000ffff0c7224 */ /* 0x010fe400078e0017 */
[----:B------:R-:W-:Y:S02]  /*75dd0*/  IMAD.MOV.U32 R23, RZ, RZ, R17 ;  /* 0x000000ffff177224 */ /* 0x000fe400078e0011 */
[----:B------:R-:W4:Y:S01]  /*75de0*/  LDC.64 R16, c[0x0][0x228] ;  /* 0x00008a00ff107b82 */ /* 0x000f220000000a00 */
[----:B------:R-:W-:Y:S02]  /*75df0*/  IADD3 R11, R6, 0x25, RZ ;  /* 0x00000025060b7810 */ /* 0x000fe40007ffe0ff */
[----:B------:R-:W-:Y:S02]  /*75e00*/  ISETP.LT.AND P4, PT, R7, R104, !P5 ;  /* 0x000000680700720c */ /* 0x000fe40006f81270 */
[----:B------:R-:W-:Y:S01]  /*75e10*/  ISETP.GE.AND P2, PT, R11, R12, PT ;  /* 0x0000000c0b00720c */ /* 0x000fe20003f46270 */
[----:B------:R-:W-:-:S02]  /*75e20*/  IMAD.IADD R11, R8, 0x1, R0 ;  /* 0x00000001080b7824 */ /* 0x000fc400078e0200 */
[----:B------:R-:W-:Y:S01]  /*75e30*/  IMAD.MOV.U32 R183, RZ, RZ, R22 ;  /* 0x000000ffffb77224 */ /* 0x000fe200078e0016 */
[----:B------:R-:W2:Y:S01]  /*75e40*/  LDC R104, c[0x0][0x228] ;  /* 0x00008a00ff687b82 */ /* 0x000ea20000000800 */
[----:B------:R-:W-:-:S04]  /*75e50*/  IMAD.WIDE R100, R11, 0x4, R2 ;  /* 0x000000040b647825 */ /* 0x000fc800078e0202 */
[----:B------:R-:W-:Y:S02]  /*75e60*/  IMAD.MOV.U32 R21, RZ, RZ, R26 ;  /* 0x000000ffff157224 */ /* 0x000fe400078e001a */
[----:B------:R-:W-:Y:S02]  /*75e70*/  VIADD R8, R6, 0x26 ;  /* 0x0000002606087836 */ /* 0x000fe40000000000 */
[----:B----4-:R-:W-:-:S05]  /*75e80*/  IMAD.MOV.U32 R22, RZ, RZ, R16 ;  /* 0x000000ffff167224 */ /* 0x010fca00078e0010 */
[----:B------:R-:W-:Y:S01]  /*75e90*/  ISETP.LT.AND P5, PT, R9, R22, !P5 ;  /* 0x000000160900720c */ /* 0x000fe20006fa1270 */
[----:B---3--:R3:W-:Y:S04]  /*75ea0*/  @P6 STG.E desc[UR60][R78.64], R111 ;  /* 0x0000006f4e006986 */ /* 0x0087e8000c10193c */
[----:B---3--:R-:W3:Y:S01]  /*75eb0*/  LDL.LU R111, [R1+0x43c] ;  /* 0x00043c00016f7983 */ /* 0x008ee20000300800 */
[----:B------:R-:W-:-:S03]  /*75ec0*/  ISETP.GE.AND P6, PT, R8, R23, PT ;  /* 0x000000170800720c */ /* 0x000fc60003fc6270 */
[----:B------:R4:W-:Y:S01]  /*75ed0*/  @P4 STG.E desc[UR60][R100.64], R241 ;  /* 0x000000f164004986 */ /* 0x0009e2000c10193c */
[----:B-1----:R-:W-:Y:S01]  /*75ee0*/  ISETP.LT.AND P4, PT, R7, R102, !P0 ;  /* 0x000000660700720c */ /* 0x002fe20004781270 */
[--C-:B------:R-:W-:Y:S01]  /*75ef0*/  IMAD.WIDE R78, R11, 0x4, R4.reuse ;  /* 0x000000040b4e7825 */ /* 0x100fe200078e0204 */
[----:B------:R-:W-:Y:S01]  /*75f00*/  ISETP.LT.AND P0, PT, R9, R21, !P0 ;  /* 0x000000150900720c */ /* 0x000fe20004701270 */
[----:B------:R-:W1:Y:S01]  /*75f10*/  LDC.64 R22, c[0x0][0x228] ;  /* 0x00008a00ff167b82 */ /* 0x000e620000000a00 */
[----:B------:R-:W-:Y:S02]  /*75f20*/  IADD3 R8, R11, R0, RZ ;  /* 0x000000000b087210 */ /* 0x000fe40007ffe0ff */
[----:B------:R4:W-:Y:S03]  /*75f30*/  @P5 STG.E desc[UR60][R78.64], R237 ;  /* 0x000000ed4e005986 */ /* 0x0009e6000c10193c */
[----:B------:R-:W-:-:S02]  /*75f40*/  IMAD.WIDE R102, R8, 0x4, R4 ;  /* 0x0000000408667825 */ /* 0x000fc400078e0204 */
[----:B----4-:R-:W4:Y:S02]  /*75f50*/  LDC.64 R240, c[0x0][0x228] ;  /* 0x00008a00fff07b82 */ /* 0x010f240000000a00 */
[----:B------:R-:W-:-:S05]  /*75f60*/  IMAD.WIDE R100, R8, 0x4, R2 ;  /* 0x0000000408647825 */ /* 0x000fca00078e0202 */
[----:B------:R-:W-:Y:S01]  /*75f70*/  @P4 STG.E desc[UR60][R100.64], R24 ;  /* 0x0000001864004986 */ /* 0x000fe2000c10193c */
[----:B------:R-:W-:Y:S01]  /*75f80*/  IMAD.MOV.U32 R16, RZ, RZ, R27 ;  /* 0x000000ffff107224 */ /* 0x000fe200078e001b */
[----:B------:R-:W4:Y:S08]  /*75f90*/  LDC.64 R236, c[0x0][0x228] ;  /* 0x00008a00ffec7b82 */ /* 0x000f300000000a00 */
[----:B------:R-:W1:Y:S01]  /*75fa0*/  LDC.64 R26, c[0x0][0x228] ;  /* 0x00008a00ff1a7b82 */ /* 0x000e620000000a00 */
[----:B--2---:R2:W-:Y:S04]  /*75fb0*/  @P0 STG.E desc[UR60][R102.64], R110 ;  /* 0x0000006e66000986 */ /* 0x0045e8000c10193c */
[----:B--2---:R-:W2:Y:S01]  /*75fc0*/  LDL.LU R110, [R1+0x2c] ;  /* 0x00002c00016e7983 */ /* 0x004ea20000300800 */
[----:B-1----:R-:W-:-:S02]  /*75fd0*/  IMAD.MOV.U32 R20, RZ, RZ, R27 ;  /* 0x000000ffff147224 */ /* 0x002fc400078e001b */
[----:B------:R-:W-:Y:S01]  /*75fe0*/  IMAD.MOV.U32 R181, RZ, RZ, R26 ;  /* 0x000000ffffb57224 */ /* 0x000fe200078e001a */
[C---:B------:R-:W-:Y:S01]  /*75ff0*/  ISETP.LT.AND P4, PT, R7.reuse, R104, !P2 ;  /* 0x000000680700720c */ /* 0x040fe20005781270 */
[----:B------:R-:W1:Y:S01]  /*76000*/  LDC.64 R26, c[0x0][0x228] ;  /* 0x00008a00ff1a7b82 */ /* 0x000e620000000a00 */
[----:B------:R-:W-:Y:S01]  /*76010*/  IADD3 R100, R8, R0, RZ ;  /* 0x0000000008647210 */ /* 0x000fe20007ffe0ff */
[----:B------:R-:W4:Y:S01]  /*76020*/  LDL.LU R112, [R1+0x10] ;  /* 0x0000100001707983 */ /* 0x000f220000300800 */
[----:B------:R-:W-:-:S03]  /*76030*/  ISETP.LT.AND P0, PT, R7, R105, !P6 ;  /* 0x000000690700720c */ /* 0x000fc60007701270 */
[C---:B------:R-:W-:Y:S02]  /*76040*/  IMAD.IADD R8, R100.reuse, 0x1, R0 ;  /* 0x0000000164087824 */ /* 0x040fe400078e0200 */
[C---:B------:R-:W-:Y:S01]  /*76050*/  IMAD.WIDE R78, R100.reuse, 0x4, R2 ;  /* 0x00000004644e7825 */ /* 0x040fe200078e0202 */
[----:B------:R-:W2:Y:S03]  /*76060*/  LDC R104, c[0x0][0x228] ;  /* 0x00008a00ff687b82 */ /* 0x000ea60000000800 */
[----:B------:R-:W-:Y:S01]  /*76070*/  IMAD.WIDE R100, R100, 0x4, R4 ;  /* 0x0000000464647825 */ /* 0x000fe200078e0204 */
[----:B-1----:R-:W-:-:S03]  /*76080*/  MOV R12, R26 ;  /* 0x0000001a000c7202 */ /* 0x002fc60000000f00 */
[----:B------:R-:W-:Y:S01]  /*76090*/  IMAD.MOV.U32 R28, RZ, RZ, R23 ;  /* 0x000000ffff1c7224 */ /* 0x000fe200078e0017 */
[----:B------:R-:W1:Y:S01]  /*760a0*/  LDC R105, c[0x0][0x228] ;  /* 0x00008a00ff697b82 */ /* 0x000e620000000800 */
[----:B------:R-:W-:Y:S01]  /*760b0*/  ISETP.LT.AND P2, PT, R9, R12, !P2 ;  /* 0x0000000c0900720c */ /* 0x000fe20005741270 */
[----:B------:R-:W-:Y:S01]  /*760c0*/  IMAD.WIDE R102, R8, 0x4, R2 ;  /* 0x0000000408667825 */ /* 0x000fe200078e0202 */
[----:B------:R-:W-:Y:S11]  /*760d0*/  @P4 STG.E desc[UR60][R78.64], R242 ;  /* 0x000000f24e004986 */ /* 0x000ff6000c10193c */
[----:B------:R1:W-:Y:S01]  /*760e0*/  @P2 STG.E desc[UR60][R100.64], R238 ;  /* 0x000000ee64002986 */ /* 0x0003e2000c10193c */
[----:B------:R-:W-:-:S05]  /*760f0*/  IMAD.MOV.U32 R23, RZ, RZ, R32 ;  /* 0x000000ffff177224 */ /* 0x000fca00078e0020 */
[----:B------:R-:W-:Y:S01]  /*76100*/  ISETP.LT.AND P6, PT, R9, R23, !P6 ;  /* 0x000000170900720c */ /* 0x000fe200077c1270 */
[----:B-1----:R-:W-:Y:S01]  /*76110*/  IMAD.WIDE R100, R8, 0x4, R4 ;  /* 0x0000000408647825 */ /* 0x002fe200078e0204 */
[----:B---3--:R1:W-:Y:S04]  /*76120*/  @P0 STG.E desc[UR60][R102.64], R111 ;  /* 0x0000006f66000986 */ /* 0x0083e8000c10193c */
[----:B-1----:R-:W3:Y:S01]  /*76130*/  LDL.LU R111, [R1] ;  /* 0x00000000016f7983 */ /* 0x002ee20000300800 */
[----:B------:R-:W-:Y:S01]  /*76140*/  IMAD.MOV.U32 R26, RZ, RZ, R33 ;  /* 0x000000ffff1a7224 */ /* 0x000fe200078e0021 */
[----:B------:R-:W1:Y:S08]  /*76150*/  LDC R103, c[0x0][0x228] ;  /* 0x00008a00ff677b82 */ /* 0x000e700000000800 */
[----:B------:R-:W1:Y:S01]  /*76160*/  LDC.64 R32, c[0x0][0x228] ;  /* 0x00008a00ff207b82 */ /* 0x000e620000000a00 */
[----:B--2---:R2:W-:Y:S04]  /*76170*/  @P6 STG.E desc[UR60][R100.64], R110 ;  /* 0x0000006e64006986 */ /* 0x0045e8000c10193c */
[----:B--2---:R-:W2:Y:S01]  /*76180*/  LDL.LU R110, [R1+0x14] ;  /* 0x00001400016e7983 */ /* 0x004ea20000300800 */
[----:B-1----:R-:W-:Y:S01]  /*76190*/  IMAD.MOV.U32 R21, RZ, RZ, R32 ;  /* 0x000000ffff157224 */ /* 0x002fe200078e0020 */
[----:B------:R-:W-:-:S02]  /*761a0*/  MOV R25, R33 ;  /* 0x0000002100197202 */ /* 0x000fc40000000f00 */
[----:B------:R-:W1:Y:S01]  /*761b0*/  LDC.64 R32, c[0x0][0x228] ;  /* 0x00008a00ff207b82 */ /* 0x000e620000000a00 */
[----:B------:R-:W-:-:S05]  /*761c0*/  VIADD R11, R6, 0x27 ;  /* 0x00000027060b7836 */ /* 0x000fca0000000000 */
[----:B------:R-:W-:Y:S01]  /*761d0*/  ISETP.GE.AND P5, PT, R11, R20, PT ;  /* 0x000000140b00720c */ /* 0x000fe20003fa6270 */
[----:B-1----:R-:W-:Y:S02]  /*761e0*/  IMAD.MOV.U32 R20, RZ, RZ, R33 ;  /* 0x000000ffff147224 */ /* 0x002fe400078e0021 */
[----:B------:R-:W-:Y:S02]  /*761f0*/  IMAD.MOV.U32 R179, RZ, RZ, R32 ;  /* 0x000000ffffb37224 */ /* 0x000fe400078e0020 */
[----:B------:R-:W1:Y:S01]  /*76200*/  LDC.64 R32, c[0x0][0x228] ;  /* 0x00008a00ff207b82 */ /* 0x000e620000000a00 */
[----:B------:R-:W-:Y:S02]  /*76210*/  IMAD.MOV.U32 R180, RZ, RZ, R22 ;  /* 0x000000ffffb47224 */ /* 0x000fe400078e0016 */
[----:B-1----:R-:W-:Y:S02]  /*76220*/  IMAD.MOV.U32 R22, RZ, RZ, R32 ;  /* 0x000000ffff167224 */ /* 0x002fe400078e0020 */
[----:B------:R-:W-:-:S03]  /*76230*/  IMAD.MOV.U32 R24, RZ, RZ, R33 ;  /* 0x000000ffff187224 */ /* 0x000fc600078e0021 */
[----:B------:R-:W1:Y:S01]  /*76240*/  LDC.64 R32, c[0x0][0x228] ;  /* 0x00008a00ff207b82 */ /* 0x000e620000000a00 */
[C---:B------:R-:W-:Y:S02]  /*76250*/  IADD3 R11, R6.reuse, 0x28, RZ ;  /* 0x00000028060b7810 */ /* 0x040fe40007ffe0ff */
[----:B------:R-:W-:Y:S02]  /*76260*/  ISETP.LT.AND P0, PT, R9, R21, !P5 ;  /* 0x000000150900720c */ /* 0x000fe40006f01270 */
[----:B------:R-:W-:Y:S01]  /*76270*/  ISETP.LT.AND P5, PT, R7, R106, !P5 ;  /* 0x0000006a0700720c */ /* 0x000fe20006fa1270 */
[----:B------:R-:W-:Y:S01]  /*76280*/  VIADD R78, R6, 0x29 ;  /* 0x00000029064e7836 */ /* 0x000fe20000000000 */
[----:B------:R-:W-:Y:S01]  /*76290*/  ISETP.GE.AND P4, PT, R11, R28, PT ;  /* 0x0000001c0b00720c */ /* 0x000fe20003f86270 */
[----:B------:R-:W-:Y:S01]  /*762a0*/  IMAD.IADD R11, R8, 0x1, R0 ;  /* 0x00000001080b7824 */ /* 0x000fe200078e0200 */
[----:B------:R-:W2:Y:S01]  /*762b0*/  LDC R106, c[0x0][0x228] ;  /* 0x00008a00ff6a7b82 */ /* 0x000ea20000000800 */
[----:B-1----:R-:W-:-:S02]  /*762c0*/  IMAD.MOV.U32 R12, RZ, RZ, R33 ;  /* 0x000000ffff0c7224 */ /* 0x002fc400078e0021 */
[----:B------:R-:W-:-:S05]  /*762d0*/  IMAD.MOV.U32 R178, RZ, RZ, R32 ;  /* 0x000000ffffb27224 */ /* 0x000fca00078e0020 */
[----:B------:R-:W1:Y:S01]  /*762e0*/  LDC.64 R32, c[0x0][0x228] ;  /* 0x00008a00ff207b82 */ /* 0x000e620000000a00 */
[----:B------:R-:W-:Y:S02]  /*762f0*/  ISETP.LT.AND P6, PT, R7, R104, !P4 ;  /* 0x000000680700720c */ /* 0x000fe400067c1270 */
[----:B------:R-:W-:Y:S01]  /*76300*/  ISETP.GE.AND P2, PT, R78, R20, PT ;  /* 0x000000144e00720c */ /* 0x000fe20003f46270 */
[----:B------:R-:W-:Y:S01]  /*76310*/  IMAD.WIDE R78, R11, 0x4, R2 ;  /* 0x000000040b4e7825 */ /* 0x000fe200078e0202 */
[----:B------:R-:W-:-:S03]  /*76320*/  ISETP.LT.AND P4, PT, R9, R22, !P4 ;  /* 0x000000160900720c */ /* 0x000fc60006781270 */
[C---:B------:R-:W-:Y:S01]  /*76330*/  IMAD.WIDE R100, R11.reuse, 0x4, R4 ;  /* 0x000000040b647825 */ /* 0x040fe200078e0204 */
[----:B------:R4:W-:Y:S01]  /*76340*/  @P5 STG.E desc[UR60][R78.64], R243 ;  /* 0x000000f34e005986 */ /* 0x0009e2000c10193c */
[----:B------:R-:W2:Y:S02]  /*76350*/  LDC R104, c[0x0][0x228] ;  /* 0x00008a00ff687b82 */ /* 0x000ea40000000800 */
[----:B------:R-:W-:Y:S01]  /*76360*/  IMAD.IADD R8, R11, 0x1, R0 ;  /* 0x000000010b087824 */ /* 0x000fe200078e0200 */
[----:B------:R3:W-:Y:S03]  /*76370*/  @P0 STG.E desc[UR60][R100.64], R239 ;  /* 0x000000ef64000986 */ /* 0x0007e6000c10193c */
[----:B----4-:R-:W-:-:S04]  /*76380*/  IMAD.WIDE R78, R8, 0x4, R2 ;  /* 0x00000004084e7825 */ /* 0x010fc800078e0202 */
[----:B---3--:R-:W-:Y:S01]  /*76390*/  IMAD.WIDE R100, R8, 0x4, R4 ;  /* 0x0000000408647825 */ /* 0x008fe200078e0204 */
[----:B-1----:R-:W-:Y:S01]  /*763a0*/  MOV R21, R33 ;  /* 0x0000002100157202 */ /* 0x002fe20000000f00 */
[----:B------:R-:W-:Y:S02]  /*763b0*/  @P6 STG.E desc[UR60][R78.64], R112 ;  /* 0x000000704e006986 */ /* 0x000fe4000c10193c */
[----:B------:R-:W-:Y:S02]  /*763c0*/  IMAD.MOV.U32 R177, RZ, RZ, R32 ;  /* 0x000000ffffb17224 */ /* 0x000fe400078e0020 */
[----:B------:R-:W1:Y:S01]  /*763d0*/  LDC.64 R32, c[0x0][0x228] ;  /* 0x00008a00ff207b82 */ /* 0x000e620000000a00 */
[----:B------:R3:W-:Y:S04]  /*763e0*/  @P4 STG.E desc[UR60][R100.64], R111 ;  /* 0x0000006f64004986 */ /* 0x0007e8000c10193c */
[----:B---3--:R-:W3:Y:S01]  /*763f0*/  LDL.LU R111, [R1+0x4] ;  /* 0x00000400016f7983 */ /* 0x008ee20000300800 */
[----:B------:R-:W-:Y:S01]  /*76400*/  VIADD R102, R6, 0x2a ;  /* 0x0000002a06667836 */ /* 0x000fe20000000000 */
[C---:B------:R-:W-:Y:S01]  /*76410*/  ISETP.LT.AND P0, PT, R7.reuse, R105, !P2 ;  /* 0x000000690700720c */ /* 0x040fe20005701270 */
[----:B------:R-:W-:Y:S01]  /*76420*/  IMAD.IADD R100, R8, 0x1, R0 ;  /* 0x0000000108647824 */ /* 0x000fe200078e0200 */
[----:B------:R-:W4:Y:S01]  /*76430*/  LDL.LU R112, [R1+0x18] ;  /* 0x0000180001707983 */ /* 0x000f220000300800 */
[----:B------:R-:W-:Y:S01]  /*76440*/  VIADD R11, R6, 0x2b ;  /* 0x0000002b060b7836 */ /* 0x000fe20000000000 */
[----:B------:R-:W-:Y:S01]  /*76450*/  ISETP.GE.AND P5, PT, R102, R12, PT ;  /* 0x0000000c6600720c */ /* 0x000fe20003fa6270 */
[----:B-1----:R-:W-:Y:S01]  /*76460*/  IMAD.MOV.U32 R20, RZ, RZ, R32 ;  /* 0x000000ffff147224 */ /* 0x002fe200078e0020 */
[----:B------:R-:W1:Y:S02]  /*76470*/  LDC R102, c[0x0][0x228] ;  /* 0x00008a00ff667b82 */ /* 0x000e640000000800 */
[----:B------:R-:W-:Y:S01]  /*76480*/  ISETP.LT.AND P4, PT, R7, R103, !P5 ;  /* 0x000000670700720c */ /* 0x000fe20006f81270 */
[----:B------:R-:W-:Y:S01]  /*76490*/  IMAD.WIDE R78, R100, 0x4, R2 ;  /* 0x00000004644e7825 */ /* 0x000fe200078e0202 */
[----:B------:R-:W-:-:S03]  /*764a0*/  ISETP.LT.AND P2, PT, R9, R20, !P2 ;  /* 0x000000140900720c */ /* 0x000fc60005741270 */
[C---:B------:R-:W-:Y:S01]  /*764b0*/  IMAD.IADD R8, R100.reuse, 0x1, R0 ;  /* 0x0000000164087824 */ /* 0x040fe200078e0200 */
[----:B------:R2:W-:Y:S01]  /*764c0*/  @P0 STG.E desc[UR60][R78.64], R232 ;  /* 0x000000e84e000986 */ /* 0x0005e2000c10193c */
[----:B------:R-:W-:Y:S01]  /*764d0*/  MOV R23, R33 ;  /* 0x0000002100177202 */ /* 0x000fe20000000f00 */
[----:B------:R-:W4:Y:S01]  /*764e0*/  LDC R105, c[0x0][0x228] ;  /* 0x00008a00ff697b82 */ /* 0x000f220000000800 */
[----:B--2---:R-:W-:-:S04]  /*764f0*/  IMAD.WIDE R78, R100, 0x4, R4 ;  /* 0x00000004644e7825 */ /* 0x004fc800078e0204 */
[----:B------:R-:W-:Y:S02]  /*76500*/  IMAD.WIDE R100, R8, 0x4, R2 ;  /* 0x0000000408647825 */ /* 0x000fe400078e0202 */
[----:B------:R-:W-:Y:S04]  /*76510*/  @P2 STG.E desc[UR60][R78.64], R220 ;  /* 0x000000dc4e002986 */ /* 0x000fe8000c10193c */
[----:B------:R2:W-:Y:S04]  /*76520*/  @P4 STG.E desc[UR60][R100.64], R110 ;  /* 0x0000006e64004986 */ /* 0x0005e8000c10193c */
[----:B--2---:R-:W2:Y:S01]  /*76530*/  LDL.LU R110, [R1+0x8] ;  /* 0x00000800016e7983 */ /* 0x004ea20000300800 */
[----:B------:R-:W-:-:S02]  /*76540*/  IMAD.MOV.U32 R32, RZ, RZ, R37 ;  /* 0x000000ffff207224 */ /* 0x000fc400078e0025 */
[----:B------:R-:W1:Y:S01]  /*76550*/  LDC.64 R36, c[0x0][0x228] ;  /* 0x00008a00ff247b82 */ /* 0x000e620000000a00 */
[----:B------:R-:W-:-:S07]  /*76560*/  ISETP.GE.AND P6, PT, R11, R21, PT ;  /* 0x000000150b00720c */ /* 0x000fce0003fc6270 */
[----:B------:R-:W1:Y:S02]  /*76570*/  LDC.64 R20, c[0x0][0x228] ;  /* 0x00008a00ff147b82 */ /* 0x000e640000000a00 */
[----:B-1----:R-:W-:Y:S02]  /*76580*/  IMAD.MOV.U32 R28, RZ, RZ, R36 ;  /* 0x000000ffff1c7224 */ /* 0x002fe400078e0024 */
[----:B------:R-:W-:-:S04]  /*76590*/  IMAD.MOV.U32 R22, RZ, RZ, R37 ;  /* 0x000000ffff167224 */ /* 0x000fc800078e0025 */
[----:B------:R-:W1:Y:S01]  /*765a0*/  LDC.64 R36, c[0x0][0x228] ;  /* 0x00008a00ff247b82 */ /* 0x000e620000000a00 */
[----:B------:R-:W-:Y:S01]  /*765b0*/  ISETP.LT.AND P5, PT, R9, R28, !P5 ;  /* 0x0000001c0900720c */ /* 0x000fe20006fa1270 */
[----:B------:R-:W-:Y:S01]  /*765c0*/  IMAD.WIDE R78, R8, 0x4, R4 ;  /* 0x00000004084e7825 */ /* 0x000fe200078e0204 */
[----:B------:R-:W-:-:S03]  /*765d0*/  MOV R142, R20 ;  /* 0x00000014008e7202 */ /* 0x000fc60000000f00 */
[C---:B------:R-:W-:Y:S02]  /*765e0*/  VIADD R11, R6.reuse, 0x2c ;  /* 0x0000002c060b7836 */ /* 0x040fe40000000000 */
[----:B-1----:R-:W-:Y:S02]  /*765f0*/  IMAD.MOV.U32 R143, RZ, RZ, R36 ;  /* 0x000000ffff8f7224 */ /* 0x002fe400078e0024 */
[----:B------:R-:W-:Y:S02]  /*76600*/  IMAD.MOV.U32 R36, RZ, RZ, R21 ;  /* 0x000000ffff247224 */ /* 0x000fe400078e0015 */
[----:B------:R-:W1:Y:S01]  /*76610*/  LDC.64 R20, c[0x0][0x228] ;  /* 0x00008a00ff147b82 */ /* 0x000e620000000a00 */
[----:B------:R-:W-:Y:S01]  /*76620*/  ISETP.GE.AND P0, PT, R11, R32, PT ;  /* 0x000000200b00720c */ /* 0x000fe20003f06270 */
[----:B------:R-:W-:Y:S01]  /*76630*/  VIADD R11, R6, 0x2d ;  /* 0x0000002d060b7836 */ /* 0x000fe20000000000 */
[----:B------:R-:W-:Y:S02]  /*76640*/  MOV R12, R37 ;  /* 0x00000025000c7202 */ /* 0x000fe40000000f00 */
[----:B------:R-:W-:-:S02]  /*76650*/  ISETP.LT.AND P4, PT, R7, R104, !P6 ;  /* 0x000000680700720c */ /* 0x000fc40007781270 */
[----:B------:R-:W-:Y:S01]  /*76660*/  ISETP.GE.AND P2, PT, R11, R12, PT ;  /* 0x0000000c0b00720c */ /* 0x000fe20003f46270 */
[----:B------:R-:W-:Y:S01]  /*76670*/  IMAD.IADD R11, R8, 0x1, R0 ;  /* 0x00000001080b7824 */ /* 0x000fe200078e0200 */
[----:B------:R-:W2:Y:S01]  /*76680*/  LDC R104, c[0x0][0x228] ;  /* 0x00008a00ff687b82 */ /* 0x000ea20000000800 */
[----:B------:R-:W-:Y:S02]  /*76690*/  IMAD.MOV.U32 R33, RZ, RZ, R38 ;  /* 0x000000ffff217224 */ /* 0x000fe400078e0026 */
[----:B------:R-:W-:Y:S01]  /*766a0*/  IMAD.WIDE R100, R11, 0x4, R2 ;  /* 0x000000040b647825 */ /* 0x000fe200078e0202 */
[----:B------:R-:W-:-:S03]  /*766b0*/  IADD3 R8, R6, 0x2e, RZ ;  /* 0x0000002e06087810 */ /* 0x000fc60007ffe0ff */
[----:B-1----:R-:W-:-:S05]  /*766c0*/  IMAD.MOV.U32 R34, RZ, RZ, R20 ;  /* 0x000000ffff227224 */ /* 0x002fca00078e0014 */
[----:B------:R-:W-:Y:S01]  /*766d0*/  ISETP.LT.AND P6, PT, R9, R34, !P6 ;  /* 0x000000220900720c */ /* 0x000fe200077c1270 */
[----:B---3--:R1:W-:Y:S04]  /*766e0*/  @P5 STG.E desc[UR60][R78.64], R111 ;  /* 0x0000006f4e005986 */ /* 0x0083e8000c10193c */
[----:B-1----:R-:W3:Y:S04]  /*766f0*/  LDL.LU R111, [R1+0x1c] ;  /* 0x00001c00016f7983 */ /* 0x002ee80000300800 */
[----:B------:R1:W-:Y:S01]  /*76700*/  @P4 STG.E desc[UR60][R100.64], R233 ;  /* 0x000000e964004986 */ /* 0x0003e2000c10193c */
[----:B------:R-:W-:-:S02]  /*76710*/  ISETP.LT.AND P4, PT, R7, R102, !P0 ;  /* 0x000000660700720c */ /* 0x000fc40004781270 */
[----:B------:R-:W-:Y:S02]  /*76720*/  ISETP.LT.AND P0, PT, R9, R33, !P0 ;  /* 0x000000210900720c */ /* 0x000fe40004701270 */
[----:B------:R-:W-:Y:S01]  /*76730*/  ISETP.GE.AND P5, PT, R8, R36, PT ;  /* 0x000000240800720c */ /* 0x000fe20003fa6270 */
[C---:B------:R-:W-:Y:S01]  /*76740*/  IMAD.IADD R8, R11.reuse, 0x1, R0 ;  /* 0x000000010b087824 */ /* 0x040fe200078e0200 */
[----:B------:R-:W-:Y:S01]  /*76750*/  MOV R20, R39 ;  /* 0x0000002700147202 */ /* 0x000fe20000000f00 */
[----:B------:R-:W-:Y:S01]  /*76760*/  IMAD.WIDE R78, R11, 0x4, R4 ;  /* 0x000000040b4e7825 */ /* 0x000fe200078e0204 */
[----:B------:R-:W2:Y:S03]  /*76770*/  LDC.64 R38, c[0x0][0x228] ;  /* 0x00008a00ff267b82 */ /* 0x000ea60000000a00 */
[C---:B-1----:R-:W-:Y:S01]  /*76780*/  IMAD.WIDE R100, R8.reuse, 0x4, R2 ;  /* 0x0000000408647825 */ /* 0x042fe200078e0202 */
[----:B------:R-:W-:Y:S03]  /*76790*/  @P6 STG.E desc[UR60][R78.64], R221 ;  /* 0x000000dd4e006986 */ /* 0x000fe6000c10193c */
[C---:B------:R-:W-:Y:S01]  /*767a0*/  IMAD.WIDE R102, R8.reuse, 0x4, R4 ;  /* 0x0000000408667825 */ /* 0x040fe200078e0204 */
[----:B----4-:R-:W-:Y:S01]  /*767b0*/  @P4 STG.E desc[UR60][R100.64], R112 ;  /* 0x0000007064004986 */ /* 0x010fe2000c10193c */
[----:B------:R-:W1:Y:S03]  /*767c0*/  LDC.64 R36, c[0x0][0x228] ;  /* 0x00008a00ff247b82 */ /* 0x000e660000000a00 */
[----:B--2---:R2:W-:Y:S04]  /*767d0*/  @P0 STG.E desc[UR60][R102.64], R110 ;  /* 0x0000006e66000986 */ /* 0x0045e8000c10193c */
[----:B--2---:R-:W2:Y:S01]  /*767e0*/  LDL.LU R110, [R1+0xc] ;  /* 0x00000c00016e7983 */ /* 0x004ea20000300800 */
[----:B------:R-:W-:Y:S01]  /*767f0*/  IMAD.MOV.U32 R32, RZ, RZ, R39 ;  /* 0x000000ffff207224 */ /* 0x000fe200078e0027 */
[----:B------:R-:W-:Y:S01]  /*76800*/  MOV R141, R38 ;  /* 0x00000026008d7202 */ /* 0x000fe20000000f00 */
[----:B-1----:R-:W-:Y:S01]  /*76810*/  IMAD.MOV.U32 R40, RZ, RZ, R37 ;  /* 0x000000ffff287224 */ /* 0x002fe200078e0025 */
[----:B------:R-:W1:Y:S01]  /*76820*/  LDC.64 R38, c[0x0][0x228] ;  /* 0x00008a00ff267b82 */ /* 0x000e620000000a00 */
[----:B------:R-:W-:Y:S01]  /*76830*/  IMAD.MOV.U32 R140, RZ, RZ, R36 ;  /* 0x000000ffff8c7224 */ /* 0x000fe200078e0024 */
[C---:B------:R-:W-:Y:S01]  /*76840*/  ISETP.LT.AND P4, PT, R7.reuse, R104, !P2 ;  /* 0x000000680700720c */ /* 0x040fe20005781270 */
[----:B------:R-:W-:Y:S01]  /*76850*/  IMAD.IADD R100, R8, 0x1, R0 ;  /* 0x0000000108647824 */ /* 0x000fe200078e0200 */
[----:B------:R-:W-:Y:S01]  /*76860*/  IADD3 R11, R6, 0x2f, RZ ;  /* 0x0000002f060b7810 */ /* 0x000fe20007ffe0ff */
[----:B------:R-:W4:Y:S03]  /*76870*/  LDL.LU R113, [R1+0x460] ;  /* 0x0004600001717983 */ /* 0x000f260000300800 */
[----:B------:R-:W1:Y:S02]  /*76880*/  LDC.64 R36, c[0x0][0x228] ;  /* 0x00008a00ff247b82 */ /* 0x000e640000000a00 */
[----:B-1----:R-:W-:Y:S01]  /*76890*/  IMAD.MOV.U32 R12, RZ, RZ, R39 ;  /* 0x000000ffff0c7224 */ /* 0x002fe200078e0027 */
[----:B------:R-:W-:Y:S01]  /*768a0*/  ISETP.LT.AND P0, PT, R7, R105, !P5 ;  /* 0x000000690700720c */ /* 0x000fe20006f01270 */
[----:B------:R-:W-:Y:S01]  /*768b0*/  IMAD.WIDE R78, R100, 0x4, R2 ;  /* 0x00000004644e7825 */ /* 0x000fe200078e0202 */
[----:B------:R-:W-:-:S03]  /*768c0*/  ISETP.GE.AND P6, PT, R11, R32, PT ;  /* 0x000000200b00720c */ /* 0x000fc60003fc6270 */
[----:B------:R-:W1:Y:S01]  /*768d0*/  LDC R104, c[0x0][0x228] ;  /* 0x00008a00ff687b82 */ /* 0x000e620000000800 */
[----:B------:R-:W-:Y:S01]  /*768e0*/  MOV R39, R36 ;  /* 0x0000002400277202 */ /* 0x000fe20000000f00 */
[----:B------:R-:W-:-:S06]  /*768f0*/  IMAD.MOV.U32 R34, RZ, RZ, R37 ;  /* 0x000000ffff227224 */ /* 0x000fcc00078e0025 */
[----:B------:R-:W1:Y:S01]  /*76900*/  LDC.64 R36, c[0x0][0x228] ;  /* 0x00008a00ff247b82 */ /* 0x000e620000000a00 */
[----:B------:R-:W-:Y:S01]  /*76910*/  VIADD R11, R6, 0x30 ;  /* 0x00000030060b7836 */ /* 0x000fe20000000000 */
[----:B------:R1:W-:Y:S04]  /*76920*/  @P4 STG.E desc[UR60][R78.64], R234 ;  /* 0x000000ea4e004986 */ /* 0x0003e8000c10193c */
[----:B------:R-:W-:Y:S02]  /*76930*/  ISETP.GE.AND P4, PT, R11, R40, PT ;  /* 0x000000280b00720c */ /* 0x000fe40003f86270 */
[----:B------:R-:W1:Y:S01]  /*76940*/  LDC.64 R40, c[0x0][0x228] ;  /* 0x00008a00ff287b82 */ /* 0x000e620000000a00 */
[----:B------:R-:W-:Y:S02]  /*76950*/  IMAD.MOV.U32 R28, RZ, RZ, R38 ;  /* 0x000000ffff1c7224 */ /* 0x000fe400078e0026 */
[----:B------:R-:W-:-:S05]  /*76960*/  IMAD.IADD R8, R100, 0x1, R0 ;  /* 0x0000000164087824 */ /* 0x000fca00078e0200 */
[----:B------:R-:W4:Y:S01]  /*76970*/  LDC R105, c[0x0][0x228] ;  /* 0x00008a00ff697b82 */ /* 0x000f220000000800 */
[----:B-1----:R-:W-:Y:S02]  /*76980*/  IMAD.MOV.U32 R33, RZ, RZ, R37 ;  /* 0x000000ffff217224 */ /* 0x002fe400078e0025 */
[----:B------:R-:W-:-:S05]  /*76990*/  IMAD.MOV.U32 R37, RZ, RZ, R43 ;  /* 0x000000ffff257224 */ /* 0x000fca00078e002b */
[----:B------:R-:W1:Y:S01]  /*769a0*/  LDC.64 R42, c[0x0][0x228] ;  /* 0x00008a00ff2a7b82 */ /* 0x000e620000000a00 */
[----:B------:R-:W-:Y:S01]  /*769b0*/  ISETP.LT.AND P2, PT, R9, R28, !P2 ;  /* 0x0000001c0900720c */ /* 0x000fe20005741270 */
[----:B------:R-:W-:-:S04]  /*769c0*/  IMAD.WIDE R100, R100, 0x4, R4 ;  /* 0x0000000464647825 */ /* 0x000fc800078e0204 */
[----:B------:R-:W-:-:S04]  /*769d0*/  IMAD.WIDE R102, R8, 0x4, R2 ;  /* 0x0000000408667825 */ /* 0x000fc800078e0202 */
[----:B------:R-:W-:Y:S01]  /*769e0*/  IMAD.MOV.U32 R38, RZ, RZ, R36 ;  /* 0x000000ffff267224 */ /* 0x000fe200078e0024 */
[----:B------:R-:W-:-:S03]  /*769f0*/  MOV R185, R40 ;  /* 0x0000002800b97202 */ /* 0x000fc60000000f00 */
[----:B------:R-:W-:Y:S01]  /*76a00*/  @P2 STG.E desc[UR60][R100.64], R222 ;  /* 0x000000de64002986 */ /* 0x000fe2000c10193c */
[----:B-1----:R-:W-:Y:S01]  /*76a10*/  MOV R36, R42 ;  /* 0x0000002a00247202 */ /* 0x002fe20000000f00 */
[----:B------:R-:W-:Y:S02]  /*76a20*/  IMAD.MOV.U32 R32, RZ, RZ, R43 ;  /* 0x000000ffff207224 */ /* 0x000fe400078e002b */
[----:B------:R-:W1:Y:S01]  /*76a30*/  LDC.64 R42, c[0x0][0x228] ;  /* 0x00008a00ff2a7b82 */ /* 0x000e620000000a00 */
[----:B------:R-:W-:Y:S01]  /*76a40*/  VIADD R78, R6, 0x31 ;  /* 0x00000031064e7836 */ /* 0x000fe20000000000 */
[----:B---3--:R3:W-:Y:S01]  /*76a50*/  @P0 STG.E desc[UR60][R102.64], R111 ;  /* 0x0000006f66000986 */ /* 0x0087e2000c10193c */
[----:B------:R-:W-:Y:S01]  /*76a60*/  ISETP.LT.AND P0, PT, R9, R38, !P6 ;  /* 0x000000260900720c */ /* 0x000fe20007701270 */
[----:B------:R-:W-:-:S04]  /*76a70*/  IMAD.MOV.U32 R38, RZ, RZ, R41 ;  /* 0x000000ffff267224 */ /* 0x000fc800078e0029 */
[----:B------:R-:W2:Y:S01]  /*76a80*/  LDC.64 R40, c[0x0][0x228] ;  /* 0x00008a00ff287b82 */ /* 0x000ea20000000a00 */
[----:B-1----:R-:W-:Y:S02]  /*76a90*/  MOV R28, R43 ;  /* 0x0000002b001c7202 */ /* 0x002fe40000000f00 */
[----:B------:R-:W-:Y:S02]  /*76aa0*/  ISETP.GE.AND P2, PT, R78, R37, PT ;  /* 0x000000254e00720c */ /* 0x000fe40003f46270 */
[----:B------:R-:W-:Y:S01]  /*76ab0*/  ISETP.LT.AND P5, PT, R9, R39, !P5 ;  /* 0x000000270900720c */ /* 0x000fe20006fa1270 */
[----:B---3--:R-:W3:Y:S01]  /*76ac0*/  LDL.LU R111, [R1+0x840] ;  /* 0x00084000016f7983 */ /* 0x008ee20000300800 */
[----:B------:R-:W-:Y:S01]  /*76ad0*/  IMAD.WIDE R100, R8, 0x4, R4 ;  /* 0x0000000408647825 */ /* 0x000fe200078e0204 */
[----:B------:R-:W1:Y:S03]  /*76ae0*/  LDC R103, c[0x0][0x228] ;  /* 0x00008a00ff677b82 */ /* 0x000e660000000800 */
[----:B------:R-:W-:-:S02]  /*76af0*/  IMAD.MOV.U32 R186, RZ, RZ, R42 ;  /* 0x000000ffffba7224 */ /* 0x000fc400078e002a */
[----:B------:R-:W-:-:S03]  /*76b00*/  IMAD.IADD R11, R8, 0x1, R0 ;  /* 0x00000001080b7824 */ /* 0x000fc600078e0200 */
[----:B------:R-:W4:Y:S01]  /*76b10*/  LDC R102, c[0x0][0x228] ;  /* 0x00008a00ff667b82 */ /* 0x000f220000000800 */
[----:B--2---:R-:W-:Y:S02]  /*76b20*/  IMAD.MOV.U32 R37, RZ, RZ, R40 ;  /* 0x000000ffff257224 */ /* 0x004fe400078e0028 */
[----:B------:R-:W-:-:S05]  /*76b30*/  IMAD.MOV.U32 R43, RZ, RZ, R41 ;  /* 0x000000ffff2b7224 */ /* 0x000fca00078e0029 */
[----:B------:R-:W2:Y:S02]  /*76b40*/  LDC.64 R40, c[0x0][0x228] ;  /* 0x00008a00ff287b82 */ /* 0x000ea40000000a00 */
[----:B--2---:R-:W-:Y:S02]  /*76b50*/  IMAD.MOV.U32 R39, RZ, RZ, R41 ;  /* 0x000000ffff277224 */ /* 0x004fe400078e0029 */
[----:B------:R-:W-:-:S04]  /*76b60*/  IMAD.MOV.U32 R184, RZ, RZ, R40 ;  /* 0x000000ffffb87224 */ /* 0x000fc800078e0028 */
[----:B------:R-:W2:Y:S01]  /*76b70*/  LDC.64 R40, c[0x0][0x228] ;  /* 0x00008a00ff287b82 */ /* 0x000ea20000000a00 */
[----:B------:R-:W-:Y:S01]  /*76b80*/  ISETP.LT.AND P6, PT, R7, R106, !P6 ;  /* 0x0000006a0700720c */ /* 0x000fe200077c1270 */
[----:B------:R-:W-:Y:S01]  /*76b90*/  IMAD.WIDE R78, R11, 0x4, R2 ;  /* 0x000000040b4e7825 */ /* 0x000fe200078e0202 */
[----:B------:R-:W-:-:S05]  /*76ba0*/  IADD3 R8, R6, 0x32, RZ ;  /* 0x0000003206087810 */ /* 0x000fca0007ffe0ff */
[----:B------:R-:W3:Y:S01]  /*76bb0*/  LDC R106, c[0x0][0x228] ;  /* 0x00008a00ff6a7b82 */ /* 0x000ee20000000800 */
[----:B--2---:R-:W-:Y:S01]  /*76bc0*/  IMAD.MOV.U32 R42, RZ, RZ, R41 ;  /* 0x000000ffff2a7224 */ /* 0x004fe200078e0029 */
[----:B------:R2:W-:Y:S04]  /*76bd0*/  @P5 STG.E desc[UR60][R100.64], R110 ;  /* 0x0000006e64005986 */ /* 0x0005e8000c10193c */
[----:B--2---:R-:W2:Y:S04]  /*76be0*/  LDL.LU R110, [R1+0x450] ;  /* 0x00045000016e7983 */ /* 0x004ea80000300800 */
[----:B------:R-:W2:Y:S04]  /*76bf0*/  LDL.LU R114, [R1+0x440] ;  /* 0x0004400001727983 */ /* 0x000ea80000300800 */
[----:B------:R-:W2:Y:S01]  /*76c00*/  LDL.LU R112, [R1+0x464] ;  /* 0x0004640001707983 */ /* 0x000ea20000300800 */
[----:B------:R-:W-:-:S02]  /*76c10*/  ISETP.LT.AND P5, PT, R7, R104, !P4 ;  /* 0x000000680700720c */ /* 0x000fc400067a1270 */
[----:B------:R-:W-:Y:S01]  /*76c20*/  ISETP.LT.AND P4, PT, R9, R36, !P4 ;  /* 0x000000240900720c */ /* 0x000fe20006781270 */
[----:B------:R1:W-:Y:S01]  /*76c30*/  @P6 STG.E desc[UR60][R78.64], R235 ;  /* 0x000000eb4e006986 */ /* 0x0003e2000c10193c */
[----:B------:R-:W-:Y:S01]  /*76c40*/  MOV R36, R40 ;  /* 0x0000002800247202 */ /* 0x000fe20000000f00 */
[----:B------:R-:W-:Y:S01]  /*76c50*/  IMAD.WIDE R100, R11, 0x4, R4 ;  /* 0x000000040b647825 */ /* 0x000fe200078e0204 */
[----:B------:R-:W4:Y:S01]  /*76c60*/  LDC.64 R40, c[0x0][0x228] ;  /* 0x00008a00ff287b82 */ /* 0x000f220000000a00 */
[----:B------:R-:W-:-:S07]  /*76c70*/  ISETP.GE.AND P6, PT, R8, R28, PT ;  /* 0x0000001c0800720c */ /* 0x000fce0003fc6270 */
[----:B------:R-:W3:Y:S08]  /*76c80*/  LDC R104, c[0x0][0x228] ;  /* 0x00008a00ff687b82 */ /* 0x000ef00000000800 */
[----:B-1----:R-:W1:Y:S01]  /*76c90*/  LDC.64 R234, c[0x0][0x228] ;  /* 0x00008a00ffea7b82 */ /* 0x002e620000000a00 */
[----:B----4-:R-:W-:Y:S01]  /*76ca0*/  IMAD.MOV.U32 R28, RZ, RZ, R41 ;  /* 0x000000ffff1c7224 */ /* 0x010fe200078e0029 */
[----:B------:R-:W-:-:S06]  /*76cb0*/  MOV R195, R40 ;  /* 0x0000002800c37202 */ /* 0x000fcc0000000f00 */
[----:B------:R-:W4:Y:S01]  /*76cc0*/  LDC.64 R40, c[0x0][0x228] ;  /* 0x00008a00ff287b82 */ /* 0x000f220000000a00 */
[----:B------:R-:W-:Y:S02]  /*76cd0*/  IMAD.IADD R11, R11, 0x1, R0 ;  /* 0x000000010b0b7824 */ /* 0x000fe400078e0200 */
[----:B------:R-:W-:Y:S02]  /*76ce0*/  VIADD R8, R6, 0x33 ;  /* 0x0000003306087836 */ /* 0x000fe40000000000 */
[----:B------:R-:W-:-:S04]  /*76cf0*/  IMAD.WIDE R78, R11, 0x4, R2 ;  /* 0x000000040b4e7825 */ /* 0x000fc800078e0202 */
[----:B----4-:R-:W-:Y:S02]  /*76d00*/  IMAD.MOV.U32 R44, RZ, RZ, R41 ;  /* 0x000000ffff2c7224 */ /* 0x010fe400078e0029 */
[----:B------:R-:W-:Y:S02]  /*76d10*/  IMAD.MOV.U32 R194, RZ, RZ, R40 ;  /* 0x000000ffffc27224 */ /* 0x000fe400078e0028 */
[----:B------:R-:W4:Y:S01]  /*76d20*/  LDC.64 R40, c[0x0][0x228] ;  /* 0x00008a00ff287b82 */ /* 0x000f220000000a00 */
[----:B------:R1:W-:Y:S01]  /*76d30*/  @P0 STG.E desc[UR60][R100.64], R223 ;  /* 0x000000df64000986 */ /* 0x0003e2000c10193c */
[----:B------:R-:W-:-:S03]  /*76d40*/  ISETP.LT.AND P0, PT, R7, R103, !P2 ;  /* 0x000000670700720c */ /* 0x000fc60005701270 */
[----:B------:R-:W-:Y:S01]  /*76d50*/  @P5 STG.E desc[UR60][R78.64], R248 ;  /* 0x000000f84e005986 */ /* 0x000fe2000c10193c */
[----:B------:R-:W-:Y:S02]  /*76d60*/  ISETP.GE.AND P5, PT, R8, R38, PT ;  /* 0x000000260800720c */ /* 0x000fe40003fa6270 */
[----:B------:R-:W-:Y:S01]  /*76d70*/  ISETP.LT.AND P2, PT, R9, R37, !P2 ;  /* 0x000000250900720c */ /* 0x000fe20005741270 */
[----:B------:R-:W-:Y:S02]  /*76d80*/  IMAD.MOV.U32 R37, RZ, RZ, R48 ;  /* 0x000000ffff257224 */ /* 0x000fe400078e0030 */
[----:B-1----:R-:W-:Y:S01]  /*76d90*/  IMAD.WIDE R100, R11, 0x4, R4 ;  /* 0x000000040b647825 */ /* 0x002fe200078e0204 */
[----:B------:R-:W1:Y:S01]  /*76da0*/  LDC.64 R222, c[0x0][0x228] ;  /* 0x00008a00ffde7b82 */ /* 0x000e620000000a00 */
[----:B----4-:R-:W-:Y:S02]  /*76db0*/  MOV R38, R40 ;  /* 0x0000002800267202 */ /* 0x010fe40000000f00 */
[----:B------:R-:W-:-:S05]  /*76dc0*/  IMAD.MOV.U32 R40, RZ, RZ, R49 ;  /* 0x000000ffff287224 */ /* 0x000fca00078e0031 */
[----:B------:R-:W4:Y:S01]  /*76dd0*/  LDC.64 R48, c[0x0][0x228] ;  /* 0x00008a00ff307b82 */ /* 0x000f220000000a00 */
[----:B------:R3:W-:Y:S02]  /*76de0*/  @P4 STG.E desc[UR60][R100.64], R244 ;  /* 0x000000f464004986 */ /* 0x0007e4000c10193c */
[----:B---3--:R-:W-:Y:S01]  /*76df0*/  IMAD.IADD R100, R11, 0x1, R0 ;  /* 0x000000010b647824 */ /* 0x008fe200078e0200 */
[----:B------:R-:W-:-:S03]  /*76e00*/  IADD3 R11, R6, 0x34, RZ ;  /* 0x00000034060b7810 */ /* 0x000fc60007ffe0ff */
[----:B------:R-:W-:-:S05]  /*76e10*/  IMAD.WIDE R78, R100, 0x4, R2 ;  /* 0x00000004644e7825 */ /* 0x000fca00078e0202 */
[----:B------:R3:W-:Y:S01]  /*76e20*/  @P0 STG.E desc[UR60][R78.64], R228 ;  /* 0x000000e44e000986 */ /* 0x0007e2000c10193c */
[----:B------:R-:W-:Y:S01]  /*76e30*/  ISETP.GE.AND P0, PT, R11, R39, PT ;  /* 0x000000270b00720c */ /* 0x000fe20003f06270 */
[----:B------:R-:W-:Y:S02]  /*76e40*/  VIADD R11, R6, 0x35 ;  /* 0x00000035060b7836 */ /* 0x000fe40000000000 */
[----:B----4-:R-:W-:Y:S02]  /*76e50*/  IMAD.MOV.U32 R193, RZ, RZ, R48 ;  /* 0x000000ffffc17224 */ /* 0x010fe400078e0030 */
[----:B---3--:R-:W-:-:S05]  /*76e60*/  IMAD.WIDE R78, R100, 0x4, R4 ;  /* 0x00000004644e7825 */ /* 0x008fca00078e0204 */
[----:B------:R3:W-:Y:S01]  /*76e70*/  @P2 STG.E desc[UR60][R78.64], R224 ;  /* 0x000000e04e002986 */ /* 0x0007e2000c10193c */
[----:B------:R-:W-:Y:S01]  /*76e80*/  ISETP.GE.AND P2, PT, R11, R28, PT ;  /* 0x0000001c0b00720c */ /* 0x000fe20003f46270 */
[----:B------:R-:W-:Y:S02]  /*76e90*/  IMAD.MOV.U32 R28, RZ, RZ, R49 ;  /* 0x000000ffff1c7224 */ /* 0x000fe400078e0031 */
[----:B------:R-:W4:Y:S01]  /*76ea0*/  LDC.64 R48, c[0x0][0x228] ;  /* 0x00008a00ff307b82 */ /* 0x000f220000000a00 */
[----:B------:R-:W-:Y:S02]  /*76eb0*/  ISETP.LT.AND P4, PT, R7, R102, !P6 ;  /* 0x000000660700720c */ /* 0x000fe40007781270 */
[----:B------:R-:W-:Y:S01]  /*76ec0*/  ISETP.LT.AND P6, PT, R9, R36, !P6 ;  /* 0x000000240900720c */ /* 0x000fe200077c1270 */
[----:B------:R-:W-:-:S04]  /*76ed0*/  IMAD.IADD R8, R100, 0x1, R0 ;  /* 0x0000000164087824 */ /* 0x000fc800078e0200 */
[----:B------:R-:W1:Y:S01]  /*76ee0*/  LDC R102, c[0x0][0x228] ;  /* 0x00008a00ff667b82 */ /* 0x000e620000000800 */
[----:B----4-:R-:W-:Y:S02]  /*76ef0*/  IMAD.MOV.U32 R36, RZ, RZ, R48 ;  /* 0x000000ffff247224 */ /* 0x010fe400078e0030 */
[----:B------:R-:W-:-:S05]  /*76f00*/  IMAD.MOV.U32 R39, RZ, RZ, R49 ;  /* 0x000000ffff277224 */ /* 0x000fca00078e0031 */
[----:B------:R-:W4:Y:S01]  /*76f10*/  LDC.64 R48, c[0x0][0x228] ;  /* 0x00008a00ff307b82 */ /* 0x000f220000000a00 */
[C---:B------:R-:W-:Y:S01]  /*76f20*/  IMAD.WIDE R100, R8.reuse, 0x4, R2 ;  /* 0x0000000408647825 */ /* 0x040fe200078e0202 */
[----:B------:R-:W-:-:S04]  /*76f30*/  IADD3 R11, R8, R0, RZ ;  /* 0x00000000080b7210 */ /* 0x000fc80007ffe0ff */
[----:B------:R1:W-:Y:S01]  /*76f40*/  @P4 STG.E desc[UR60][R100.64], R249 ;  /* 0x000000f964004986 */ /* 0x0003e2000c10193c */
[----:B------:R-:W-:Y:S01]  /*76f50*/  ISETP.LT.AND P4, PT, R7, R104, !P5 ;  /* 0x000000680700720c */ /* 0x000fe20006f81270 */
[----:B---3--:R-:W-:Y:S01]  /*76f60*/  IMAD.WIDE R78, R8, 0x4, R4 ;  /* 0x00000004084e7825 */ /* 0x008fe200078e0204 */
[----:B------:R-:W3:Y:S01]  /*76f70*/  LDC R104, c[0x0][0x228] ;  /* 0x00008a00ff687b82 */ /* 0x000ee20000000800 */
[----:B----4-:R-:W-:Y:S02]  /*76f80*/  MOV R52, R49 ;  /* 0x0000003100347202 */ /* 0x010fe40000000f00 */
[----:B------:R-:W-:-:S05]  /*76f90*/  IMAD.MOV.U32 R192, RZ, RZ, R48 ;  /* 0x000000ffffc07224 */ /* 0x000fca00078e0030 */
[----:B------:R-:W4:Y:S01]  /*76fa0*/  LDC.64 R48, c[0x0][0x228] ;  /* 0x00008a00ff307b82 */ /* 0x000f220000000a00 */
[----:B-1----:R-:W-:Y:S01]  /*76fb0*/  IMAD.WIDE R100, R11, 0x4, R2 ;  /* 0x000000040b647825 */ /* 0x002fe200078e0202 */
[----:B------:R1:W-:Y:S04]  /*76fc0*/  @P6 STG.E desc[UR60][R78.64], R245 ;  /* 0x000000f54e006986 */ /* 0x0003e8000c10193c */
[----:B------:R2:W-:Y:S01]  /*76fd0*/  @P4 STG.E desc[UR60][R100.64], R229 ;  /* 0x000000e564004986 */ /* 0x0005e2000c10193c */
[----:B------:R-:W-:Y:S02]  /*76fe0*/  ISETP.LT.AND P4, PT, R7, R102, !P0 ;  /* 0x000000660700720c */ /* 0x000fe40004781270 */
[C---:B------:R-:W-:Y:S01]  /*76ff0*/  ISETP.LT.AND P0, PT, R9.reuse, R37, !P0 ;  /* 0x000000250900720c */ /* 0x040fe20004701270 */
[----:B------:R-:W-:Y:S01]  /*77000*/  IMAD.MOV.U32 R37, RZ, RZ, R55 ;  /* 0x000000ffff257224 */ /* 0x000fe200078e0037 */
[----:B------:R-:W-:Y:S01]  /*77010*/  ISETP.LT.AND P5, PT, R9, R38, !P5 ;  /* 0x000000260900720c */ /* 0x000fe20006fa1270 */
[----:B------:R-:W-:Y:S01]  /*77020*/  VIADD R8, R6, 0x36 ;  /* 0x0000003606087836 */ /* 0x000fe20000000000 */
[----:B-1----:R-:W1:Y:S01]  /*77030*/  LDC.64 R244, c[0x0][0x228] ;  /* 0x00008a00fff47b82 */ /* 0x002e620000000a00 */
[----:B----4-:R-:W-:-:S07]  /*77040*/  IMAD.MOV.U32 R50, RZ, RZ, R48 ;  /* 0x000000ffff327224 */ /* 0x010fce00078e0030 */
[----:B--2---:R-:W2:Y:S01]  /*77050*/  LDC.64 R228, c[0x0][0x228] ;  /* 0x00008a00ffe47b82 */ /* 0x004ea20000000a00 */
[----:B------:R-:W-:-:S07]  /*77060*/  IMAD.MOV.U32 R48, RZ, RZ, R54 ;  /* 0x000000ffff307224 */ /* 0x000fce00078e0036 */
[----:B------:R-:W4:Y:S01]  /*77070*/  LDC.64 R54, c[0x0][0x228] ;  /* 0x00008a00ff367b82 */ /* 0x000f220000000a00 */
[----:B------:R-:W-:Y:S01]  /*77080*/  ISETP.GE.AND P6, PT, R8, R44, PT ;  /* 0x0000002c0800720c */ /* 0x000fe20003fc6270 */
[C---:B------:R-:W-:Y:S02]  /*77090*/  IMAD.IADD R8, R11.reuse, 0x1, R0 ;  /* 0x000000010b087824 */ /* 0x040fe400078e0200 */
[----:B------:R-:W-:-:S04]  /*770a0*/  IMAD.WIDE R78, R11, 0x4, R4 ;  /* 0x000000040b4e7825 */ /* 0x000fc800078e0204 */
[----:B------:R-:W-:Y:S01]  /*770b0*/  IMAD.WIDE R100, R8, 0x4, R2 ;  /* 0x0000000408647825 */ /* 0x000fe200078e0202 */
[----:B------:R-:W-:Y:S03]  /*770c0*/  @P5 STG.E desc[UR60][R78.64], R225 ;  /* 0x000000e14e005986 */ /* 0x000fe6000c10193c */
[----:B------:R-:W-:Y:S01]  /*770d0*/  VIADD R11, R6, 0x37 ;  /* 0x00000037060b7836 */ /* 0x000fe20000000000 */
[----:B------:R1:W-:Y:S01]  /*770e0*/  @P4 STG.E desc[UR60][R100.64], R250 ;  /* 0x000000fa64004986 */ /* 0x0003e2000c10193c */
[----:B------:R-:W-:Y:S01]  /*770f0*/  IMAD.WIDE R102, R8, 0x4, R4 ;  /* 0x0000000408667825 */ /* 0x000fe200078e0204 */
[----:B---3--:R-:W-:Y:S02]  /*77100*/  ISETP.LT.AND P4, PT, R7, R104, !P2 ;  /* 0x000000680700720c */ /* 0x008fe40005781270 */
[----:B------:R-:W-:Y:S01]  /*77110*/  ISETP.GE.AND P5, PT, R11, R28, PT ;  /* 0x0000001c0b00720c */ /* 0x000fe20003fa6270 */
[----:B------:R-:W3:Y:S01]  /*77120*/  LDC R104, c[0x0][0x228] ;  /* 0x00008a00ff687b82 */ /* 0x000ee20000000800 */
[----:B------:R2:W-:Y:S01]  /*77130*/  @P0 STG.E desc[UR60][R102.64], R246 ;  /* 0x000000f666000986 */ /* 0x0005e2000c10193c */
[----:B------:R-:W-:-:S02]  /*77140*/  ISETP.LT.AND P2, PT, R9, R36, !P2 ;  /* 0x000000240900720c */ /* 0x000fc40005741270 */
[----:B----4-:R-:W-:Y:S01]  /*77150*/  MOV R28, R55 ;  /* 0x00000037001c7202 */ /* 0x010fe20000000f00 */
[----:B------:R-:W-:Y:S01]  /*77160*/  IMAD.MOV.U32 R191, RZ, RZ, R54 ;  /* 0x000000ffffbf7224 */ /* 0x000fe200078e0036 */
[----:B------:R-:W-:Y:S02]  /*77170*/  MOV R38, R49 ;  /* 0x0000003100267202 */ /* 0x000fe40000000f00 */
[----:B------:R-:W4:Y:S01]  /*77180*/  LDC.64 R54, c[0x0][0x228] ;  /* 0x00008a00ff367b82 */ /* 0x000f220000000a00 */
[----:B-1----:R-:W-:Y:S01]  /*77190*/  IMAD.IADD R100, R8, 0x1, R0 ;  /* 0x0000000108647824 */ /* 0x002fe200078e0200 */
[----:B------:R-:W-:-:S03]  /*771a0*/  ISETP.LT.AND P0, PT, R7, R105, !P6 ;  /* 0x000000690700720c */ /* 0x000fc60007701270 */
[C---:B------:R-:W-:Y:S01]  /*771b0*/  IMAD.IADD R8, R100.reuse, 0x1, R0 ;  /* 0x0000000164087824 */ /* 0x040fe200078e0200 */
[C---:B------:R-:W-:Y:S01]  /*771c0*/  ISETP.LT.AND P6, PT, R9.reuse, R50, !P6 ;  /* 0x000000320900720c */ /* 0x040fe200077c1270 */
[C---:B------:R-:W-:Y:S01]  /*771d0*/  IMAD.WIDE R78, R100.reuse, 0x4, R2 ;  /* 0x00000004644e7825 */ /* 0x040fe200078e0202 */
[----:B------:R-:W1:Y:S03]  /*771e0*/  LDC R105, c[0x0][0x228] ;  /* 0x00008a00ff697b82 */ /* 0x000e660000000800 */
[----:B------:R-:W-:Y:S01]  /*771f0*/  IMAD.WIDE R100, R100, 0x4, R4 ;  /* 0x0000000464647825 */ /* 0x000fe200078e0204 */
[----:B------:R3:W-:Y:S03]  /*77200*/  @P4 STG.E desc[UR60][R78.64], R230 ;  /* 0x000000e64e004986 */ /* 0x0007e6000c10193c */
[----:B--2---:R-:W-:Y:S01]  /*77210*/  IMAD.WIDE R102, R8, 0x4, R2 ;  /* 0x0000000408667825 */ /* 0x004fe200078e0202 */
[----:B------:R2:W-:Y:S01]  /*77220*/  @P2 STG.E desc[UR60][R100.64], R226 ;  /* 0x000000e264002986 */ /* 0x0005e2000c10193c */
[----:B------:R-:W1:Y:S02]  /*77230*/  LDC.64 R224, c[0x0][0x228] ;  /* 0x00008a00ffe07b82 */ /* 0x000e640000000a00 */
[----:B------:R-:W-:Y:S01]  /*77240*/  VIADD R11, R6, 0x38 ;  /* 0x00000038060b7836 */ /* 0x000fe20000000000 */
[----:B------:R-:W-:Y:S01]  /*77250*/  @P0 STG.E desc[UR60][R102.64], R251 ;  /* 0x000000fb66000986 */ /* 0x000fe2000c10193c */
[----:B------:R-:W-:-:S02]  /*77260*/  ISETP.LT.AND P0, PT, R9, R48, !P5 ;  /* 0x000000300900720c */ /* 0x000fc40006f01270 */
[----:B------:R-:W-:Y:S01]  /*77270*/  ISETP.LT.AND P5, PT, R7, R106, !P5 ;  /* 0x0000006a0700720c */ /* 0x000fe20006fa1270 */
[----:B---3--:R-:W-:Y:S01]  /*77280*/  VIADD R78, R6, 0x39 ;  /* 0x00000039064e7836 */ /* 0x008fe20000000000 */
[----:B------:R-:W-:Y:S01]  /*77290*/  ISETP.GE.AND P4, PT, R11, R52, PT ;  /* 0x000000340b00720c */ /* 0x000fe20003f86270 */
[C---:B--2---:R-:W-:Y:S01]  /*772a0*/  IMAD.WIDE R100, R8.reuse, 0x4, R4 ;  /* 0x0000000408647825 */ /* 0x044fe200078e0204 */
[----:B----4-:R-:W-:Y:S01]  /*772b0*/  MOV R36, R55 ;  /* 0x0000003700247202 */ /* 0x010fe20000000f00 */
[----:B------:R-:W2:Y:S02]  /*772c0*/  LDC.64 R52, c[0x0][0x228] ;  /* 0x00008a00ff347b82 */ /* 0x000ea40000000a00 */
[----:B------:R-:W-:Y:S01]  /*772d0*/  IMAD.IADD R11, R8, 0x1, R0 ;  /* 0x00000001080b7824 */ /* 0x000fe200078e0200 */
[----:B------:R3:W-:Y:S01]  /*772e0*/  @P6 STG.E desc[UR60][R100.64], R247 ;  /* 0x000000f764006986 */ /* 0x0007e2000c10193c */
[----:B------:R-:W-:Y:S01]  /*772f0*/  ISETP.LT.AND P6, PT, R7, R104, !P4 ;  /* 0x000000680700720c */ /* 0x000fe200067c1270 */
[----:B------:R-:W-:Y:S01]  /*77300*/  IMAD.MOV.U32 R49, RZ, RZ, R54 ;  /* 0x000000ffff317224 */ /* 0x000fe200078e0036 */
[----:B------:R-:W-:Y:S01]  /*77310*/  ISETP.GE.AND P2, PT, R78, R28, PT ;  /* 0x0000001c4e00720c */ /* 0x000fe20003f46270 */
[C---:B------:R-:W-:Y:S01]  /*77320*/  IMAD.WIDE R78, R11.reuse, 0x4, R2 ;  /* 0x000000040b4e7825 */ /* 0x040fe200078e0202 */
[----:B------:R-:W4:Y:S03]  /*77330*/  LDC.64 R54, c[0x0][0x228] ;  /* 0x00008a00ff367b82 */ /* 0x000f260000000a00 */
[----:B---3--:R-:W-:-:S05]  /*77340*/  IMAD.WIDE R100, R11, 0x4, R4 ;  /* 0x000000040b647825 */ /* 0x008fca00078e0204 */
[----:B------:R-:W3:Y:S01]  /*77350*/  LDC R103, c[0x0][0x228] ;  /* 0x00008a00ff677b82 */ /* 0x000ee20000000800 */
[----:B------:R-:W-:Y:S01]  /*77360*/  IMAD.IADD R11, R11, 0x1, R0 ;  /* 0x000000010b0b7824 */ /* 0x000fe200078e0200 */
[----:B------:R1:W-:Y:S06]  /*77370*/  @P5 STG.E desc[UR60][R78.64], R231 ;  /* 0x000000e74e005986 */ /* 0x0003ec000c10193c */
[----:B------:R-:W2:Y:S01]  /*77380*/  LDC R102, c[0x0][0x228] ;  /* 0x00008a00ff667b82 */ /* 0x000ea20000000800 */
[----:B------:R1:W-:Y:S02]  /*77390*/  @P0 STG.E desc[UR60][R100.64], R227 ;  /* 0x000000e364000986 */ /* 0x0003e4000c10193c */
[----:B-1----:R-:W-:Y:S01]  /*773a0*/  IMAD.WIDE R78, R11, 0x4, R2 ;  /* 0x000000040b4e7825 */ /* 0x002fe200078e0202 */
[----:B------:R-:W-:-:S04]  /*773b0*/  ISETP.LT.AND P4, PT, R9, R49, !P4 ;  /* 0x000000310900720c */ /* 0x000fc80006781270 */
[----:B------:R-:W1:Y:S01]  /*773c0*/  LDC R104, c[0x0][0x228] ;  /* 0x00008a00ff687b82 */ /* 0x000e620000000800 */
[----:B------:R4:W-:Y:S01]  /*773d0*/  @P6 STG.E desc[UR60][R78.64], R113 ;  /* 0x000000714e006986 */ /* 0x0009e2000c10193c */
[----:B------:R-:W-:-:S04]  /*773e0*/  IMAD.WIDE R100, R11, 0x4, R4 ;  /* 0x000000040b647825 */ /* 0x000fc800078e0204 */
[----:B----4-:R-:W-:Y:S02]  /*773f0*/  IMAD.MOV.U32 R44, RZ, RZ, R55 ;  /* 0x000000ffff2c7224 */ /* 0x010fe400078e0037 */
[----:B------:R-:W4:Y:S01]  /*77400*/  LDC R106, c[0x0][0x228] ;  /* 0x00008a00ff6a7b82 */ /* 0x000f220000000800 */
[----:B------:R-:W4:Y:S01]  /*77410*/  LDL.LU R113, [R1+0x844] ;  /* 0x0008440001717983 */ /* 0x000f220000300800 */
[----:B------:R-:W-:Y:S01]  /*77420*/  VIADD R8, R6, 0x3a ;  /* 0x0000003a06087836 */ /* 0x000fe20000000000 */
[----:B---3--:R-:W-:Y:S01]  /*77430*/  ISETP.LT.AND P0, PT, R7, R103, !P2 ;  /* 0x000000670700720c */ /* 0x008fe20005701270 */
[----:B--2---:R-:W-:Y:S01]  /*77440*/  IMAD.MOV.U32 R48, RZ, RZ, R52 ;  /* 0x000000ffff307224 */ /* 0x004fe200078e0034 */
[----:B------:R2:W-:Y:S01]  /*77450*/  @P4 STG.E desc[UR60][R100.64], R111 ;  /* 0x0000006f64004986 */ /* 0x0005e2000c10193c */
[----:B------:R-:W-:Y:S02]  /*77460*/  MOV R28, R53 ;  /* 0x00000035001c7202 */ /* 0x000fe40000000f00 */
[----:B------:R-:W3:Y:S01]  /*77470*/  LDC.64 R246, c[0x0][0x228] ;  /* 0x00008a00fff67b82 */ /* 0x000ee20000000a00 */
[----:B------:R-:W-:Y:S01]  /*77480*/  ISETP.GE.AND P5, PT, R8, R44, PT ;  /* 0x0000002c0800720c */ /* 0x000fe20003fa6270 */
[----:B------:R-:W-:Y:S01]  /*77490*/  VIADD R8, R6, 0x3b ;  /* 0x0000003b06087836 */ /* 0x000fe20000000000 */
[----:B------:R-:W-:-:S02]  /*774a0*/  ISETP.LT.AND P2, PT, R9, R48, !P2 ;  /* 0x000000300900720c */ /* 0x000fc40005741270 */
[----:B------:R-:W-:Y:S02]  /*774b0*/  ISETP.LT.AND P4, PT, R7, R102, !P5 ;  /* 0x000000660700720c */ /* 0x000fe40006f81270 */
[----:B------:R-:W-:Y:S01]  /*774c0*/  MOV R190, R54 ;  /* 0x0000003600be7202 */ /* 0x000fe20000000f00 */
[----:B------:R-:W1:Y:S01]  /*774d0*/  LDC.64 R52, c[0x0][0x228] ;  /* 0x00008a00ff347b82 */ /* 0x000e620000000a00 */
[----:B--2---:R-:W-:Y:S01]  /*774e0*/  IMAD.IADD R100, R11, 0x1, R0 ;  /* 0x000000010b647824 */ /* 0x004fe200078e0200 */
[----:B------:R-:W2:Y:S03]  /*774f0*/  LDL.LU R111, [R1+0x454] ;  /* 0x00045400016f7983 */ /* 0x000ea60000300800 */
[----:B------:R-:W-:Y:S01]  /*77500*/  IMAD.WIDE R78, R100, 0x4, R2 ;  /* 0x00000004644e7825 */ /* 0x000fe200078e0202 */
[----:B------:R-:W-:Y:S02]  /*77510*/  ISETP.GE.AND P6, PT, R8, R223, PT ;  /* 0x000000df0800720c */ /* 0x000fe40003fc6270 */
[----:B------:R-:W3:Y:S01]  /*77520*/  LDC.64 R48, c[0x0][0x228] ;  /* 0x00008a00ff307b82 */ /* 0x000ee20000000a00 */
[C---:B------:R-:W-:Y:S01]  /*77530*/  IADD3 R8, R100.reuse, R0, RZ ;  /* 0x0000000064087210 */ /* 0x040fe20007ffe0ff */
[----:B------:R1:W-:Y:S06]  /*77540*/  @P0 STG.E desc[UR60][R78.64], R110 ;  /* 0x0000006e4e000986 */ /* 0x0003ec000c10193c */
[----:B------:R-:W3:Y:S01]  /*77550*/  LDC.64 R54, c[0x0][0x228] ;  /* 0x00008a00ff367b82 */ /* 0x000ee20000000a00 */
[----:B-1----:R-:W-:Y:S01]  /*77560*/  IMAD.WIDE R78, R100, 0x4, R4 ;  /* 0x00000004644e7825 */ /* 0x002fe200078e0204 */
[----:B------:R-:W2:Y:S06]  /*77570*/  LDL.LU R110, [R1+0x848] ;  /* 0x00084800016e7983 */ /* 0x000eac0000300800 */
[----:B------:R-:W1:Y:S01]  /*77580*/  LDC R102, c[0x0][0x228] ;  /* 0x00008a00ff667b82 */ /* 0x000e620000000800 */
[----:B------:R-:W-:Y:S01]  /*77590*/  IMAD.WIDE R100, R8, 0x4, R2 ;  /* 0x0000000408647825 */ /* 0x000fe200078e0202 */
[----:B------:R3:W-:Y:S04]  /*775a0*/  @P2 STG.E desc[UR60][R78.64], R114 ;  /* 0x000000724e002986 */ /* 0x0007e8000c10193c */
[----:B------:R3:W-:Y:S02]  /*775b0*/  @P4 STG.E desc[UR60][R100.64], R112 ;  /* 0x0000007064004986 */ /* 0x0007e4000c10193c */
[----:B------:R-:W1:Y:S02]  /*775c0*/  LDC.64 R230, c[0x0][0x228] ;  /* 0x00008a00ffe67b82 */ /* 0x000e640000000a00 */
[----:B---3--:R-:W3:Y:S04]  /*775d0*/  LDL.LU R114, [R1+0x444] ;  /* 0x0004440001727983 */ /* 0x008ee80000300800 */
[----:B------:R-:W3:Y:S01]  /*775e0*/  LDL.LU R112, [R1+0x468] ;  /* 0x0004680001707983 */ /* 0x000ee20000300800 */
[----:B------:R-:W-:-:S02]  /*775f0*/  IMAD.MOV.U32 R44, RZ, RZ, R52 ;  /* 0x000000ffff2c7224 */ /* 0x000fc400078e0034 */
[----:B------:R-:W-:Y:S01]  /*77600*/  IMAD.WIDE R78, R8, 0x4, R4 ;  /* 0x00000004084e7825 */ /* 0x000fe200078e0204 */
[----:B------:R-:W3:Y:S02]  /*77610*/  LDL.LU R115, [R1+0x458] ;  /* 0x0004580001737983 */ /* 0x000ee40000300800 */
[----:B------:R-:W-:Y:S01]  /*77620*/  ISETP.LT.AND P5, PT, R9, R44, !P5 ;  /* 0x0000002c0900720c */ /* 0x000fe20006fa1270 */
[C---:B------:R-:W-:Y:S01]  /*77630*/  VIADD R11, R6.reuse, 0x3c ;  /* 0x0000003c060b7836 */ /* 0x040fe20000000000 */
[----:B------:R-:W-:Y:S02]  /*77640*/  ISETP.LT.AND P4, PT, R7, R104, !P6 ;  /* 0x000000680700720c */ /* 0x000fe40007781270 */
[----:B------:R-:W-:Y:S02]  /*77650*/  MOV R50, R53 ;  /* 0x0000003500327202 */ /* 0x000fe40000000f00 */
[----:B------:R-:W-:Y:S01]  /*77660*/  ISETP.GE.AND P0, PT, R11, R229, PT ;  /* 0x000000e50b00720c */ /* 0x000fe20003f06270 */
[----:B------:R-:W-:Y:S01]  /*77670*/  IMAD.MOV.U32 R52, RZ, RZ, R54 ;  /* 0x000000ffff347224 */ /* 0x000fe200078e0036 */
[----:B------:R-:W-:Y:S01]  /*77680*/  IADD3 R11, R6, 0x3d, RZ ;  /* 0x0000003d060b7810 */ /* 0x000fe20007ffe0ff */
[----:B------:R-:W-:Y:S01]  /*77690*/  IMAD.MOV.U32 R53, RZ, RZ, R48 ;  /* 0x000000ffff357224 */ /* 0x000fe200078e0030 */
[----:B------:R-:W3:Y:S02]  /*776a0*/  LDC R104, c[0x0][0x228] ;  /* 0x00008a00ff687b82 */ /* 0x000ee40000000800 */
[----:B------:R-:W-:Y:S01]  /*776b0*/  ISETP.GE.AND P2, PT, R11, R235, PT ;  /* 0x000000eb0b00720c */ /* 0x000fe20003f46270 */
[----:B------:R-:W-:Y:S01]  /*776c0*/  IMAD.IADD R11, R8, 0x1, R0 ;  /* 0x00000001080b7824 */ /* 0x000fe200078e0200 */
[----:B------:R-:W-:-:S03]  /*776d0*/  ISETP.LT.AND P6, PT, R9, R53, !P6 ;  /* 0x000000350900720c */ /* 0x000fc600077c1270 */
[----:B------:R-:W-:Y:S01]  /*776e0*/  IMAD.WIDE R100, R11, 0x4, R2 ;  /* 0x000000040b647825 */ /* 0x000fe200078e0202 */
[----:B------:R-:W-:Y:S01]  /*776f0*/  IADD3 R8, R6, 0x3e, RZ ;  /* 0x0000003e06087810 */ /* 0x000fe20007ffe0ff */
[----:B----4-:R4:W-:Y:S04]  /*77700*/  @P5 STG.E desc[UR60][R78.64], R113 ;  /* 0x000000714e005986 */ /* 0x0109e8000c10193c */
[----:B----4-:R-:W4:Y:S01]  /*77710*/  LDL.LU R113, [R1+0x448] ;  /* 0x0004480001717983 */ /* 0x010f220000300800 */
[----:B------:R-:W-:-:S03]  /*77720*/  ISETP.GE.AND P5, PT, R8, R237, PT ;  /* 0x000000ed0800720c */ /* 0x000fc60003fa6270 */
[----:B--2---:R2:W-:Y:S01]  /*77730*/  @P4 STG.E desc[UR60][R100.64], R111 ;  /* 0x0000006f64004986 */ /* 0x0045e2000c10193c */
[----:B-1----:R-:W-:Y:S02]  /*77740*/  ISETP.LT.AND P4, PT, R7, R102, !P0 ;  /* 0x000000660700720c */ /* 0x002fe40004781270 */
[----:B------:R-:W-:Y:S01]  /*77750*/  ISETP.LT.AND P0, PT, R9, R52, !P0 ;  /* 0x000000340900720c */ /* 0x000fe20004701270 */
[C---:B------:R-:W-:Y:S02]  /*77760*/  IMAD.IADD R8, R11.reuse, 0x1, R0 ;  /* 0x000000010b087824 */ /* 0x040fe400078e0200 */
[----:B------:R-:W-:Y:S01]  /*77770*/  IMAD.WIDE R78, R11, 0x4, R4 ;  /* 0x000000040b4e7825 */ /* 0x000fe200078e0204 */
[----:B--2---:R-:W2:Y:S03]  /*77780*/  LDL.LU R111, [R1+0x46c] ;  /* 0x00046c00016f7983 */ /* 0x004ea60000300800 */
[----:B------:R-:W-:-:S04]  /*77790*/  IMAD.WIDE R100, R8, 0x4, R2 ;  /* 0x0000000408647825 */ /* 0x000fc800078e0202 */
[----:B------:R-:W-:Y:S01]  /*777a0*/  IMAD.WIDE R102, R8, 0x4, R4 ;  /* 0x0000000408667825 */ /* 0x000fe200078e0204 */
[----:B---3--:R1:W-:Y:S04]  /*777b0*/  @P6 STG.E desc[UR60][R78.64], R114 ;  /* 0x000000724e006986 */ /* 0x0083e8000c10193c */
[----:B------:R-:W-:Y:S04]  /*777c0*/  @P4 STG.E desc[UR60][R100.64], R112 ;  /* 0x0000007064004986 */ /* 0x000fe8000c10193c */
[----:B------:R3:W-:Y:S04]  /*777d0*/  @P0 STG.E desc[UR60][R102.64], R110 ;  /* 0x0000006e66000986 */ /* 0x0007e8000c10193c */
[----:B-1----:R-:W2:Y:S04]  /*777e0*/  LDL.LU R114, [R1+0x84c] ;  /* 0x00084c0001727983 */ /* 0x002ea80000300800 */
[----:B---3--:R-:W3:Y:S04]  /*777f0*/  LDL.LU R110, [R1+0x44c] ;  /* 0x00044c00016e7983 */ /* 0x008ee80000300800 */
[----:B------:R-:W3:Y:S01]  /*77800*/  LDL.LU R112, [R1+0x45c] ;  /* 0x00045c0001707983 */ /* 0x000ee20000300800 */
[----:B------:R-:W-:-:S02]  /*77810*/  IMAD.MOV.U32 R48, RZ, RZ, R55 ;  /* 0x000000ffff307224 */ /* 0x000fc400078e0037 */
[----:B------:R-:W1:Y:S01]  /*77820*/  LDC.64 R54, c[0x0][0x228] ;  /* 0x00008a00ff367b82 */ /* 0x000e620000000a00 */
[C---:B------:R-:W-:Y:S01]  /*77830*/  ISETP.LT.AND P4, PT, R7.reuse, R104, !P2 ;  /* 0x000000680700720c */ /* 0x040fe20005781270 */
[----:B------:R-:W-:Y:S02]  /*77840*/  IMAD.IADD R100, R8, 0x1, R0 ;  /* 0x0000000108647824 */ /* 0x000fe400078e0200 */
[----:B-1----:R-:W-:Y:S01]  /*77850*/  IMAD.MOV.U32 R44, RZ, RZ, R54 ;  /* 0x000000ffff2c7224 */ /* 0x002fe200078e0036 */
[----:B------:R-:W-:Y:S01]  /*77860*/  ISETP.LT.AND P0, PT, R7, R105, !P5 ;  /* 0x000000690700720c */ /* 0x000fe20006f01270 */
[----:B------:R-:W-:Y:S02]  /*77870*/  IMAD.MOV.U32 R59, RZ, RZ, R55 ;  /* 0x000000ffff3b7224 */ /* 0x000fe400078e0037 */
[----:B------:R-:W1:Y:S08]  /*77880*/  LDC R104, c[0x0][0x228] ;  /* 0x00008a00ff687b82 */ /* 0x000e700000000800 */
[----:B------:R-:W1:Y:S01]  /*77890*/  LDC.64 R54, c[0x0][0x228] ;  /* 0x00008a00ff367b82 */ /* 0x000e620000000a00 */
[----:B------:R-:W-:Y:S01]  /*778a0*/  ISETP.LT.AND P2, PT, R9, R44, !P2 ;  /* 0x0000002c0900720c */ /* 0x000fe20005741270 */
[----:B------:R-:W-:-:S02]  /*778b0*/  IMAD.IADD R8, R100, 0x1, R0 ;  /* 0x0000000164087824 */ /* 0x000fc400078e0200 */
[----:B------:R-:W-:-:S04]  /*778c0*/  IMAD.WIDE R78, R100, 0x4, R2 ;  /* 0x00000004644e7825 */ /* 0x000fc800078e0202 */
[----:B------:R-:W-:Y:S01]  /*778d0*/  IMAD.WIDE R100, R100, 0x4, R4 ;  /* 0x0000000464647825 */ /* 0x000fe200078e0204 */
[----:B------:R1:W-:Y:S01]  /*778e0*/  @P4 STG.E desc[UR60][R78.64], R115 ;  /* 0x000000734e004986 */ /* 0x0003e2000c10193c */
[----:B------:R-:W3:Y:S02]  /*778f0*/  LDC R105, c[0x0][0x22c] ;  /* 0x00008b00ff697b82 */ /* 0x000ee40000000800 */
[----:B-1----:R-:W-:Y:S02]  /*77900*/  IMAD.MOV.U32 R53, RZ, RZ, R54 ;  /* 0x000000ffff357224 */ /* 0x002fe400078e0036 */
[----:B------:R-:W-:-:S04]  /*77910*/  IMAD.MOV.U32 R58, RZ, RZ, R55 ;  /* 0x000000ffff3a7224 */ /* 0x000fc800078e0037 */
[----:B------:R-:W1:Y:S01]  /*77920*/  LDC.64 R54, c[0x0][0x228] ;  /* 0x00008a00ff367b82 */ /* 0x000e620000000a00 */
[----:B------:R-:W-:Y:S02]  /*77930*/  VIADD R11, R6, 0x3f ;  /* 0x0000003f060b7836 */ /* 0x000fe40000000000 */
[----:B------:R-:W-:Y:S01]  /*77940*/  IMAD.WIDE R102, R8, 0x4, R2 ;  /* 0x0000000408667825 */ /* 0x000fe200078e0202 */
[----:B------:R-:W-:Y:S02]  /*77950*/  ISETP.LT.AND P5, PT, R9, R53, !P5 ;  /* 0x000000350900720c */ /* 0x000fe40006fa1270 */
[----:B------:R-:W-:Y:S01]  /*77960*/  ISETP.GE.AND P6, PT, R11, R225, PT ;  /* 0x000000e10b00720c */ /* 0x000fe20003fc6270 */
[C---:B------:R-:W-:Y:S01]  /*77970*/  VIADD R11, R6.reuse, 0x40 ;  /* 0x00000040060b7836 */ /* 0x040fe20000000000 */
[----:B------:R-:W-:-:S04]  /*77980*/  IADD3 R78, R6, 0x41, RZ ;  /* 0x00000041064e7810 */ /* 0x000fc80007ffe0ff */
[----:B------:R-:W-:Y:S01]  /*77990*/  ISETP.GE.AND P4, PT, R11, R241, PT ;  /* 0x000000f10b00720c */ /* 0x000fe20003f86270 */
[----:B------:R-:W-:Y:S01]  /*779a0*/  IMAD.IADD R11, R8, 0x1, R0 ;  /* 0x00000001080b7824 */ /* 0x000fe200078e0200 */
[----:B-1----:R-:W-:Y:S01]  /*779b0*/  MOV R52, R54 ;  /* 0x0000003600347202 */ /* 0x002fe20000000f00 */
[----:B----4-:R1:W-:Y:S04]  /*779c0*/  @P2 STG.E desc[UR60][R100.64], R113 ;  /* 0x0000007164002986 */ /* 0x0103e8000c10193c */
[----:B-1----:R-:W4:Y:S04]  /*779d0*/  LDL.LU R113, [R1+0x850] ;  /* 0x0008500001717983 */ /* 0x002f280000300800 */
[----:B--2---:R1:W-:Y:S01]  /*779e0*/  @P0 STG.E desc[UR60][R102.64], R111 ;  /* 0x0000006f66000986 */ /* 0x0043e2000c10193c */
[----:B------:R-:W-:-:S02]  /*779f0*/  ISETP.LT.AND P0, PT, R9, R52, !P6 ;  /* 0x000000340900720c */ /* 0x000fc40007701270 */
[----:B------:R-:W-:Y:S01]  /*77a00*/  ISETP.LT.AND P6, PT, R7, R106, !P6 ;  /* 0x0000006a0700720c */ /* 0x000fe200077c1270 */
[----:B------:R-:W-:Y:S01]  /*77a10*/  IMAD.WIDE R100, R8, 0x4, R4 ;  /* 0x0000000408647825 */ /* 0x000fe200078e0204 */
[----:B------:R-:W-:Y:S01]  /*77a20*/  ISETP.GE.AND P2, PT, R78, R245, PT ;  /* 0x000000f54e00720c */ /* 0x000fe20003f46270 */
[----:B------:R-:W2:Y:S01]  /*77a30*/  LDC R106, c[0x0][0x228] ;  /* 0x00008a00ff6a7b82 */ /* 0x000ea20000000800 */
[----:B-1----:R-:W4:Y:S01]  /*77a40*/  LDL.LU R111, [R1+0x860] ;  /* 0x00086000016f7983 */ /* 0x002f220000300800 */
[----:B------:R-:W-:-:S06]  /*77a50*/  IMAD.WIDE R78, R11, 0x4, R2 ;  /* 0x000000040b4e7825 */ /* 0x000fcc00078e0202 */
[----:B------:R-:W1:Y:S01]  /*77a60*/  LDC R103, c[0x0][0x228] ;  /* 0x00008a00ff677b82 */ /* 0x000e620000000800 */
[----:B------:R-:W-:-:S07]  /*77a70*/  IMAD.MOV.U32 R57, RZ, RZ, R55 ;  /* 0x000000ffff397224 */ /* 0x000fce00078e0037 */
[----:B------:R-:W2:Y:S08]  /*77a80*/  LDC.64 R54, c[0x0][0x228] ;  /* 0x00008a00ff367b82 */ /* 0x000eb00000000a00 */
[----:B------:R-:W1:Y:S01]  /*77a90*/  LDC R102, c[0x0][0x22c] ;  /* 0x00008b00ff667b82 */ /* 0x000e620000000800 */
[----:B------:R3:W-:Y:S02]  /*77aa0*/  @P5 STG.E desc[UR60][R100.64], R114 ;  /* 0x0000007264005986 */ /* 0x0007e4000c10193c */
[----:B---3--:R-:W-:-:S02]  /*77ab0*/  IMAD.WIDE R100, R11, 0x4, R4 ;  /* 0x000000040b647825 */ /* 0x008fc400078e0204 */
[----:B------:R-:W-:Y:S04]  /*77ac0*/  @P6 STG.E desc[UR60][R78.64], R112 ;  /* 0x000000704e006986 */ /* 0x000fe8000c10193c */
[----:B------:R3:W-:Y:S04]  /*77ad0*/  @P0 STG.E desc[UR60][R100.64], R110 ;  /* 0x0000006e64000986 */ /* 0x0007e8000c10193c */
[----:B---3--:R-:W3:Y:S04]  /*77ae0*/  LDL.LU R110, [R1+0x480] ;  /* 0x00048000016e7983 */ /* 0x008ee80000300800 */
[----:B------:R-:W3:Y:S04]  /*77af0*/  LDL.LU R114, [R1+0x470] ;  /* 0x0004700001727983 */ /* 0x000ee80000300800 */
[----:B------:R-:W3:Y:S01]  /*77b00*/  LDL.LU R112, [R1+0x854] ;  /* 0x0008540001707983 */ /* 0x000ee20000300800 */
[----:B------:R-:W-:-:S02]  /*77b10*/  ISETP.LT.AND P5, PT, R7, R104, !P4 ;  /* 0x000000680700720c */ /* 0x000fc400067a1270 */
[----:B------:R-:W-:Y:S01]  /*77b20*/  IADD3 R11, R11, R0, RZ ;  /* 0x000000000b0b7210 */ /* 0x000fe20007ffe0ff */
[----:B--2---:R-:W-:Y:S01]  /*77b30*/  IMAD.MOV.U32 R56, RZ, RZ, R55 ;  /* 0x000000ffff387224 */ /* 0x004fe200078e0037 */
[----:B------:R-:W-:Y:S01]  /*77b40*/  MOV R44, R54 ;  /* 0x00000036002c7202 */ /* 0x000fe20000000f00 */
[----:B------:R-:W-:Y:S01]  /*77b50*/  VIADD R8, R6, 0x42 ;  /* 0x0000004206087836 */ /* 0x000fe20000000000 */
[----:B------:R-:W2:Y:S01]  /*77b60*/  LDC.64 R54, c[0x0][0x228] ;  /* 0x00008a00ff367b82 */ /* 0x000ea20000000a00 */
[----:B------:R-:W-:Y:S01]  /*77b70*/  IMAD.WIDE R78, R11, 0x4, R2 ;  /* 0x000000040b4e7825 */ /* 0x000fe200078e0202 */
[----:B------:R-:W-:-:S03]  /*77b80*/  ISETP.LT.AND P4, PT, R9, R44, !P4 ;  /* 0x0000002c0900720c */ /* 0x000fc60006781270 */
[----:B------:R-:W-:Y:S01]  /*77b90*/  IMAD.WIDE R100, R11, 0x4, R4 ;  /* 0x000000040b647825 */ /* 0x000fe200078e0204 */
[----:B------:R-:W-:Y:S02]  /*77ba0*/  ISETP.LT.AND P0, PT, R7, R106, !P2 ;  /* 0x0000006a0700720c */ /* 0x000fe40005701270 */
[----:B------:R-:W-:Y:S01]  /*77bb0*/  ISETP.GE.AND P6, PT, R8, R247, PT ;  /* 0x000000f70800720c */ /* 0x000fe20003fc6270 */
[----:B------:R-:W-:Y:S01]  /*77bc0*/  VIADD R8, R6, 0x43 ;  /* 0x0000004306087836 */ /* 0x000fe20000000000 */
[----:B------:R-:W3:Y:S01]  /*77bd0*/  LDC R104, c[0x0][0x228] ;  /* 0x00008a00ff687b82 */ /* 0x000ee20000000800 */
[----:B--2---:R-:W-:-:S07]  /*77be0*/  IMAD.MOV.U32 R52, RZ, RZ, R54 ;  /* 0x000000ffff347224 */ /* 0x004fce00078e0036 */
[----:B------:R-:W2:Y:S01]  /*77bf0*/  LDC R106, c[0x0][0x228] ;  /* 0x00008a00ff6a7b82 */ /* 0x000ea20000000800 */
[----:B------:R-:W-:Y:S01]  /*77c00*/  ISETP.LT.AND P2, PT, R9, R52, !P2 ;  /* 0x000000340900720c */ /* 0x000fe20005741270 */
[----:B----4-:R4:W-:Y:S01]  /*77c10*/  @P5 STG.E desc[UR60][R78.64], R113 ;  /* 0x000000714e005986 */ /* 0x0109e2000c10193c */
[----:B------:R-:W-:-:S05]  /*77c20*/  IMAD.MOV.U32 R44, RZ, RZ, R64 ;  /* 0x000000ffff2c7224 */ /* 0x000fca00078e0040 */
[----:B------:R-:W2:Y:S01]  /*77c30*/  LDC.64 R52, c[0x0][0x228] ;  /* 0x00008a00ff347b82 */ /* 0x000ea20000000a00 */
[----:B----4-:R-:W4:Y:S04]  /*77c40*/  LDL.LU R113, [R1+0x864] ;  /* 0x0008640001717983 */ /* 0x010f280000300800 */
[----:B------:R1:W-:Y:S02]  /*77c50*/  @P4 STG.E desc[UR60][R100.64], R111 ;  /* 0x0000006f64004986 */ /* 0x0003e4000c10193c */
[----:B-1----:R-:W-:Y:S02]  /*77c60*/  ISETP.LT.AND P4, PT, R7, R103, !P6 ;  /* 0x000000670700720c */ /* 0x002fe40007781270 */
[----:B------:R-:W4:Y:S01]  /*77c70*/  LDL.LU R111, [R1+0x484] ;  /* 0x00048400016f7983 */ /* 0x000f220000300800 */
[----:B------:R-:W-:Y:S01]  /*77c80*/  IADD3 R100, R11, R0, RZ ;  /* 0x000000000b647210 */ /* 0x000fe20007ffe0ff */
[----:B------:R-:W1:Y:S04]  /*77c90*/  LDC R103, c[0x0][0x228] ;  /* 0x00008a00ff677b82 */ /* 0x000e680000000800 */
[----:B------:R-:W-:Y:S01]  /*77ca0*/  IMAD.WIDE R78, R100, 0x4, R2 ;  /* 0x00000004644e7825 */ /* 0x000fe200078e0202 */
[----:B------:R-:W-:-:S03]  /*77cb0*/  ISETP.GE.AND P5, PT, R8, R107, PT ;  /* 0x0000006b0800720c */ /* 0x000fc60003fa6270 */
[----:B------:R-:W-:Y:S01]  /*77cc0*/  IMAD.IADD R8, R100, 0x1, R0 ;  /* 0x0000000164087824 */ /* 0x000fe200078e0200 */
[----:B------:R-:W-:Y:S01]  /*77cd0*/  ISETP.LT.AND P6, PT, R9, R44, !P6 ;  /* 0x0000002c0900720c */ /* 0x000fe200077c1270 */
[----:B------:R-:W-:Y:S01]  /*77ce0*/  VIADD R11, R6, 0x44 ;  /* 0x00000044060b7836 */ /* 0x000fe20000000000 */
[----:B------:R-:W1:Y:S01]  /*77cf0*/  LDC R107, c[0x0][0x22c] ;  /* 0x00008b00ff6b7b82 */ /* 0x000e620000000800 */
[----:B---3--:R3:W-:Y:S02]  /*77d00*/  @P0 STG.E desc[UR60][R78.64], R110 ;  /* 0x0000006e4e000986 */ /* 0x0087e4000c10193c */
[----:B---3--:R-:W-:Y:S02]  /*77d10*/  IMAD.WIDE R78, R100, 0x4, R4 ;  /* 0x00000004644e7825 */ /* 0x008fe400078e0204 */
[----:B------:R-:W3:Y:S02]  /*77d20*/  LDL.LU R110, [R1+0x868] ;  /* 0x00086800016e7983 */ /* 0x000ee40000300800 */
[----:B------:R-:W-:-:S02]  /*77d30*/  IMAD.WIDE R100, R8, 0x4, R2 ;  /* 0x0000000408647825 */ /* 0x000fc400078e0202 */
[----:B------:R2:W-:Y:S04]  /*77d40*/  @P2 STG.E desc[UR60][R78.64], R114 ;  /* 0x000000724e002986 */ /* 0x0005e8000c10193c */
[----:B------:R1:W-:Y:S04]  /*77d50*/  @P4 STG.E desc[UR60][R100.64], R112 ;  /* 0x0000007064004986 */ /* 0x0003e8000c10193c */
[----:B--2---:R-:W2:Y:S04]  /*77d60*/  LDL.LU R114, [R1+0x474] ;  /* 0x0004740001727983 */ /* 0x004ea80000300800 */
[----:B-1----:R-:W3:Y:S01]  /*77d70*/  LDL.LU R112, [R1+0x858] ;  /* 0x0008580001707983 */ /* 0x002ee20000300800 */
[----:B------:R-:W-:-:S03]  /*77d80*/  IMAD.WIDE R78, R8, 0x4, R4 ;  /* 0x00000004084e7825 */ /* 0x000fc600078e0204 */
[----:B------:R-:W3:Y:S01]  /*77d90*/  LDL.LU R115, [R1+0x488] ;  /* 0x0004880001737983 */ /* 0x000ee20000300800 */
[----:B------:R-:W-:Y:S01]  /*77da0*/  ISETP.GE.AND P0, PT, R11, R102, PT ;  /* 0x000000660b00720c */ /* 0x000fe20003f06270 */
[----:B------:R-:W-:Y:S01]  /*77db0*/  VIADD R11, R6, 0x45 ;  /* 0x00000045060b7836 */ /* 0x000fe20000000000 */
[----:B------:R-:W-:Y:S01]  /*77dc0*/  ISETP.LT.AND P4, PT, R7, R104, !P5 ;  /* 0x000000680700720c */ /* 0x000fe20006f81270 */
[----:B------:R-:W-:Y:S01]  /*77dd0*/  IMAD.MOV.U32 R54, RZ, RZ, R65 ;  /* 0x000000ffff367224 */ /* 0x000fe200078e0041 */
[----:B------:R-:W1:Y:S02]  /*77de0*/  LDC R104, c[0x0][0x228] ;  /* 0x00008a00ff687b82 */ /* 0x000e640000000800 */
[----:B------:R-:W-:Y:S01]  /*77df0*/  ISETP.GE.AND P2, PT, R11, R105, PT ;  /* 0x000000690b00720c */ /* 0x000fe20003f46270 */
[----:B------:R-:W-:-:S04]  /*77e00*/  IMAD.IADD R11, R8, 0x1, R0 ;  /* 0x00000001080b7824 */ /* 0x000fc800078e0200 */
[----:B------:R-:W-:Y:S01]  /*77e10*/  IMAD.WIDE R100, R11, 0x4, R2 ;  /* 0x000000040b647825 */ /* 0x000fe200078e0202 */
[----:B------:R-:W1:Y:S03]  /*77e20*/  LDC R105, c[0x0][0x22c] ;  /* 0x00008b00ff697b82 */ /* 0x000e660000000800 */
[----:B------:R-:W-:Y:S02]  /*77e30*/  IMAD.MOV.U32 R65, RZ, RZ, R52 ;  /* 0x000000ffff417224 */ /* 0x000fe400078e0034 */
[----:B------:R-:W-:-:S03]  /*77e40*/  VIADD R8, R6, 0x46 ;  /* 0x0000004606087836 */ /* 0x000fc60000000000 */
[----:B------:R-:W-:Y:S01]  /*77e50*/  ISETP.LT.AND P5, PT, R9, R65, !P5 ;  /* 0x000000410900720c */ /* 0x000fe20006fa1270 */
[----:B----4-:R4:W-:Y:S04]  /*77e60*/  @P6 STG.E desc[UR60][R78.64], R113 ;  /* 0x000000714e006986 */ /* 0x0109e8000c10193c */
[----:B----4-:R-:W4:Y:S04]  /*77e70*/  LDL.LU R113, [R1+0x478] ;  /* 0x0004780001717983 */ /* 0x010f280000300800 */
[----:B------:R1:W-:Y:S01]  /*77e80*/  @P4 STG.E desc[UR60][R100.64], R111 ;  /* 0x0000006f64004986 */ /* 0x0003e2000c10193c */
[----:B------:R-:W-:-:S02]  /*77e90*/  ISETP.LT.AND P4, PT, R7, R103, !P0 ;  /* 0x000000670700720c */ /* 0x000fc40004781270 */
[----:B------:R-:W-:Y:S01]  /*77ea0*/  ISETP.LT.AND P0, PT, R9, R60, !P0 ;  /* 0x0000003c0900720c */ /* 0x000fe20004701270 */
[----:B-1----:R-:W4:Y:S01]  /*77eb0*/  LDL.LU R111, [R1+0x85c] ;  /* 0x00085c00016f7983 */ /* 0x002f220000300800 */
[----:B------:R-:W-:Y:S01]  /*77ec0*/  ISETP.GE.AND P6, PT, R8, R107, PT ;  /* 0x0000006b0800720c */ /* 0x000fe20003fc6270 */
[C---:B------:R-:W-:Y:S01]  /*77ed0*/  IMAD.IADD R8, R11.reuse, 0x1, R0 ;  /* 0x000000010b087824 */ /* 0x040fe200078e0200 */
[----:B------:R-:W-:Y:S01]  /*77ee0*/  MOV R52, R69 ;  /* 0x0000004500347202 */ /* 0x000fe20000000f00 */
[----:B------:R-:W-:Y:S01]  /*77ef0*/  IMAD.WIDE R78, R11, 0x4, R4 ;  /* 0x000000040b4e7825 */ /* 0x000fe200078e0204 */
[----:B------:R-:W1:Y:S03]  /*77f00*/  LDC.64 R68, c[0x0][0x228] ;  /* 0x00008a00ff447b82 */ /* 0x000e660000000a00 */
[----:B------:R-:W-:-:S04]  /*77f10*/  IMAD.WIDE R100, R8, 0x4, R2 ;  /* 0x0000000408647825 */ /* 0x000fc800078e0202 */
[----:B------:R-:W-:Y:S01]  /*77f20*/  IMAD.WIDE R102, R8, 0x4, R4 ;  /* 0x0000000408667825 */ /* 0x000fe200078e0204 */
[----:B------:R-:W4:Y:S01]  /*77f30*/  LDC R107, c[0x0][0x228] ;  /* 0x00008a00ff6b7b82 */ /* 0x000f220000000800 */
[----:B--2---:R2:W-:Y:S04]  /*77f40*/  @P5 STG.E desc[UR60][R78.64], R114 ;  /* 0x000000724e005986 */ /* 0x0045e8000c10193c */
[----:B---3--:R-:W-:Y:S04]  /*77f50*/  @P4 STG.E desc[UR60][R100.64], R112 ;  /* 0x0000007064004986 */ /* 0x008fe8000c10193c */
[----:B------:R3:W-:Y:S04]  /*77f60*/  @P0 STG.E desc[UR60][R102.64], R110 ;  /* 0x0000006e66000986 */ /* 0x0007e8000c10193c */
[----:B--2---:R-:W2:Y:S04]  /*77f70*/  LDL.LU R114, [R1+0x86c] ;  /* 0x00086c0001727983 */ /* 0x004ea80000300800 */
[----:B---3--:R-:W3:Y:S04]  /*77f80*/  LDL.LU R110, [R1+0x47c] ;  /* 0x00047c00016e7983 */ /* 0x008ee80000300800 */
[----:B------:R-:W3:Y:S01]  /*77f90*/  LDL.LU R112, [R1+0x48c] ;  /* 0x00048c0001707983 */ /* 0x000ee20000300800 */
[----:B-1----:R-:W-:-:S02]  /*77fa0*/  MOV R64, R68 ;  /* 0x0000004400407202 */ /* 0x002fc40000000f00 */
[----:B------:R-:W-:Y:S02]  /*77fb0*/  ISETP.LT.AND P4, PT, R7, R104, !P2 ;  /* 0x000000680700720c */ /* 0x000fe40005781270 */
[----:B------:R-:W-:Y:S01]  /*77fc0*/  ISETP.LT.AND P2, PT, R9, R64, !P2 ;  /* 0x000000400900720c */ /* 0x000fe20005741270 */
[----:B------:R-:W-:Y:S02]  /*77fd0*/  IMAD.IADD R100, R8, 0x1, R0 ;  /* 0x0000000108647824 */ /* 0x000fe400078e0200 */
[----:B------:R-:W-:Y:S01]  /*77fe0*/  IMAD.MOV.U32 R44, RZ, RZ, R69 ;  /* 0x000000ffff2c7224 */ /* 0x000fe200078e0045 */
[----:B------:R-:W-:Y:S01]  /*77ff0*/  ISETP.LT.AND P0, PT, R7, R106, !P6 ;  /* 0x0000006a0700720c */ /* 0x000fe20007701270 */
[C---:B------:R-:W-:Y:S01]  /*78000*/  IMAD.WIDE R78, R100.reuse, 0x4, R2 ;  /* 0x00000004644e7825 */ /* 0x040fe200078e0202 */
[C---:B------:R-:W-:Y:S01]  /*78010*/  IADD3 R8, R100.reuse, R0, RZ ;  /* 0x0000000064087210 */ /* 0x040fe20007ffe0ff */
[----:B------:R-:W1:Y:S02]  /*78020*/  LDC R104, c[0x0][0x22c] ;  /* 0x00008b00ff687b82 */ /* 0x000e640000000800 */
[----:B------:R-:W-:-:S02]  /*78030*/  IMAD.WIDE R100, R100, 0x4, R4 ;  /* 0x0000000464647825 */ /* 0x000fc400078e0204 */
[----:B------:R1:W-:Y:S01]  /*78040*/  @P4 STG.E desc[UR60][R78.64], R115 ;  /* 0x000000734e004986 */ /* 0x0003e2000c10193c */
[----:B------:R-:W-:-:S03]  /*78050*/  MOV R69, R70 ;  /* 0x0000004600457202 */ /* 0x000fc60000000f00 */
[----:B------:R-:W1:Y:S01]  /*78060*/  LDC.64 R70, c[0x0][0x228] ;  /* 0x00008a00ff467b82 */ /* 0x000e620000000a00 */
[----:B------:R-:W-:Y:S01]  /*78070*/  IMAD.WIDE R102, R8, 0x4, R2 ;  /* 0x0000000408667825 */ /* 0x000fe200078e0202 */
[C---:B------:R-:W-:Y:S02]  /*78080*/  IADD3 R11, R6.reuse, 0x47, RZ ;  /* 0x00000047060b7810 */ /* 0x040fe40007ffe0ff */
[----:B------:R-:W-:Y:S02]  /*78090*/  ISETP.LT.AND P6, PT, R9, R69, !P6 ;  /* 0x000000450900720c */ /* 0x000fe400077c1270 */
[----:B------:R-:W-:Y:S01]  /*780a0*/  ISETP.GE.AND P5, PT, R11, R105, PT ;  /* 0x000000690b00720c */ /* 0x000fe20003fa6270 */
[C---:B------:R-:W-:Y:S01]  /*780b0*/  VIADD R11, R6.reuse, 0x48 ;  /* 0x00000048060b7836 */ /* 0x040fe20000000000 */
[----:B------:R-:W3:Y:S01]  /*780c0*/  LDC R105, c[0x0][0x228] ;  /* 0x00008a00ff697b82 */ /* 0x000ee20000000800 */
[----:B-1----:R-:W-:-:S03]  /*780d0*/  VIADD R78, R6, 0x49 ;  /* 0x00000049064e7836 */ /* 0x002fc60000000000 */
[----:B------:R-:W-:Y:S01]  /*780e0*/  ISETP.GE.AND P4, PT, R11, R109, PT ;  /* 0x0000006d0b00720c */ /* 0x000fe20003f86270 */
[----:B------:R-:W-:-:S03]  /*780f0*/  IMAD.IADD R11, R8, 0x1, R0 ;  /* 0x00000001080b7824 */ /* 0x000fc600078e0200 */
[----:B------:R-:W1:Y:S01]  /*78100*/  LDC R106, c[0x0][0x228] ;  /* 0x00008a00ff6a7b82 */ /* 0x000e620000000800 */
[----:B------:R-:W-:-:S07]  /*78110*/  IMAD.MOV.U32 R60, RZ, RZ, R70 ;  /* 0x000000ffff3c7224 */ /* 0x000fce00078e0046 */
[----:B------:R-:W1:Y:S01]  /*78120*/  LDC R109, c[0x0][0x22c] ;  /* 0x00008b00ff6d7b82 */ /* 0x000e620000000800 */
[----:B----4-:R4:W-:Y:S04]  /*78130*/  @P2 STG.E desc[UR60][R100.64], R113 ;  /* 0x0000007164002986 */ /* 0x0109e8000c10193c */
[----:B----4-:R-:W4:Y:S04]  /*78140*/  LDL.LU R113, [R1+0x870] ;  /* 0x0008700001717983 */ /* 0x010f280000300800 */
[----:B------:R1:W-:Y:S01]  /*78150*/  @P0 STG.E desc[UR60][R102.64], R111 ;  /* 0x0000006f66000986 */ /* 0x0003e2000c10193c */
[----:B------:R-:W-:-:S03]  /*78160*/  ISETP.LT.AND P0, PT, R9, R60, !P5 ;  /* 0x0000003c0900720c */ /* 0x000fc60006f01270 */
[----:B-1----:R-:W4:Y:S01]  /*78170*/  LDL.LU R111, [R1+0x880] ;  /* 0x00088000016f7983 */ /* 0x002f220000300800 */
[----:B------:R-:W-:Y:S01]  /*78180*/  ISETP.LT.AND P5, PT, R7, R107, !P5 ;  /* 0x0000006b0700720c */ /* 0x000fe20006fa1270 */
[----:B------:R-:W-:Y:S01]  /*78190*/  IMAD.WIDE R100, R8, 0x4, R4 ;  /* 0x0000000408647825 */ /* 0x000fe200078e0204 */
[----:B------:R-:W-:Y:S01]  /*781a0*/  ISETP.GE.AND P2, PT, R78, R104, PT ;  /* 0x000000684e00720c */ /* 0x000fe20003f46270 */
[----:B------:R-:W1:Y:S02]  /*781b0*/  LDC R102, c[0x0][0x228] ;  /* 0x00008a00ff667b82 */ /* 0x000e640000000800 */
[----:B------:R-:W-:-:S04]  /*781c0*/  IMAD.WIDE R78, R11, 0x4, R2 ;  /* 0x000000040b4e7825 */ /* 0x000fc800078e0202 */
[----:B------:R-:W-:Y:S02]  /*781d0*/  IMAD.MOV.U32 R65, RZ, RZ, R71 ;  /* 0x000000ffff417224 */ /* 0x000fe400078e0047 */
[----:B------:R-:W1:Y:S08]  /*781e0*/  LDC.64 R70, c[0x0][0x228] ;  /* 0x00008a00ff467b82 */ /* 0x000e700000000a00 */
[----:B------:R-:W4:Y:S01]  /*781f0*/  LDC R107, c[0x0][0x22c] ;  /* 0x00008b00ff6b7b82 */ /* 0x000f220000000800 */
[----:B------:R-:W-:-:S07]  /*78200*/  VIADD R8, R6, 0x4a ;  /* 0x0000004a06087836 */ /* 0x000fce0000000000 */
[----:B------:R-:W4:Y:S01]  /*78210*/  LDC R103, c[0x0][0x22c] ;  /* 0x00008b00ff677b82 */ /* 0x000f220000000800 */
[----:B--2---:R2:W-:Y:S07]  /*78220*/  @P6 STG.E desc[UR60][R100.64], R114 ;  /* 0x0000007264006986 */ /* 0x0045ee000c10193c */
[----:B------:R-:W4:Y:S01]  /*78230*/  LDC R104, c[0x0][0x228] ;  /* 0x00008a00ff687b82 */ /* 0x000f220000000800 */
[----:B--2---:R-:W-:Y:S01]  /*78240*/  IMAD.WIDE R100, R11, 0x4, R4 ;  /* 0x000000040b647825 */ /* 0x004fe200078e0204 */
[----:B---3--:R-:W-:Y:S04]  /*78250*/  @P5 STG.E desc[UR60][R78.64], R112 ;  /* 0x000000704e005986 */ /* 0x008fe8000c10193c */
[----:B------:R2:W-:Y:S04]  /*78260*/  @P0 STG.E desc[UR60][R100.64], R110 ;  /* 0x0000006e64000986 */ /* 0x0005e8000c10193c */
[----:B--2---:R-:W2:Y:S04]  /*78270*/  LDL.LU R110, [R1+0x490] ;  /* 0x00049000016e7983 */ /* 0x004ea80000300800 */
[----:B------:R-:W3:Y:S04]  /*78280*/  LDL.LU R114, [R1+0x90] ;  /* 0x0000900001727983 */ /* 0x000ee80000300800 */
[----:B------:R-:W3:Y:S01]  /*78290*/  LDL.LU R112, [R1+0x874] ;  /* 0x0008740001707983 */ /* 0x000ee20000300800 */
[----:B------:R-:W-:Y:S01]  /*782a0*/  ISETP.LT.AND P6, PT, R7, R105, !P4 ;  /* 0x000000690700720c */ /* 0x000fe200067c1270 */
[----:B------:R-:W-:-:S02]  /*782b0*/  IMAD.IADD R11, R11, 0x1, R0 ;  /* 0x000000010b0b7824 */ /* 0x000fc400078e0200 */
[----:B-1----:R-:W-:Y:S02]  /*782c0*/  IMAD.MOV.U32 R68, RZ, RZ, R70 ;  /* 0x000000ffff447224 */ /* 0x002fe400078e0046 */
[----:B------:R-:W-:Y:S01]  /*782d0*/  IMAD.MOV.U32 R64, RZ, RZ, R71 ;  /* 0x000000ffff407224 */ /* 0x000fe200078e0047 */
[----:B------:R-:W-:Y:S01]  /*782e0*/  ISETP.LT.AND P0, PT, R7, R106, !P2 ;  /* 0x0000006a0700720c */ /* 0x000fe20005701270 */
[----:B------:R-:W-:Y:S01]  /*782f0*/  IMAD.WIDE R78, R11, 0x4, R2 ;  /* 0x000000040b4e7825 */ /* 0x000fe200078e0202 */
[----:B------:R-:W-:Y:S01]  /*78300*/  ISETP.LT.AND P4, PT, R9, R68, !P4 ;  /* 0x000000440900720c */ /* 0x000fe20006781270 */
[----:B------:R-:W1:Y:S02]  /*78310*/  LDC.64 R70, c[0x0][0x228] ;  /* 0x00008a00ff467b82 */ /* 0x000e640000000a00 */
[----:B------:R-:W-:Y:S01]  /*78320*/  IMAD.WIDE R100, R11, 0x4, R4 ;  /* 0x000000040b647825 */ /* 0x000fe200078e0204 */
[----:B------:R-:W-:-:S03]  /*78330*/  ISETP.GE.AND P5, PT, R8, R108, PT ;  /* 0x0000006c0800720c */ /* 0x000fc60003fa6270 */
[----:B------:R-:W-:Y:S02]  /*78340*/  VIADD R8, R6, 0x4b ;  /* 0x0000004b06087836 */ /* 0x000fe40000000000 */
[----:B------:R-:W3:Y:S08]  /*78350*/  LDC R105, c[0x0][0x22c] ;  /* 0x00008b00ff697b82 */ /* 0x000ef00000000800 */
[----:B------:R-:W3:Y:S01]  /*78360*/  LDC R106, c[0x0][0x228] ;  /* 0x00008a00ff6a7b82 */ /* 0x000ee20000000800 */
[----:B-1----:R-:W-:Y:S01]  /*78370*/  MOV R60, R70 ;  /* 0x00000046003c7202 */ /* 0x002fe20000000f00 */
[----:B----4-:R1:W-:Y:S01]  /*78380*/  @P6 STG.E desc[UR60][R78.64], R113 ;  /* 0x000000714e006986 */ /* 0x0103e2000c10193c */
[----:B------:R-:W-:-:S05]  /*78390*/  IMAD.MOV.U32 R75, RZ, RZ, R71 ;  /* 0x000000ffff4b7224 */ /* 0x000fca00078e0047 */
[----:B------:R-:W4:Y:S01]  /*783a0*/  LDC R108, c[0x0][0x22c] ;  /* 0x00008b00ff6c7b82 */ /* 0x000f220000000800 */
[----:B-1----:R-:W4:Y:S01]  /*783b0*/  LDL.LU R113, [R1+0x884] ;  /* 0x0008840001717983 */ /* 0x002f220000300800 */
[----:B------:R-:W-:-:S06]  /*783c0*/  ISETP.LT.AND P2, PT, R9, R60, !P2 ;  /* 0x0000003c0900720c */ /* 0x000fcc0005741270 */
[----:B------:R-:W1:Y:S01]  /*783d0*/  LDC.64 R70, c[0x0][0x228] ;  /* 0x00008a00ff467b82 */ /* 0x000e620000000a00 */
[----:B------:R1:W-:Y:S04]  /*783e0*/  @P4 STG.E desc[UR60][R100.64], R111 ;  /* 0x0000006f64004986 */ /* 0x0003e8000c10193c */
[----:B-1----:R-:W4:Y:S01]  /*783f0*/  LDL.LU R111, [R1+0x494] ;  /* 0x00049400016f7983 */ /* 0x002f220000300800 */
[----:B------:R-:W-:Y:S01]  /*78400*/  IMAD.IADD R100, R11, 0x1, R0 ;  /* 0x000000010b647824 */ /* 0x000fe200078e0200 */
[----:B------:R-:W-:Y:S02]  /*78410*/  ISETP.LT.AND P4, PT, R7, R102, !P5 ;  /* 0x000000660700720c */ /* 0x000fe40006f81270 */
[----:B------:R-:W-:Y:S01]  /*78420*/  ISETP.GE.AND P6, PT, R8, R107, PT ;  /* 0x0000006b0800720c */ /* 0x000fe20003fc6270 */
[C---:B------:R-:W-:Y:S01]  /*78430*/  IMAD.WIDE R78, R100.reuse, 0x4, R2 ;  /* 0x00000004644e7825 */ /* 0x040fe200078e0202 */
[----:B------:R-:W1:Y:S03]  /*78440*/  LDC R102, c[0x0][0x228] ;  /* 0x00008a00ff667b82 */ /* 0x000e660000000800 */
[----:B------:R-:W-:Y:S01]  /*78450*/  IMAD.IADD R8, R100, 0x1, R0 ;  /* 0x0000000164087824 */ /* 0x000fe200078e0200 */
[----:B------:R-:W-:Y:S01]  /*78460*/  MOV R68, R70 ;  /* 0x0000004600447202 */ /* 0x000fe20000000f00 */
[----:B------:R-:W-:-:S03]  /*78470*/  IMAD.MOV.U32 R74, RZ, RZ, R71 ;  /* 0x000000ffff4a7224 */ /* 0x000fc600078e0047 */
[----:B------:R-:W1:Y:S01]  /*78480*/  LDC.64 R70, c[0x0][0x228] ;  /* 0x00008a00ff467b82 */ /* 0x000e620000000a00 */
[----:B------:R-:W-:-:S07]  /*78490*/  VIADD R11, R6, 0x4c ;  /* 0x0000004c060b7836 */ /* 0x000fce0000000000 */
[----:B------:R-:W4:Y:S01]  /*784a0*/  LDC R107, c[0x0][0x22c] ;  /* 0x00008b00ff6b7b82 */ /* 0x000f220000000800 */
[----:B--2---:R2:W-:Y:S02]  /*784b0*/  @P0 STG.E desc[UR60][R78.64], R110 ;  /* 0x0000006e4e000986 */ /* 0x0045e4000c10193c */
[----:B--2---:R-:W-:Y:S02]  /*784c0*/  IMAD.WIDE R78, R100, 0x4, R4 ;  /* 0x00000004644e7825 */ /* 0x004fe400078e0204 */
[----:B------:R-:W2:Y:S02]  /*784d0*/  LDL.LU R110, [R1+0x888] ;  /* 0x00088800016e7983 */ /* 0x000ea40000300800 */
[----:B------:R-:W-:Y:S02]  /*784e0*/  IMAD.WIDE R100, R8, 0x4, R2 ;  /* 0x0000000408647825 */ /* 0x000fe400078e0202 */
[----:B---3--:R3:W-:Y:S04]  /*784f0*/  @P2 STG.E desc[UR60][R78.64], R114 ;  /* 0x000000724e002986 */ /* 0x0087e8000c10193c */
[----:B------:R1:W-:Y:S04]  /*78500*/  @P4 STG.E desc[UR60][R100.64], R112 ;  /* 0x0000007064004986 */ /* 0x0003e8000c10193c */
[----:B---3--:R-:W3:Y:S04]  /*78510*/  LDL.LU R114, [R1+0x94] ;  /* 0x0000940001727983 */ /* 0x008ee80000300800 */
[----:B-1----:R-:W2:Y:S01]  /*78520*/  LDL.LU R112, [R1+0x878] ;  /* 0x0008780001707983 */ /* 0x002ea20000300800 */
[----:B------:R-:W-:Y:S01]  /*78530*/  MOV R69, R70 ;  /* 0x0000004600457202 */ /* 0x000fe20000000f00 */
[----:B------:R-:W-:-:S02]  /*78540*/  IMAD.MOV.U32 R73, RZ, RZ, R71 ;  /* 0x000000ffff497224 */ /* 0x000fc400078e0047 */
[----:B------:R-:W1:Y:S01]  /*78550*/  LDC.64 R70, c[0x0][0x228] ;  /* 0x00008a00ff467b82 */ /* 0x000e620000000a00 */
[----:B------:R-:W-:Y:S01]  /*78560*/  ISETP.LT.AND P5, PT, R9, R68, !P5 ;  /* 0x000000440900720c */ /* 0x000fe20006fa1270 */
[----:B------:R-:W-:Y:S01]  /*78570*/  IMAD.WIDE R78, R8, 0x4, R4 ;  /* 0x00000004084e7825 */ /* 0x000fe200078e0204 */
[----:B------:R-:W-:Y:S01]  /*78580*/  ISETP.GE.AND P0, PT, R11, R103, PT ;  /* 0x000000670b00720c */ /* 0x000fe20003f06270 */
[----:B------:R-:W2:Y:S02]  /*78590*/  LDL.LU R115, [R1+0x498] ;  /* 0x0004980001737983 */ /* 0x000ea40000300800 */
[----:B------:R-:W-:Y:S01]  /*785a0*/  VIADD R11, R6, 0x4d ;  /* 0x0000004d060b7836 */ /* 0x000fe20000000000 */
[----:B------:R-:W-:Y:S01]  /*785b0*/  ISETP.LT.AND P2, PT, R7, R104, !P6 ;  /* 0x000000680700720c */ /* 0x000fe20007741270 */
[----:B-1----:R-:W-:Y:S01]  /*785c0*/  IMAD.MOV.U32 R60, RZ, RZ, R70 ;  /* 0x000000ffff3c7224 */ /* 0x002fe200078e0046 */
[----:B------:R-:W-:Y:S01]  /*785d0*/  MOV R72, R71 ;  /* 0x0000004700487202 */ /* 0x000fe20000000f00 */
[----:B------:R-:W1:Y:S08]  /*785e0*/  LDC R104, c[0x0][0x228] ;  /* 0x00008a00ff687b82 */ /* 0x000e700000000800 */
[----:B------:R-:W1:Y:S01]  /*785f0*/  LDC.64 R70, c[0x0][0x228] ;  /* 0x00008a00ff467b82 */ /* 0x000e620000000a00 */
[----:B------:R-:W-:Y:S01]  /*78600*/  ISETP.GE.AND P4, PT, R11, R105, PT ;  /* 0x000000690b00720c */ /* 0x000fe20003f86270 */
[----:B------:R-:W-:-:S04]  /*78610*/  IMAD.IADD R11, R8, 0x1, R0 ;  /* 0x00000001080b7824 */ /* 0x000fc800078e0200 */
[----:B------:R-:W-:Y:S01]  /*78620*/  IMAD.WIDE R100, R11, 0x4, R2 ;  /* 0x000000040b647825 */ /* 0x000fe200078e0202 */
[----:B------:R-:W-:Y:S01]  /*78630*/  ISETP.LT.AND P6, PT, R9, R69, !P6 ;  /* 0x000000450900720c */ /* 0x000fe200077c1270 */
[----:B------:R-:W2:Y:S01]  /*78640*/  LDC R105, c[0x0][0x22c] ;  /* 0x00008b00ff697b82 */ /* 0x000ea20000000800 */
[----:B-1----:R-:W-:Y:S01]  /*78650*/  MOV R68, R70 ;  /* 0x0000004600447202 */ /* 0x002fe20000000f00 */
[----:B------:R-:W-:Y:S01]  /*78660*/  VIADD R8, R6, 0x4e ;  /* 0x0000004e06087836 */ /* 0x000fe20000000000 */
[----:B----4-:R1:W-:Y:S05]  /*78670*/  @P5 STG.E desc[UR60][R78.64], R113 ;  /* 0x000000714e005986 */ /* 0x0103ea000c10193c */
[----:B-1----:R-:W1:Y:S01]  /*78680*/  LDC.64 R78, c[0x0][0x228] ;  /* 0x00008a00ff4e7b82 */ /* 0x002e620000000a00 */
[----:B------:R-:W4:Y:S04]  /*78690*/  LDL.LU R113, [R1+0x98] ;  /* 0x0000980001717983 */ /* 0x000f280000300800 */
[----:B------:R1:W-:Y:S04]  /*786a0*/  @P2 STG.E desc[UR60][R100.64], R111 ;  /* 0x0000006f64002986 */ /* 0x0003e8000c10193c */
[----:B-1----:R-:W4:Y:S01]  /*786b0*/  LDL.LU R111, [R1+0x87c] ;  /* 0x00087c00016f7983 */ /* 0x002f220000300800 */
[----:B------:R-:W-:Y:S01]  /*786c0*/  IMAD.MOV.U32 R84, RZ, RZ, R78 ;  /* 0x000000ffff547224 */ /* 0x000fe200078e004e */
[----:B------:R-:W-:-:S02]  /*786d0*/  MOV R70, R79 ;  /* 0x0000004f00467202 */ /* 0x000fc40000000f00 */
[----:B------:R-:W1:Y:S01]  /*786e0*/  LDC.64 R78, c[0x0][0x228] ;  /* 0x00008a00ff4e7b82 */ /* 0x000e620000000a00 */
[----:B------:R-:W-:Y:S02]  /*786f0*/  ISETP.LT.AND P2, PT, R7, R102, !P0 ;  /* 0x000000660700720c */ /* 0x000fe40004741270 */
[----:B------:R-:W-:Y:S02]  /*78700*/  ISETP.LT.AND P0, PT, R9, R60, !P0 ;  /* 0x0000003c0900720c */ /* 0x000fe40004701270 */
[----:B------:R-:W-:Y:S01]  /*78710*/  ISETP.GE.AND P5, PT, R8, R107, PT ;  /* 0x0000006b0800720c */ /* 0x000fe20003fa6270 */
[----:B------:R-:W-:Y:S02]  /*78720*/  IMAD.IADD R8, R11, 0x1, R0 ;  /* 0x000000010b087824 */ /* 0x000fe400078e0200 */
[----:B------:R-:W4:Y:S02]  /*78730*/  LDC R107, c[0x0][0x228] ;  /* 0x00008a00ff6b7b82 */ /* 0x000f240000000800 */
[----:B------:R-:W-:-:S04]  /*78740*/  IMAD.WIDE R100, R8, 0x4, R2 ;  /* 0x0000000408647825 */ /* 0x000fc800078e0202 */
[----:B------:R-:W-:-:S04]  /*78750*/  IMAD.WIDE R102, R8, 0x4, R4 ;  /* 0x0000000408667825 */ /* 0x000fc800078e0204 */
[----:B-1----:R-:W-:Y:S02]  /*78760*/  IMAD.MOV.U32 R60, RZ, RZ, R78 ;  /* 0x000000ffff3c7224 */ /* 0x002fe400078e004e */
[----:B------:R-:W-:Y:S02]  /*78770*/  IMAD.MOV.U32 R69, RZ, RZ, R79 ;  /* 0x000000ffff457224 */ /* 0x000fe400078e004f */
[----:B------:R-:W-:-:S05]  /*78780*/  IMAD.WIDE R78, R11, 0x4, R4 ;  /* 0x000000040b4e7825 */ /* 0x000fca00078e0204 */
[----:B---3--:R1:W-:Y:S04]  /*78790*/  @P6 STG.E desc[UR60][R78.64], R114 ;  /* 0x000000724e006986 */ /* 0x0083e8000c10193c */
[----:B--2---:R-:W-:Y:S04]  /*787a0*/  @P2 STG.E desc[UR60][R100.64], R112 ;  /* 0x0000007064002986 */ /* 0x004fe8000c10193c */
[----:B------:R2:W-:Y:S04]  /*787b0*/  @P0 STG.E desc[UR60][R102.64], R110 ;  /* 0x0000006e66000986 */ /* 0x0005e8000c10193c */
[----:B-1----:R-:W3:Y:S01]  /*787c0*/  LDL.LU R114, [R1+0x88c] ;  /* 0x00088c0001727983 */ /* 0x002ee20000300800 */
[----:B------:R-:W1:Y:S03]  /*787d0*/  LDC.64 R78, c[0x0][0x228] ;  /* 0x00008a00ff4e7b82 */ /* 0x000e660000000a00 */
[----:B--2---:R-:W2:Y:S04]  /*787e0*/  LDL.LU R110, [R1+0x9c] ;  /* 0x00009c00016e7983 */ /* 0x004ea80000300800 */
[----:B------:R-:W2:Y:S01]  /*787f0*/  LDL.LU R112, [R1+0x49c] ;  /* 0x00049c0001707983 */ /* 0x000ea20000300800 */
[----:B------:R-:W-:-:S02]  /*78800*/  ISETP.LT.AND P0, PT, R7, R104, !P4 ;  /* 0x000000680700720c */ /* 0x000fc40006701270 */
[----:B------:R-:W-:Y:S01]  /*78810*/  ISETP.LT.AND P4, PT, R9, R68, !P4 ;  /* 0x000000440900720c */ /* 0x000fe20006781270 */
[----:B------:R-:W4:Y:S01]  /*78820*/  LDC R104, c[0x0][0x22c] ;  /* 0x00008b00ff687b82 */ /* 0x000f220000000800 */
[----:B------:R-:W-:Y:S02]  /*78830*/  IADD3 R100, R8, R0, RZ ;  /* 0x0000000008647210 */ /* 0x000fe40007ffe0ff */
[----:B------:R-:W-:-:S03]  /*78840*/  ISETP.LT.AND P2, PT, R7, R106, !P5 ;  /* 0x0000006a0700720c */ /* 0x000fc60006f41270 */
[----:B------:R-:W-:Y:S02]  /*78850*/  IMAD.IADD R8, R100, 0x1, R0 ;  /* 0x0000000164087824 */ /* 0x000fe400078e0200 */
[----:B------:R-:W-:Y:S01]  /*78860*/  VIADD R11, R6, 0x4f ;  /* 0x0000004f060b7836 */ /* 0x000fe20000000000 */
[----:B------:R-:W2:Y:S01]  /*78870*/  LDC R106, c[0x0][0x228] ;  /* 0x00008a00ff6a7b82 */ /* 0x000ea20000000800 */
[----:B-1----:R-:W-:Y:S02]  /*78880*/  IMAD.MOV.U32 R80, RZ, RZ, R78 ;  /* 0x000000ffff507224 */ /* 0x002fe400078e004e */
[----:B------:R-:W-:Y:S02]  /*78890*/  IMAD.MOV.U32 R68, RZ, RZ, R79 ;  /* 0x000000ffff447224 */ /* 0x000fe400078e004f */
[----:B------:R-:W-:-:S04]  /*788a0*/  IMAD.WIDE R78, R100, 0x4, R2 ;  /* 0x00000004644e7825 */ /* 0x000fc800078e0202 */
[----:B------:R-:W-:Y:S01]  /*788b0*/  IMAD.WIDE R100, R100, 0x4, R4 ;  /* 0x0000000464647825 */ /* 0x000fe200078e0204 */
[----:B------:R1:W-:Y:S03]  /*788c0*/  @P0 STG.E desc[UR60][R78.64], R115 ;  /* 0x000000734e000986 */ /* 0x0003e6000c10193c */
[----:B------:R-:W-:Y:S01]  /*788d0*/  IMAD.WIDE R102, R8, 0x4, R2 ;  /* 0x0000000408667825 */ /* 0x000fe200078e0202 */
[----:B------:R-:W-:Y:S02]  /*788e0*/  ISETP.GE.AND P6, PT, R11, R105, PT ;  /* 0x000000690b00720c */ /* 0x000fe40003fc6270 */
[----:B------:R-:W-:Y:S01]  /*788f0*/  ISETP.LT.AND P5, PT, R9, R84, !P5 ;  /* 0x000000540900720c */ /* 0x000fe20006fa1270 */
[----:B------:R-:W2:Y:S01]  /*78900*/  LDC R105, c[0x0][0x228] ;  /* 0x00008a00ff697b82 */ /* 0x000ea20000000800 */
[C---:B------:R-:W-:Y:S01]  /*78910*/  IADD3 R11, R6.reuse, 0x50, RZ ;  /* 0x00000050060b7810 */ /* 0x040fe20007ffe0ff */
[----:B-1----:R-:W-:-:S03]  /*78920*/  VIADD R78, R6, 0x51 ;  /* 0x00000051064e7836 */ /* 0x002fc60000000000 */
[----:B------:R-:W-:Y:S01]  /*78930*/  ISETP.GE.AND P0, PT, R11, R109, PT ;  /* 0x0000006d0b00720c */ /* 0x000fe20003f06270 */
[C---:B------:R-:W-:Y:S02]  /*78940*/  IMAD.IADD R11, R8.reuse, 0x1, R0 ;  /* 0x00000001080b7824 */ /* 0x040fe400078e0200 */
[----:B------:R-:W1:Y:S01]  /*78950*/  LDC R109, c[0x0][0x22c] ;  /* 0x00008b00ff6d7b82 */ /* 0x000e620000000800 */
[----:B----4-:R4:W-:Y:S04]  /*78960*/  @P4 STG.E desc[UR60][R100.64], R113 ;  /* 0x0000007164004986 */ /* 0x0109e8000c10193c */
[----:B----4-:R-:W4:Y:S04]  /*78970*/  LDL.LU R113, [R1+0x8a0] ;  /* 0x0008a00001717983 */ /* 0x010f280000300800 */
[----:B------:R1:W-:Y:S04]  /*78980*/  @P2 STG.E desc[UR60][R102.64], R111 ;  /* 0x0000006f66002986 */ /* 0x0003e8000c10193c */
[----:B-1----:R-:W4:Y:S01]  /*78990*/  LDL.LU R111, [R1+0x890] ;  /* 0x00089000016f7983 */ /* 0x002f220000300800 */
[----:B------:R-:W-:Y:S01]  /*789a0*/  ISETP.LT.AND P4, PT, R9, R60, !P6 ;  /* 0x0000003c0900720c */ /* 0x000fe20007781270 */
[----:B------:R-:W-:Y:S01]  /*789b0*/  IMAD.WIDE R100, R8, 0x4, R4 ;  /* 0x0000000408647825 */ /* 0x000fe200078e0204 */
[----:B------:R-:W-:Y:S01]  /*789c0*/  ISETP.LT.AND P6, PT, R7, R107, !P6 ;  /* 0x0000006b0700720c */ /* 0x000fe200077c1270 */
[----:B------:R-:W1:Y:S01]  /*789d0*/  LDC R103, c[0x0][0x228] ;  /* 0x00008a00ff677b82 */ /* 0x000e620000000800 */
[----:B------:R-:W-:Y:S01]  /*789e0*/  ISETP.GE.AND P2, PT, R78, R104, PT ;  /* 0x000000684e00720c */ /* 0x000fe20003f46270 */
[----:B------:R-:W-:Y:S01]  /*789f0*/  IMAD.WIDE R78, R11, 0x4, R2 ;  /* 0x000000040b4e7825 */ /* 0x000fe200078e0202 */
[----:B------:R-:W-:-:S05]  /*78a00*/  MOV R60, R89 ;  /* 0x00000059003c7202 */ /* 0x000fca0000000f00 */
[----:B------:R-:W1:Y:S08]  /*78a10*/  LDC R107, c[0x0][0x22c] ;  /* 0x00008b00ff6b7b82 */ /* 0x000e700000000800 */
[----:B------:R-:W4:Y:S01]  /*78a20*/  LDC R104, c[0x0][0x228] ;  /* 0x00008a00ff687b82 */ /* 0x000f220000000800 */
[----:B------:R-:W-:-:S07]  /*78a30*/  IMAD.MOV.U32 R84, RZ, RZ, R88 ;  /* 0x000000ffff547224 */ /* 0x000fce00078e0058 */
[----:B------:R-:W4:Y:S01]  /*78a40*/  LDC R102, c[0x0][0x22c] ;  /* 0x00008b00ff667b82 */ /* 0x000f220000000800 */
[----:B---3--:R3:W-:Y:S02]  /*78a50*/  @P5 STG.E desc[UR60][R100.64], R114 ;  /* 0x0000007264005986 */ /* 0x0087e4000c10193c */
[----:B---3--:R-:W-:Y:S02]  /*78a60*/  IMAD.WIDE R100, R11, 0x4, R4 ;  /* 0x000000040b647825 */ /* 0x008fe400078e0204 */
[----:B--2---:R2:W-:Y:S04]  /*78a70*/  @P6 STG.E desc[UR60][R78.64], R112 ;  /* 0x000000704e006986 */ /* 0x0045e8000c10193c */
[----:B------:R3:W-:Y:S04]  /*78a80*/  @P4 STG.E desc[UR60][R100.64], R110 ;  /* 0x0000006e64004986 */ /* 0x0007e8000c10193c */
[----:B------:R-:W4:Y:S01]  /*78a90*/  LDL.LU R114, [R1+0xa0] ;  /* 0x0000a00001727983 */ /* 0x000f220000300800 */
[----:B--2---:R-:W2:Y:S03]  /*78aa0*/  LDC.64 R78, c[0x0][0x228] ;  /* 0x00008a00ff4e7b82 */ /* 0x004ea60000000a00 */
[----:B---3--:R-:W3:Y:S04]  /*78ab0*/  LDL.LU R110, [R1+0x4a0] ;  /* 0x0004a000016e7983 */ /* 0x008ee80000300800 */
[----:B------:R-:W3:Y:S01]  /*78ac0*/  LDL.LU R112, [R1+0x8a4] ;  /* 0x0008a40001707983 */ /* 0x000ee20000300800 */
[----:B------:R-:W-:-:S02]  /*78ad0*/  ISETP.LT.AND P5, PT, R7, R105, !P0 ;  /* 0x000000690700720c */ /* 0x000fc400047a1270 */
[----:B------:R-:W-:Y:S01]  /*78ae0*/  ISETP.LT.AND P0, PT, R9, R80, !P0 ;  /* 0x000000500900720c */ /* 0x000fe20004701270 */
[----:B------:R-:W-:Y:S01]  /*78af0*/  IMAD.IADD R11, R11, 0x1, R0 ;  /* 0x000000010b0b7824 */ /* 0x000fe200078e0200 */
[----:B------:R-:W3:Y:S03]  /*78b00*/  LDC R105, c[0x0][0x22c] ;  /* 0x00008b00ff697b82 */ /* 0x000ee60000000800 */
[----:B------:R-:W-:-:S04]  /*78b10*/  IMAD.WIDE R100, R11, 0x4, R4 ;  /* 0x000000040b647825 */ /* 0x000fc800078e0204 */
[----:B--2---:R-:W-:Y:S01]  /*78b20*/  IMAD.MOV.U32 R89, RZ, RZ, R78 ;  /* 0x000000ffff597224 */ /* 0x004fe200078e004e */
[----:B------:R-:W-:Y:S01]  /*78b30*/  MOV R86, R79 ;  /* 0x0000004f00567202 */ /* 0x000fe20000000f00 */
[----:B------:R-:W-:-:S04]  /*78b40*/  IMAD.WIDE R78, R11, 0x4, R2 ;  /* 0x000000040b4e7825 */ /* 0x000fc800078e0202 */
[----:B------:R-:W-:-:S05]  /*78b50*/  VIADD R8, R6, 0x52 ;  /* 0x0000005206087836 */ /* 0x000fca0000000000 */
[----:B------:R-:W-:Y:S01]  /*78b60*/  ISETP.GE.AND P6, PT, R8, R108, PT ;  /* 0x0000006c0800720c */ /* 0x000fe20003fc6270 */
[----:B------:R-:W-:Y:S01]  /*78b70*/  VIADD R8, R6, 0x53 ;  /* 0x0000005306087836 */ /* 0x000fe20000000000 */
[----:B------:R-:W2:Y:S04]  /*78b80*/  LDC R108, c[0x0][0x228] ;  /* 0x00008a00ff6c7b82 */ /* 0x000ea80000000800 */
[----:B-1----:R-:W-:Y:S01]  /*78b90*/  ISETP.GE.AND P4, PT, R8, R107, PT ;  /* 0x0000006b0800720c */ /* 0x002fe20003f86270 */
[----:B------:R-:W-:-:S03]  /*78ba0*/  IMAD.MOV.U32 R80, RZ, RZ, R90 ;  /* 0x000000ffff507224 */ /* 0x000fc600078e005a */
[----:B------:R-:W1:Y:S08]  /*78bb0*/  LDC.64 R90, c[0x0][0x228] ;  /* 0x00008a00ff5a7b82 */ /* 0x000e700000000a00 */
[----:B------:R-:W2:Y:S01]  /*78bc0*/  LDC R107, c[0x0][0x22c] ;  /* 0x00008b00ff6b7b82 */ /* 0x000ea20000000800 */
[----:B----4-:R-:W-:Y:S04]  /*78bd0*/  @P5 STG.E desc[UR60][R78.64], R113 ;  /* 0x000000714e005986 */ /* 0x010fe8000c10193c */
[----:B------:R4:W-:Y:S04]  /*78be0*/  @P0 STG.E desc[UR60][R100.64], R111 ;  /* 0x0000006f64000986 */ /* 0x0009e8000c10193c */
[----:B----4-:R-:W4:Y:S01]  /*78bf0*/  LDL.LU R111, [R1+0x894] ;  /* 0x00089400016f7983 */ /* 0x010f220000300800 */
[----:B------:R-:W-:-:S02]  /*78c00*/  ISETP.LT.AND P5, PT, R7, R106, !P2 ;  /* 0x0000006a0700720c */ /* 0x000fc400057a1270 */
[----:B------:R-:W-:Y:S01]  /*78c10*/  ISETP.LT.AND P2, PT, R9, R84, !P2 ;  /* 0x000000540900720c */ /* 0x000fe20005741270 */
[----:B------:R-:W2:Y:S01]  /*78c20*/  LDL.LU R113, [R1+0xa4] ;  /* 0x0000a40001717983 */ /* 0x000ea20000300800 */
[----:B------:R-:W-:Y:S01]  /*78c30*/  IADD3 R78, R11, R0, RZ ;  /* 0x000000000b4e7210 */ /* 0x000fe20007ffe0ff */
[----:B------:R-:W4:Y:S01]  /*78c40*/  LDC R106, c[0x0][0x228] ;  /* 0x00008a00ff6a7b82 */ /* 0x000f220000000800 */
[----:B------:R-:W-:-:S03]  /*78c50*/  ISETP.LT.AND P0, PT, R7, R104, !P6 ;  /* 0x000000680700720c */ /* 0x000fc60007701270 */
[----:B------:R-:W-:-:S04]  /*78c60*/  IMAD.WIDE R100, R78, 0x4, R2 ;  /* 0x000000044e647825 */ /* 0x000fc800078e0202 */
[----:B------:R-:W-:Y:S02]  /*78c70*/  IMAD.IADD R8, R78, 0x1, R0 ;  /* 0x000000014e087824 */ /* 0x000fe400078e0200 */
[----:B-1----:R-:W-:Y:S02]  /*78c80*/  IMAD.MOV.U32 R84, RZ, RZ, R91 ;  /* 0x000000ffff547224 */ /* 0x002fe400078e005b */
[----:B------:R-:W-:Y:S01]  /*78c90*/  IMAD.MOV.U32 R88, RZ, RZ, R90 ;  /* 0x000000ffff587224 */ /* 0x000fe200078e005a */
[----:B------:R-:W-:Y:S01]  /*78ca0*/  IADD3 R11, R6, 0x54, RZ ;  /* 0x00000054060b7810 */ /* 0x000fe20007ffe0ff */
[----:B------:R-:W-:Y:S01]  /*78cb0*/  IMAD.WIDE R78, R78, 0x4, R4 ;  /* 0x000000044e4e7825 */ /* 0x000fe200078e0204 */
[----:B------:R-:W1:Y:S01]  /*78cc0*/  LDC R104, c[0x0][0x228] ;  /* 0x00008a00ff687b82 */ /* 0x000e620000000800 */
[----:B------:R1:W-:Y:S04]  /*78cd0*/  @P5 STG.E desc[UR60][R100.64], R114 ;  /* 0x0000007264005986 */ /* 0x0003e8000c10193c */
[----:B---3--:R3:W-:Y:S01]  /*78ce0*/  @P2 STG.E desc[UR60][R78.64], R110 ;  /* 0x0000006e4e002986 */ /* 0x0087e2000c10193c */
[----:B-1----:R-:W-:-:S03]  /*78cf0*/  IMAD.WIDE R100, R8, 0x4, R2 ;  /* 0x0000000408647825 */ /* 0x002fc600078e0202 */
[----:B---3--:R-:W3:Y:S01]  /*78d00*/  LDL.LU R110, [R1+0x4a4] ;  /* 0x0004a400016e7983 */ /* 0x008ee20000300800 */
[----:B------:R-:W1:Y:S03]  /*78d10*/  LDC.64 R78, c[0x0][0x228] ;  /* 0x00008a00ff4e7b82 */ /* 0x000e660000000a00 */
[----:B------:R-:W3:Y:S04]  /*78d20*/  LDL.LU R114, [R1+0x8a8] ;  /* 0x0008a80001727983 */ /* 0x000ee80000300800 */
[----:B------:R1:W-:Y:S04]  /*78d30*/  @P0 STG.E desc[UR60][R100.64], R112 ;  /* 0x0000007064000986 */ /* 0x0003e8000c10193c */
[----:B-1----:R-:W3:Y:S01]  /*78d40*/  LDL.LU R112, [R1+0x898] ;  /* 0x0008980001707983 */ /* 0x002ee20000300800 */
[----:B------:R-:W-:-:S03]  /*78d50*/  ISETP.LT.AND P6, PT, R9, R89, !P6 ;  /* 0x000000590900720c */ /* 0x000fc600077c1270 */
[----:B------:R-:W3:Y:S01]  /*78d60*/  LDL.LU R115, [R1+0x8ac] ;  /* 0x0008ac0001737983 */ /* 0x000ee20000300800 */
[----:B------:R-:W-:Y:S02]  /*78d70*/  IMAD.MOV.U32 R91, RZ, RZ, R78 ;  /* 0x000000ffff5b7224 */ /* 0x000fe400078e004e */
[----:B------:R-:W-:Y:S02]  /*78d80*/  IMAD.MOV.U32 R95, RZ, RZ, R79 ;  /* 0x000000ffff5f7224 */ /* 0x000fe400078e004f */
[----:B------:R-:W-:Y:S01]  /*78d90*/  IMAD.WIDE R78, R8, 0x4, R4 ;  /* 0x00000004084e7825 */ /* 0x000fe200078e0204 */
[----:B------:R-:W-:Y:S02]  /*78da0*/  ISETP.LT.AND P0, PT, R9, R80, !P4 ;  /* 0x000000500900720c */ /* 0x000fe40006701270 */
[----:B------:R-:W-:Y:S02]  /*78db0*/  ISETP.LT.AND P4, PT, R7, R103, !P4 ;  /* 0x000000670700720c */ /* 0x000fe40006781270 */
[----:B------:R-:W-:-:S02]  /*78dc0*/  ISETP.GE.AND P5, PT, R11, R102, PT ;  /* 0x000000660b00720c */ /* 0x000fc40003fa6270 */
[----:B------:R-:W-:Y:S01]  /*78dd0*/  IADD3 R8, R8, R0, RZ ;  /* 0x0000000008087210 */ /* 0x000fe20007ffe0ff */
[----:B----4-:R1:W-:Y:S01]  /*78de0*/  @P6 STG.E desc[UR60][R78.64], R111 ;  /* 0x0000006f4e006986 */ /* 0x0103e2000c10193c */
[----:B------:R-:W-:Y:S01]  /*78df0*/  IMAD.MOV.U32 R80, RZ, RZ, R92 ;  /* 0x000000ffff507224 */ /* 0x000fe200078e005c */
[----:B------:R-:W4:Y:S01]  /*78e00*/  LDC R103, c[0x0][0x228] ;  /* 0x00008a00ff677b82 */ /* 0x000f220000000800 */
[----:B------:R-:W-:-:S07]  /*78e10*/  VIADD R11, R6, 0x55 ;  /* 0x00000055060b7836 */ /* 0x000fce0000000000 */
[----:B------:R-:W4:Y:S01]  /*78e20*/  LDC R102, c[0x0][0x22c] ;  /* 0x00008b00ff667b82 */ /* 0x000f220000000800 */
[----:B-1----:R-:W4:Y:S04]  /*78e30*/  LDL.LU R111, [R1+0x89c] ;  /* 0x00089c00016f7983 */ /* 0x002f280000300800 */
[----:B------:R-:W4:Y:S01]  /*78e40*/  LDL.LU R90, [R1+0xa8] ;  /* 0x0000a800015a7983 */ /* 0x000f220000300800 */
[----:B------:R-:W-:Y:S01]  /*78e50*/  ISETP.LT.AND P6, PT, R7, R106, !P5 ;  /* 0x0000006a0700720c */ /* 0x000fe20006fc1270 */
[C---:B------:R-:W-:Y:S01]  /*78e60*/  IMAD.WIDE R78, R8.reuse, 0x4, R2 ;  /* 0x00000004084e7825 */ /* 0x040fe200078e0202 */
[----:B------:R-:W1:Y:S01]  /*78e70*/  LDC.64 R92, c[0x0][0x228] ;  /* 0x00008a00ff5c7b82 */ /* 0x000e620000000a00 */
[----:B------:R-:W4:Y:S02]  /*78e80*/  LDL.LU R89, [R1+0x4a8] ;  /* 0x0004a80001597983 */ /* 0x000f240000300800 */
[C---:B------:R-:W-:Y:S01]  /*78e90*/  IMAD.WIDE R100, R8.reuse, 0x4, R4 ;  /* 0x0000000408647825 */ /* 0x040fe200078e0204 */
[----:B------:R-:W-:Y:S01]  /*78ea0*/  IADD3 R8, R8, R0, RZ ;  /* 0x0000000008087210 */ /* 0x000fe20007ffe0ff */
[----:B--2---:R2:W-:Y:S01]  /*78eb0*/  @P4 STG.E desc[UR60][R78.64], R113 ;  /* 0x000000714e004986 */ /* 0x0045e2000c10193c */
[----:B------:R-:W-:-:S02]  /*78ec0*/  ISETP.LT.AND P5, PT, R9, R88, !P5 ;  /* 0x000000580900720c */ /* 0x000fc40006fa1270 */
[----:B------:R-:W-:Y:S01]  /*78ed0*/  ISETP.GE.AND P2, PT, R11, R105, PT ;  /* 0x000000690b00720c */ /* 0x000fe20003f46270 */
[----:B------:R-:W4:Y:S01]  /*78ee0*/  LDC R106, c[0x0][0x228] ;  /* 0x00008a00ff6a7b82 */ /* 0x000f220000000800 */
[C---:B--2---:R-:W-:Y:S01]  /*78ef0*/  IMAD.WIDE R78, R8.reuse, 0x4, R2 ;  /* 0x00000004084e7825 */ /* 0x044fe200078e0202 */
[----:B------:R-:W2:Y:S04]  /*78f00*/  LDL.LU R113, [R1+0xac] ;  /* 0x0000ac0001717983 */ /* 0x000ea80000300800 */
[----:B---3--:R3:W-:Y:S04]  /*78f10*/  @P0 STG.E desc[UR60][R100.64], R110 ;  /* 0x0000006e64000986 */ /* 0x0087e8000c10193c */
[----:B------:R1:W-:Y:S01]  /*78f20*/  @P6 STG.E desc[UR60][R78.64], R114 ;  /* 0x000000724e006986 */ /* 0x0003e2000c10193c */
[----:B---3--:R-:W-:Y:S01]  /*78f30*/  IMAD.WIDE R100, R8, 0x4, R4 ;  /* 0x0000000408647825 */ /* 0x008fe200078e0204 */
[----:B------:R-:W3:Y:S02]  /*78f40*/  LDC R110, c[0x0][0x22c] ;  /* 0x00008b00ff6e7b82 */ /* 0x000ee40000000800 */
[----:B-1----:R-:W2:Y:S04]  /*78f50*/  LDL.LU R114, [R1+0x4ac] ;  /* 0x0004ac0001727983 */ /* 0x002ea80000300800 */
[----:B------:R1:W-:Y:S02]  /*78f60*/  @P5 STG.E desc[UR60][R100.64], R112 ;  /* 0x0000007064005986 */ /* 0x0003e4000c10193c */
[----:B------:R-:W3:Y:S02]  /*78f70*/  LDC.64 R78, c[0x0][0x228] ;  /* 0x00008a00ff4e7b82 */ /* 0x000ee40000000a00 */
[----:B-1----:R-:W2:Y:S01]  /*78f80*/  LDL.LU R112, [R1+0x8b0] ;  /* 0x0008b00001707983 */ /* 0x002ea20000300800 */
[----:B------:R-:W-:Y:S01]  /*78f90*/  VIADD R11, R6, 0x56 ;  /* 0x00000056060b7836 */ /* 0x000fe20000000000 */
[----:B------:R-:W-:-:S02]  /*78fa0*/  ISETP.LT.AND P5, PT, R9, R91, !P2 ;  /* 0x0000005b0900720c */ /* 0x000fc400057a1270 */
[----:B------:R-:W-:Y:S02]  /*78fb0*/  ISETP.LT.AND P2, PT, R7, R104, !P2 ;  /* 0x000000680700720c */ /* 0x000fe40005741270 */
[----:B------:R-:W-:Y:S01]  /*78fc0*/  ISETP.GE.AND P4, PT, R11, R107, PT ;  /* 0x0000006b0b00720c */ /* 0x000fe20003f86270 */
[----:B------:R-:W-:Y:S01]  /*78fd0*/  IMAD.IADD R100, R8, 0x1, R0 ;  /* 0x0000000108647824 */ /* 0x000fe200078e0200 */
[----:B------:R-:W1:Y:S01]  /*78fe0*/  LDC R107, c[0x0][0x22c] ;  /* 0x00008b00ff6b7b82 */ /* 0x000e620000000800 */
[----:B------:R-:W-:Y:S01]  /*78ff0*/  IMAD.MOV.U32 R88, RZ, RZ, R92 ;  /* 0x000000ffff587224 */ /* 0x000fe200078e005c */
[----:B------:R-:W-:Y:S01]  /*79000*/  ISETP.LT.AND P6, PT, R9, R80, !P4 ;  /* 0x000000500900720c */ /* 0x000fe200067c1270 */
[----:B---3--:R-:W-:Y:S02]  /*79010*/  IMAD.MOV.U32 R80, RZ, RZ, R78 ;  /* 0x000000ffff507224 */ /* 0x008fe400078e004e */
[----:B------:R-:W-:Y:S02]  /*79020*/  IMAD.MOV.U32 R92, RZ, RZ, R79 ;  /* 0x000000ffff5c7224 */ /* 0x000fe400078e004f */
[----:B------:R-:W-:Y:S01]  /*79030*/  IMAD.WIDE R78, R100, 0x4, R2 ;  /* 0x00000004644e7825 */ /* 0x000fe200078e0202 */
[----:B----4-:R-:W-:-:S02]  /*79040*/  ISETP.LT.AND P4, PT, R7, R103, !P4 ;  /* 0x000000670700720c */ /* 0x010fc40006781270 */
[----:B------:R-:W-:Y:S01]  /*79050*/  IADD3 R8, R100, R0, RZ ;  /* 0x0000000064087210 */ /* 0x000fe20007ffe0ff */
[----:B------:R-:W-:Y:S02]  /*79060*/  VIADD R11, R6, 0x57 ;  /* 0x00000057060b7836 */ /* 0x000fe40000000000 */
[----:B------:R-:W-:-:S03]  /*79070*/  IMAD.WIDE R100, R100, 0x4, R4 ;  /* 0x0000000464647825 */ /* 0x000fc600078e0204 */
[----:B------:R-:W-:Y:S01]  /*79080*/  ISETP.GE.AND P0, PT, R11, R102, PT ;  /* 0x000000660b00720c */ /* 0x000fe20003f06270 */
[----:B------:R-:W-:-:S04]  /*79090*/  IMAD.WIDE R102, R8, 0x4, R2 ;  /* 0x0000000408667825 */ /* 0x000fc800078e0202 */
[----:B------:R-:W-:-:S04]  /*790a0*/  IMAD.WIDE R104, R8, 0x4, R4 ;  /* 0x0000000408687825 */ /* 0x000fc800078e0204 */
[----:B------:R-:W-:Y:S01]  /*790b0*/  VIADD R11, R6, 0x58 ;  /* 0x00000058060b7836 */ /* 0x000fe20000000000 */
[----:B------:R3:W-:Y:S02]  /*790c0*/  @P2 STG.E desc[UR60][R78.64], R90 ;  /* 0x0000005a4e002986 */ /* 0x0007e4000c10193c */
[----:B---3--:R-:W3:Y:S02]  /*790d0*/  LDC.64 R78, c[0x0][0x228] ;  /* 0x00008a00ff4e7b82 */ /* 0x008ee40000000a00 */
[----:B------:R4:W-:Y:S04]  /*790e0*/  @P5 STG.E desc[UR60][R100.64], R89 ;  /* 0x0000005964005986 */ /* 0x0009e8000c10193c */
[----:B------:R1:W-:Y:S01]  /*790f0*/  @P4 STG.E desc[UR60][R102.64], R115 ;  /* 0x0000007366004986 */ /* 0x0003e2000c10193c */
[----:B------:R-:W-:-:S02]  /*79100*/  ISETP.LT.AND P4, PT, R7, R108, !P0 ;  /* 0x0000006c0700720c */ /* 0x000fc40004781270 */
[----:B------:R-:W-:Y:S01]  /*79110*/  ISETP.LT.AND P0, PT, R9, R88, !P0 ;  /* 0x000000580900720c */ /* 0x000fe20004701270 */
[----:B------:R1:W-:Y:S01]  /*79120*/  @P6 STG.E desc[UR60][R104.64], R111 ;  /* 0x0000006f68006986 */ /* 0x0003e2000c10193c */
[----:B------:R-:W-:Y:S01]  /*79130*/  ISETP.GE.AND P2, PT, R11, R110, PT ;  /* 0x0000006e0b00720c */ /* 0x000fe20003f46270 */
[----:B------:R-:W2:Y:S01]  /*79140*/  LDC R108, c[0x0][0x228] ;  /* 0x00008a00ff6c7b82 */ /* 0x000ea20000000800 */
[----:B----4-:R-:W-:Y:S01]  /*79150*/  IADD3 R100, R8, R0, RZ ;  /* 0x0000000008647210 */ /* 0x010fe20007ffe0ff */
[----:B------:R-:W-:Y:S01]  /*79160*/  VIADD R8, R6, 0x59 ;  /* 0x0000005906087836 */ /* 0x000fe20000000000 */
[----:B------:R-:W-:-:S05]  /*79170*/  ISETP.LT.AND P5, PT, R7, R106, !P2 ;  /* 0x0000006a0700720c */ /* 0x000fca00057a1270 */
[----:B-1----:R-:W1:Y:S01]  /*79180*/  LDC R103, c[0x0][0x228] ;  /* 0x00008a00ff677b82 */ /* 0x002e620000000800 */
[----:B------:R-:W4:Y:S01]  /*79190*/  LDL.LU R111, [R1+0xc40] ;  /* 0x000c4000016f7983 */ /* 0x000f220000300800 */
[----:B---3--:R-:W-:Y:S02]  /*791a0*/  IMAD.MOV.U32 R88, RZ, RZ, R78 ;  /* 0x000000ffff587224 */ /* 0x008fe400078e004e */
[----:B------:R-:W-:-:S04]  /*791b0*/  IMAD.MOV.U32 R91, RZ, RZ, R79 ;  /* 0x000000ffff5b7224 */ /* 0x000fc800078e004f */
[----:B------:R-:W3:Y:S01]  /*791c0*/  LDC R104, c[0x0][0x228] ;  /* 0x00008a00ff687b82 */ /* 0x000ee20000000800 */
[----:B------:R-:W-:Y:S01]  /*791d0*/  IMAD.WIDE R78, R100, 0x4, R2 ;  /* 0x00000004644e7825 */ /* 0x000fe200078e0202 */
[----:B------:R-:W-:-:S04]  /*791e0*/  ISETP.GE.AND P6, PT, R8, R107, PT ;  /* 0x0000006b0800720c */ /* 0x000fc80003fc6270 */
[----:B--2---:R2:W-:Y:S01]  /*791f0*/  @P4 STG.E desc[UR60][R78.64], R113 ;  /* 0x000000714e004986 */ /* 0x0045e2000c10193c */
[C---:B------:R-:W-:Y:S01]  /*79200*/  IMAD.IADD R8, R100.reuse, 0x1, R0 ;  /* 0x0000000164087824 */ /* 0x040fe200078e0200 */
[----:B------:R-:W3:Y:S08]  /*79210*/  LDC.64 R106, c[0x0][0x228] ;  /* 0x00008a00ff6a7b82 */ /* 0x000ef00000000a00 */
[----:B------:R-:W3:Y:S01]  /*79220*/  LDC R102, c[0x0][0x22c] ;  /* 0x00008b00ff667b82 */ /* 0x000ee20000000800 */
[----:B--2---:R-:W-:-:S04]  /*79230*/  IMAD.WIDE R78, R100, 0x4, R4 ;  /* 0x00000004644e7825 */ /* 0x004fc800078e0204 */
[----:B------:R-:W-:-:S03]  /*79240*/  IMAD.WIDE R100, R8, 0x4, R2 ;  /* 0x0000000408647825 */ /* 0x000fc600078e0202 */
[----:B------:R-:W2:Y:S01]  /*79250*/  LDC R105, c[0x0][0x22c] ;  /* 0x00008b00ff697b82 */ /* 0x000ea20000000800 */
[----:B------:R1:W-:Y:S04]  /*79260*/  @P0 STG.E desc[UR60][R78.64], R114 ;  /* 0x000000724e000986 */ /* 0x0003e8000c10193c */
[----:B-1----:R-:W2:Y:S03]  /*79270*/  LDL.LU R114, [R1+0x8b4] ;  /* 0x0008b40001727983 */ /* 0x002ea60000300800 */
[----:B------:R-:W1:Y:S01]  /*79280*/  LDC.64 R78, c[0x0][0x228] ;  /* 0x00008a00ff4e7b82 */ /* 0x000e620000000a00 */
[----:B------:R3:W-:Y:S04]  /*79290*/  @P5 STG.E desc[UR60][R100.64], R112 ;  /* 0x0000007064005986 */ /* 0x0007e8000c10193c */
[----:B---3--:R-:W3:Y:S03]  /*792a0*/  LDL.LU R112, [R1+0xc44] ;  /* 0x000c440001707983 */ /* 0x008ee60000300800 */
[----:B------:R-:W1:Y:S01]  /*792b0*/  LDC.64 R100, c[0x0][0x228] ;  /* 0x00008a00ff647b82 */ /* 0x000e620000000a00 */
[----:B------:R-:W3:Y:S01]  /*792c0*/  LDL.LU R115, [R1+0xc48] ;  /* 0x000c480001737983 */ /* 0x000ee20000300800 */
[----:B------:R-:W-:-:S03]  /*792d0*/  ISETP.LT.AND P2, PT, R9, R80, !P2 ;  /* 0x000000500900720c */ /* 0x000fc60005741270 */
[----:B------:R-:W3:Y:S01]  /*792e0*/  LDL.LU R116, [R1+0x8b8] ;  /* 0x0008b80001747983 */ /* 0x000ee20000300800 */
[----:B------:R-:W-:Y:S01]  /*792f0*/  IADD3 R11, R6, 0x5a, RZ ;  /* 0x0000005a060b7810 */ /* 0x000fe20007ffe0ff */
[----:B-1----:R-:W-:Y:S01]  /*79300*/  IMAD.MOV.U32 R89, RZ, RZ, R79 ;  /* 0x000000ffff597224 */ /* 0x002fe200078e004f */
[----:B------:R-:W-:Y:S01]  /*79310*/  MOV R80, R78 ;  /* 0x0000004e00507202 */ /* 0x000fe20000000f00 */
[C---:B------:R-:W-:Y:S01]  /*79320*/  IMAD.WIDE R78, R8.reuse, 0x4, R4 ;  /* 0x00000004084e7825 */ /* 0x040fe200078e0204 */
[----:B------:R-:W-:Y:S02]  /*79330*/  ISETP.LT.AND P0, PT, R7, R103, !P6 ;  /* 0x000000670700720c */ /* 0x000fe40007701270 */
[----:B------:R-:W-:Y:S01]  /*79340*/  ISETP.GE.AND P4, PT, R11, R109, PT ;  /* 0x0000006d0b00720c */ /* 0x000fe20003f86270 */
[----:B------:R-:W-:Y:S01]  /*79350*/  IMAD.IADD R8, R8, 0x1, R0 ;  /* 0x0000000108087824 */ /* 0x000fe200078e0200 */
[----:B------:R-:W-:Y:S01]  /*79360*/  ISETP.LT.AND P6, PT, R9, R88, !P6 ;  /* 0x000000580900720c */ /* 0x000fe200077c1270 */
[----:B------:R-:W-:Y:S01]  /*79370*/  IMAD.MOV.U32 R110, RZ, RZ, R106 ;  /* 0x000000ffff6e7224 */ /* 0x000fe200078e006a */
[----:B------:R-:W1:Y:S01]  /*79380*/  LDC R109, c[0x0][0x22c] ;  /* 0x00008b00ff6d7b82 */ /* 0x000e620000000800 */
[----:B------:R-:W-:-:S02]  /*79390*/  IMAD.MOV.U32 R88, RZ, RZ, R101 ;  /* 0x000000ffff587224 */ /* 0x000fc400078e0065 */
[----:B------:R-:W-:-:S05]  /*793a0*/  IMAD.MOV.U32 R90, RZ, RZ, R107 ;  /* 0x000000ffff5a7224 */ /* 0x000fca00078e006b */
[----:B------:R-:W3:Y:S08]  /*793b0*/  LDC R106, c[0x0][0x228] ;  /* 0x00008a00ff6a7b82 */ /* 0x000ef00000000800 */
[----:B------:R-:W1:Y:S01]  /*793c0*/  LDC R107, c[0x0][0x228] ;  /* 0x00008a00ff6b7b82 */ /* 0x000e620000000800 */
[----:B------:R-:W-:-:S05]  /*793d0*/  VIADD R11, R6, 0x5b ;  /* 0x0000005b060b7836 */ /* 0x000fca0000000000 */
[----:B------:R-:W-:Y:S01]  /*793e0*/  ISETP.GE.AND P5, PT, R11, R102, PT ;  /* 0x000000660b00720c */ /* 0x000fe20003fa6270 */
[----:B------:R-:W-:Y:S01]  /*793f0*/  VIADD R11, R6, 0x5c ;  /* 0x0000005c060b7836 */ /* 0x000fe20000000000 */
[----:B----4-:R4:W-:Y:S01]  /*79400*/  @P2 STG.E desc[UR60][R78.64], R111 ;  /* 0x0000006f4e002986 */ /* 0x0109e2000c10193c */
[----:B------:R-:W-:Y:S02]  /*79410*/  ISETP.LT.AND P2, PT, R7, R104, !P4 ;  /* 0x000000680700720c */ /* 0x000fe40006741270 */
[----:B------:R-:W-:Y:S01]  /*79420*/  ISETP.LT.AND P4, PT, R9, R110, !P4 ;  /* 0x0000006e0900720c */ /* 0x000fe20006781270 */
[----:B------:R-:W3:Y:S01]  /*79430*/  LDC R104, c[0x0][0x228] ;  /* 0x00008a00ff687b82 */ /* 0x000ee20000000800 */
[----:B----4-:R-:W-:Y:S01]  /*79440*/  MOV R111, R100 ;  /* 0x00000064006f7202 */ /* 0x010fe20000000f00 */
[----:B------:R-:W-:-:S06]  /*79450*/  IMAD.WIDE R78, R8, 0x4, R2 ;  /* 0x00000004084e7825 */ /* 0x000fcc00078e0202 */
[----:B------:R-:W4:Y:S01]  /*79460*/  LDC R110, c[0x0][0x22c] ;  /* 0x00008b00ff6e7b82 */ /* 0x000f220000000800 */
[C---:B------:R-:W-:Y:S01]  /*79470*/  IMAD.WIDE R100, R8.reuse, 0x4, R4 ;  /* 0x0000000408647825 */ /* 0x040fe200078e0204 */
[----:B------:R1:W-:Y:S03]  /*79480*/  @P0 STG.E desc[UR60][R78.64], R216 ;  /* 0x000000d84e000986 */ /* 0x0003e6000c10193c */
[----:B------:R-:W-:Y:S01]  /*79490*/  IMAD.IADD R8, R8, 0x1, R0 ;  /* 0x0000000108087824 */ /* 0x000fe200078e0200 */
[----:B------:R1:W-:Y:S03]  /*794a0*/  @P6 STG.E desc[UR60][R100.64], R212 ;  /* 0x000000d464006986 */ /* 0x0003e6000c10193c */
[----:B-1----:R-:W-:Y:S01]  /*794b0*/  IMAD.WIDE R78, R8, 0x4, R2 ;  /* 0x00000004084e7825 */ /* 0x002fe200078e0202 */
[----:B------:R-:W-:-:S02]  /*794c0*/  ISETP.LT.AND P6, PT, R7, R107, !P5 ;  /* 0x0000006b0700720c */ /* 0x000fc40006fc1270 */
[----:B------:R-:W-:Y:S01]  /*794d0*/  ISETP.LT.AND P5, PT, R9, R80, !P5 ;  /* 0x000000500900720c */ /* 0x000fe20006fa1270 */
[----:B------:R-:W1:Y:S01]  /*794e0*/  LDC R107, c[0x0][0x228] ;  /* 0x00008a00ff6b7b82 */ /* 0x000e620000000800 */
[----:B------:R-:W-:Y:S01]  /*794f0*/  ISETP.GE.AND P0, PT, R11, R109, PT ;  /* 0x0000006d0b00720c */ /* 0x000fe20003f06270 */
[----:B------:R-:W-:Y:S01]  /*79500*/  IMAD.IADD R11, R8, 0x1, R0 ;  /* 0x00000001080b7824 */ /* 0x000fe200078e0200 */
[----:B------:R-:W-:-:S03]  /*79510*/  IADD3 R100, R6, 0x5d, RZ ;  /* 0x0000005d06647810 */ /* 0x000fc60007ffe0ff */
[--C-:B------:R-:W-:Y:S02]  /*79520*/  IMAD.WIDE R102, R11, 0x4, R4.reuse ;  /* 0x000000040b667825 */ /* 0x100fe400078e0204 */
[----:B------:R-:W1:Y:S01]  /*79530*/  LDC R109, c[0x0][0x22c] ;  /* 0x00008b00ff6d7b82 */ /* 0x000e620000000800 */
[----:B--2---:R2:W-:Y:S02]  /*79540*/  @P2 STG.E desc[UR60][R78.64], R114 ;  /* 0x000000724e002986 */ /* 0x0045e4000c10193c */
[----:B--2---:R-:W-:-:S05]  /*79550*/  IMAD.WIDE R78, R8, 0x4, R4 ;  /* 0x00000004084e7825 */ /* 0x004fca00078e0204 */
[----:B---3--:R2:W-:Y:S04]  /*79560*/  @P4 STG.E desc[UR60][R78.64], R112 ;  /* 0x000000704e004986 */ /* 0x0085e8000c10193c */
[----:B--2---:R-:W2:Y:S01]  /*79570*/  LDL.LU R112, [R1+0x8bc] ;  /* 0x0008bc0001707983 */ /* 0x004ea20000300800 */
[----:B------:R-:W-:Y:S01]  /*79580*/  ISETP.GE.AND P2, PT, R100, R105, PT ;  /* 0x000000696400720c */ /* 0x000fe20003f46270 */
[----:B------:R-:W-:Y:S01]  /*79590*/  IMAD.MOV.U32 R114, RZ, RZ, R126 ;  /* 0x000000ffff727224 */ /* 0x000fe200078e007e */
[----:B------:R-:W3:Y:S01]  /*795a0*/  LDC.64 R78, c[0x0][0x228] ;  /* 0x00008a00ff4e7b82 */ /* 0x000ee20000000a00 */
[----:B------:R-:W2:Y:S01]  /*795b0*/  LDL.LU R125, [R1+0xc4c] ;  /* 0x000c4c00017d7983 */ /* 0x000ea20000300800 */
[----:B------:R-:W-:-:S03]  /*795c0*/  IMAD.WIDE R100, R11, 0x4, R2 ;  /* 0x000000040b647825 */ /* 0x000fc600078e0202 */
[----:B------:R-:W2:Y:S03]  /*795d0*/  LDL.LU R189, [R1+0x4b0] ;  /* 0x0004b00001bd7983 */ /* 0x000ea60000300800 */
[----:B------:R-:W4:Y:S01]  /*795e0*/  LDC R105, c[0x0][0x22c] ;  /* 0x00008b00ff697b82 */ /* 0x000f220000000800 */
[----:B------:R1:W-:Y:S04]  /*795f0*/  @P6 STG.E desc[UR60][R100.64], R217 ;  /* 0x000000d964006986 */ /* 0x0003e8000c10193c */
[----:B------:R1:W-:Y:S01]  /*79600*/  @P5 STG.E desc[UR60][R102.64], R213 ;  /* 0x000000d566005986 */ /* 0x0003e2000c10193c */
[----:B------:R-:W-:Y:S02]  /*79610*/  ISETP.LT.AND P5, PT, R7, R106, !P2 ;  /* 0x0000006a0700720c */ /* 0x000fe400057a1270 */
[----:B------:R-:W-:Y:S01]  /*79620*/  ISETP.LT.AND P2, PT, R9, R114, !P2 ;  /* 0x000000720900720c */ /* 0x000fe20005741270 */
[----:B------:R-:W-:Y:S01]  /*79630*/  IMAD.MOV.U32 R80, RZ, RZ, R127 ;  /* 0x000000ffff507224 */ /* 0x000fe200078e007f */
[----:B------:R-:W2:Y:S01]  /*79640*/  LDL.LU R114, [R1+0xb0] ;  /* 0x0000b00001727983 */ /* 0x000ea20000300800 */
[----:B---3--:R-:W-:-:S03]  /*79650*/  IMAD.MOV.U32 R113, RZ, RZ, R78 ;  /* 0x000000ffff717224 */ /* 0x008fc600078e004e */
[----:B------:R-:W3:Y:S01]  /*79660*/  LDL.LU R150, [R1+0x4b4] ;  /* 0x0004b40001967983 */ /* 0x000ee20000300800 */
[----:B------:R-:W-:Y:S01]  /*79670*/  IMAD.MOV.U32 R118, RZ, RZ, R79 ;  /* 0x000000ffff767224 */ /* 0x000fe200078e004f */
[----:B------:R-:W-:Y:S01]  /*79680*/  ISETP.LT.AND P6, PT, R9, R111, !P0 ;  /* 0x0000006f0900720c */ /* 0x000fe200047c1270 */
[----:B------:R-:W4:Y:S01]  /*79690*/  LDC.64 R78, c[0x0][0x228] ;  /* 0x00008a00ff4e7b82 */ /* 0x000f220000000a00 */
[----:B------:R-:W3:Y:S01]  /*796a0*/  LDL.LU R148, [R1+0xb4] ;  /* 0x0000b40001947983 */ /* 0x000ee20000300800 */
[----:B------:R-:W-:Y:S02]  /*796b0*/  ISETP.LT.AND P0, PT, R7, R108, !P0 ;  /* 0x0000006c0700720c */ /* 0x000fe40004701270 */
[----:B-1----:R-:W-:Y:S01]  /*796c0*/  IADD3 R100, R11, R0, RZ ;  /* 0x000000000b647210 */ /* 0x002fe20007ffe0ff */
[----:B------:R-:W-:-:S03]  /*796d0*/  VIADD R102, R6, 0x5e ;  /* 0x0000005e06667836 */ /* 0x000fc60000000000 */
[----:B------:R-:W1:Y:S01]  /*796e0*/  LDC R108, c[0x0][0x22c] ;  /* 0x00008b00ff6c7b82 */ /* 0x000e620000000800 */
[----:B------:R-:W-:Y:S01]  /*796f0*/  IMAD.IADD R8, R100, 0x1, R0 ;  /* 0x0000000164087824 */ /* 0x000fe200078e0200 */
[----:B----4-:R-:W-:-:S03]  /*79700*/  ISETP.GE.AND P4, PT, R102, R105, PT ;  /* 0x000000696600720c */ /* 0x010fc60003f86270 */
[----:B------:R-:W-:-:S03]  /*79710*/  IMAD.WIDE R102, R8, 0x4, R2 ;  /* 0x0000000408667825 */ /* 0x000fc600078e0202 */
[----:B------:R-:W4:Y:S01]  /*79720*/  LDC R105, c[0x0][0x228] ;  /* 0x00008a00ff697b82 */ /* 0x000f220000000800 */
[----:B------:R-:W-:Y:S01]  /*79730*/  IMAD.MOV.U32 R111, RZ, RZ, R78 ;  /* 0x000000ffff6f7224 */ /* 0x000fe200078e004e */
[----:B------:R-:W-:Y:S01]  /*79740*/  MOV R117, R79 ;  /* 0x0000004f00757202 */ /* 0x000fe20000000f00 */
[----:B------:R-:W-:-:S05]  /*79750*/  IMAD.WIDE R78, R100, 0x4, R2 ;  /* 0x00000004644e7825 */ /* 0x000fca00078e0202 */
[----:B------:R-:W4:Y:S01]  /*79760*/  LDC R106, c[0x0][0x22c] ;  /* 0x00008b00ff6a7b82 */ /* 0x000f220000000800 */
[--C-:B------:R-:W-:Y:S01]  /*79770*/  IMAD.WIDE R100, R100, 0x4, R4.reuse ;  /* 0x0000000464647825 */ /* 0x100fe200078e0204 */
[----:B------:R1:W-:Y:S04]  /*79780*/  @P0 STG.E desc[UR60][R78.64], R116 ;  /* 0x000000744e000986 */ /* 0x0003e8000c10193c */
[----:B------:R1:W-:Y:S04]  /*79790*/  @P6 STG.E desc[UR60][R100.64], R115 ;  /* 0x0000007364006986 */ /* 0x0003e8000c10193c */
[----:B------:R-:W-:Y:S01]  /*797a0*/  @P5 STG.E desc[UR60][R102.64], R218 ;  /* 0x000000da66005986 */ /* 0x000fe2000c10193c */
[----:B-1----:R-:W-:Y:S01]  /*797b0*/  IMAD.WIDE R78, R8, 0x4, R4 ;  /* 0x00000004084e7825 */ /* 0x002fe200078e0204 */
[----:B------:R-:W1:Y:S04]  /*797c0*/  LDC.64 R100, c[0x0][0x228] ;  /* 0x00008a00ff647b82 */ /* 0x000e680000000a00 */
[----:B------:R4:W-:Y:S04]  /*797d0*/  @P2 STG.E desc[UR60][R78.64], R214 ;  /* 0x000000d64e002986 */ /* 0x0009e8000c10193c */
[----:B----4-:R-:W4:Y:S01]  /*797e0*/  LDC.64 R78, c[0x0][0x228] ;  /* 0x00008a00ff4e7b82 */ /* 0x010f220000000a00 */
[----:B------:R-:W-:Y:S01]  /*797f0*/  VIADD R11, R6, 0x5f ;  /* 0x0000005f060b7836 */ /* 0x000fe20000000000 */
[----:B------:R-:W-:-:S02]  /*79800*/  ISETP.LT.AND P6, PT, R7, R104, !P4 ;  /* 0x000000680700720c */ /* 0x000fc400067c1270 */
[----:B------:R-:W-:Y:S02]  /*79810*/  ISETP.LT.AND P4, PT, R9, R113, !P4 ;  /* 0x000000710900720c */ /* 0x000fe40006781270 */
[----:B------:R-:W-:Y:S02]  /*79820*/  ISETP.GE.AND P0, PT, R11, R110, PT ;  /* 0x0000006e0b00720c */ /* 0x000fe40003f06270 */
[----:B------:R-:W-:Y:S01]  /*79830*/  IADD3 R11, R8, R0, RZ ;  /* 0x00000000080b7210 */ /* 0x000fe20007ffe0ff */
[----:B------:R-:W2:Y:S01]  /*79840*/  LDC R104, c[0x0][0x228] ;  /* 0x00008a00ff687b82 */ /* 0x000ea20000000800 */
[----:B-1----:R-:W-:Y:S02]  /*79850*/  IMAD.MOV.U32 R115, RZ, RZ, R100 ;  /* 0x000000ffff737224 */ /* 0x002fe400078e0064 */
[----:B------:R-:W-:Y:S02]  /*79860*/  IMAD.MOV.U32 R116, RZ, RZ, R101 ;  /* 0x000000ffff747224 */ /* 0x000fe400078e0065 */
[----:B------:R-:W-:Y:S01]  /*79870*/  IMAD.WIDE R100, R11, 0x4, R2 ;  /* 0x000000040b647825 */ /* 0x000fe200078e0202 */
[----:B------:R-:W-:-:S02]  /*79880*/  IADD3 R8, R6, 0x61, RZ ;  /* 0x0000006106087810 */ /* 0x000fc40007ffe0ff */
[----:B------:R-:W1:Y:S01]  /*79890*/  LDC R110, c[0x0][0x228] ;  /* 0x00008a00ff6e7b82 */ /* 0x000e620000000800 */
[----:B------:R-:W-:Y:S02]  /*798a0*/  VIADD R102, R6, 0x60 ;  /* 0x0000006006667836 */ /* 0x000fe40000000000 */
[----:B----4-:R-:W-:Y:S02]  /*798b0*/  IMAD.MOV.U32 R113, RZ, RZ, R78 ;  /* 0x000000ffff717224 */ /* 0x010fe400078e004e */
[----:B------:R-:W-:Y:S02]  /*798c0*/  IMAD.MOV.U32 R127, RZ, RZ, R79 ;  /* 0x000000ffff7f7224 */ /* 0x000fe400078e004f */
[----:B------:R-:W-:Y:S01]  /*798d0*/  IMAD.WIDE R78, R11, 0x4, R4 ;  /* 0x000000040b4e7825 */ /* 0x000fe200078e0204 */
[----:B------:R-:W-:Y:S02]  /*798e0*/  ISETP.GE.AND P5, PT, R102, R109, PT ;  /* 0x0000006d6600720c */ /* 0x000fe40003fa6270 */
[----:B------:R-:W-:-:S02]  /*798f0*/  ISETP.GE.AND P2, PT, R8, R108, PT ;  /* 0x0000006c0800720c */ /* 0x000fc40003f46270 */
[----:B------:R-:W4:Y:S01]  /*79900*/  LDC.64 R108, c[0x0][0x228] ;  /* 0x00008a00ff6c7b82 */ /* 0x000f220000000a00 */
[----:B------:R-:W-:-:S04]  /*79910*/  IMAD.IADD R8, R11, 0x1, R0 ;  /* 0x000000010b087824 */ /* 0x000fc800078e0200 */
[----:B------:R-:W-:Y:S01]  /*79920*/  IMAD.WIDE R102, R8, 0x4, R4 ;  /* 0x0000000408667825 */ /* 0x000fe200078e0204 */
[----:B------:R-:W-:Y:S01]  /*79930*/  IADD3 R11, R6, 0x62, RZ ;  /* 0x00000062060b7810 */ /* 0x000fe20007ffe0ff */
[----:B--2---:R2:W-:Y:S01]  /*79940*/  @P6 STG.E desc[UR60][R100.64], R112 ;  /* 0x0000007064006986 */ /* 0x0045e2000c10193c */
[----:B------:R-:W-:-:S03]  /*79950*/  ISETP.LT.AND P6, PT, R7, R107, !P0 ;  /* 0x0000006b0700720c */ /* 0x000fc600047c1270 */
[----:B------:R1:W-:Y:S01]  /*79960*/  @P4 STG.E desc[UR60][R78.64], R125 ;  /* 0x0000007d4e004986 */ /* 0x0003e2000c10193c */
[----:B------:R-:W-:Y:S01]  /*79970*/  ISETP.LT.AND P0, PT, R9, R111, !P0 ;  /* 0x0000006f0900720c */ /* 0x000fe20004701270 */
[----:B----4-:R-:W-:Y:S01]  /*79980*/  IMAD.MOV.U32 R126, RZ, RZ, R109 ;  /* 0x000000ffff7e7224 */ /* 0x010fe200078e006d */
[----:B------:R-:W4:Y:S01]  /*79990*/  LDC R111, c[0x0][0x22c] ;  /* 0x00008b00ff6f7b82 */ /* 0x000f220000000800 */
[----:B--2---:R-:W-:-:S07]  /*799a0*/  IMAD.WIDE R100, R8, 0x4, R2 ;  /* 0x0000000408647825 */ /* 0x004fce00078e0202 */
[----:B------:R-:W2:Y:S08]  /*799b0*/  LDC R107, c[0x0][0x228] ;  /* 0x00008a00ff6b7b82 */ /* 0x000eb00000000800 */
[----:B-1----:R-:W1:Y:S01]  /*799c0*/  LDC.64 R78, c[0x0][0x228] ;  /* 0x00008a00ff4e7b82 */ /* 0x002e620000000a00 */
[----:B------:R4:W-:Y:S01]  /*799d0*/  @P6 STG.E desc[UR60][R100.64], R219 ;  /* 0x000000db64006986 */ /* 0x0009e2000c10193c */
[----:B------:R-:W-:-:S03]  /*799e0*/  ISETP.LT.AND P6, PT, R7, R105, !P2 ;  /* 0x000000690700720c */ /* 0x000fc600057c1270 */
[----:B------:R1:W-:Y:S01]  /*799f0*/  @P0 STG.E desc[UR60][R102.64], R215 ;  /* 0x000000d766000986 */ /* 0x0003e2000c10193c */
[----:B------:R-:W-:Y:S02]  /*79a00*/  ISETP.LT.AND P0, PT, R7, R104, !P5 ;  /* 0x000000680700720c */ /* 0x000fe40006f01270 */
[----:B------:R-:W-:Y:S01]  /*79a10*/  ISETP.LT.AND P5, PT, R9, R115, !P5 ;  /* 0x000000730900720c */ /* 0x000fe20006fa1270 */
[----:B------:R-:W-:Y:S01]  /*79a20*/  IMAD.MOV.U32 R112, RZ, RZ, R108 ;  /* 0x000000ffff707224 */ /* 0x000fe200078e006c */
[----:B------:R-:W-:Y:S01]  /*79a30*/  ISETP.GE.AND P4, PT, R11, R106, PT ;  /* 0x0000006a0b00720c */ /* 0x000fe20003f86270 */
[----:B------:R-:W2:Y:S01]  /*79a40*/  LDC R109, c[0x0][0x22c] ;  /* 0x00008b00ff6d7b82 */ /* 0x000ea20000000800 */
[----:B----4-:R-:W-:-:S04]  /*79a50*/  IMAD.IADD R100, R8, 0x1, R0 ;  /* 0x0000000108647824 */ /* 0x010fc800078e0200 */
[----:B------:R-:W-:Y:S02]  /*79a60*/  IMAD.IADD R8, R100, 0x1, R0 ;  /* 0x0000000164087824 */ /* 0x000fe400078e0200 */
[----:B------:R-:W-:Y:S02]  /*79a70*/  VIADD R11, R6, 0x63 ;  /* 0x00000063060b7836 */ /* 0x000fe40000000000 */
[----:B-1----:R-:W-:Y:S01]  /*79a80*/  IMAD.MOV.U32 R125, RZ, RZ, R79 ;  /* 0x000000ffff7d7224 */ /* 0x002fe200078e004f */
[----:B------:R-:W-:Y:S01]  /*79a90*/  MOV R115, R78 ;  /* 0x0000004e00737202 */ /* 0x000fe20000000f00 */
[C---:B------:R-:W-:Y:S01]  /*79aa0*/  IMAD.WIDE R78, R100.reuse, 0x4, R2 ;  /* 0x00000004644e7825 */ /* 0x040fe200078e0202 */
[----:B------:R-:W-:Y:S01]  /*79ab0*/  ISETP.LT.AND P2, PT, R9, R113, !P2 ;  /* 0x000000710900720c */ /* 0x000fe20005741270 */
[----:B------:R-:W1:Y:S02]  /*79ac0*/  LDC R108, c[0x0][0x228] ;  /* 0x00008a00ff6c7b82 */ /* 0x000e640000000800 */
[----:B------:R-:W-:Y:S01]  /*79ad0*/  IMAD.WIDE R100, R100, 0x4, R4 ;  /* 0x0000000464647825 */ /* 0x000fe200078e0204 */
[----:B------:R4:W-:Y:S03]  /*79ae0*/  @P0 STG.E desc[UR60][R78.64], R189 ;  /* 0x000000bd4e000986 */ /* 0x0009e6000c10193c */
[----:B------:R-:W-:Y:S01]  /*79af0*/  IMAD.WIDE R102, R8, 0x4, R2 ;  /* 0x0000000408667825 */ /* 0x000fe200078e0202 */
[----:B------:R3:W-:Y:S01]  /*79b00*/  @P5 STG.E desc[UR60][R100.64], R114 ;  /* 0x0000007264005986 */ /* 0x0007e2000c10193c */
[----:B------:R-:W-:Y:S01]  /*79b10*/  ISETP.LT.AND P5, PT, R7, R110, !P4 ;  /* 0x0000006e0700720c */ /* 0x000fe200067a1270 */
[----:B------:R-:W1:Y:S02]  /*79b20*/  LDC R113, c[0x0][0x22c] ;  /* 0x00008b00ff717b82 */ /* 0x000e640000000800 */
[----:B------:R2:W-:Y:S01]  /*79b30*/  @P6 STG.E desc[UR60][R102.64], R208 ;  /* 0x000000d066006986 */ /* 0x0005e2000c10193c */
[----:B------:R-:W-:-:S02]  /*79b40*/  ISETP.LT.AND P6, PT, R9, R112, !P4 ;  /* 0x000000700900720c */ /* 0x000fc400067c1270 */
[----:B------:R-:W-:Y:S02]  /*79b50*/  ISETP.GE.AND P0, PT, R11, R111, PT ;  /* 0x0000006f0b00720c */ /* 0x000fe40003f06270 */
[C---:B------:R-:W-:Y:S01]  /*79b60*/  IADD3 R11, R8.reuse, R0, RZ ;  /* 0x00000000080b7210 */ /* 0x040fe20007ffe0ff */
[----:B----4-:R-:W4:Y:S01]  /*79b70*/  LDC.64 R78, c[0x0][0x228] ;  /* 0x00008a00ff4e7b82 */ /* 0x010f220000000a00 */
[----:B---3--:R-:W-:Y:S01]  /*79b80*/  IMAD.WIDE R100, R8, 0x4, R4 ;  /* 0x0000000408647825 */ /* 0x008fe200078e0204 */
[----:B------:R-:W3:Y:S03]  /*79b90*/  LDL.LU R114, [R1+0x4b8] ;  /* 0x0004b80001727983 */ /* 0x000ee60000300800 */
[C---:B--2---:R-:W-:Y:S01]  /*79ba0*/  IMAD.WIDE R102, R11.reuse, 0x4, R2 ;  /* 0x000000040b667825 */ /* 0x044fe200078e0202 */
[----:B------:R2:W-:Y:S02]  /*79bb0*/  @P2 STG.E desc[UR60][R100.64], R204 ;  /* 0x000000cc64002986 */ /* 0x0005e4000c10193c */
[----:B------:R-:W3:Y:S01]  /*79bc0*/  LDC R111, c[0x0][0x22c] ;  /* 0x00008b00ff6f7b82 */ /* 0x000ee20000000800 */
[----:B------:R-:W-:Y:S01]  /*79bd0*/  IMAD.WIDE R104, R11, 0x4, R4 ;  /* 0x000000040b687825 */ /* 0x000fe200078e0204 */
[----:B------:R-:W-:Y:S04]  /*79be0*/  @P5 STG.E desc[UR60][R102.64], R150 ;  /* 0x0000009666005986 */ /* 0x000fe8000c10193c */
[----:B------:R2:W-:Y:S01]  /*79bf0*/  @P6 STG.E desc[UR60][R104.64], R148 ;  /* 0x0000009468006986 */ /* 0x0005e2000c10193c */
[----:B------:R-:W-:Y:S01]  /*79c00*/  VIADD R106, R6, 0x64 ;  /* 0x00000064066a7836 */ /* 0x000fe20000000000 */
[----:B------:R-:W4:Y:S08]  /*79c10*/  LDC R112, c[0x0][0x22c] ;  /* 0x00008b00ff707b82 */ /* 0x000f300000000800 */
[----:B--2---:R-:W2:Y:S01]  /*79c20*/  LDC.64 R100, c[0x0][0x228] ;  /* 0x00008a00ff647b82 */ /* 0x004ea20000000a00 */
[----:B------:R-:W3:Y:S04]  /*79c30*/  LDL.LU R148, [R1+0xb8] ;  /* 0x0000b80001947983 */ /* 0x000ee80000300800 */
[----:B------:R-:W3:Y:S03]  /*79c40*/  LDL.LU R189, [R1+0x4bc] ;  /* 0x0004bc0001bd7983 */ /* 0x000ee60000300800 */
[----:B------:R-:W3:Y:S01]  /*79c50*/  LDC R110, c[0x0][0x228] ;  /* 0x00008a00ff6e7b82 */ /* 0x000ee20000000800 */
[----:B------:R-:W3:Y:S04]  /*79c60*/  LDL.LU R150, [R1+0xbc] ;  /* 0x0000bc0001967983 */ /* 0x000ee80000300800 */
[----:B------:R-:W3:Y:S03]  /*79c70*/  LDL.LU R149, [R1+0x8d0] ;  /* 0x0008d00001957983 */ /* 0x000ee60000300800 */
[----:B------:R-:W3:Y:S01]  /*79c80*/  LDC.64 R102, c[0x0][0x228] ;  /* 0x00008a00ff667b82 */ /* 0x000ee20000000a00 */
[----:B------:R-:W3:Y:S04]  /*79c90*/  LDL.LU R239, [R1+0x8c0] ;  /* 0x0008c00001ef7983 */ /* 0x000ee80000300800 */
[----:B------:R-:W3:Y:S01]  /*79ca0*/  LDL.LU R243, [R1+0xd0] ;  /* 0x0000d00001f37983 */ /* 0x000ee20000300800 */
[----:B------:R-:W-:-:S02]  /*79cb0*/  ISETP.GE.AND P4, PT, R106, R109, PT ;  /* 0x0000006d6a00720c */ /* 0x000fc40003f86270 */
[----:B------:R-:W3:Y:S01]  /*79cc0*/  LDC.64 R218, c[0x0][0x228] ;  /* 0x00008a00ffda7b82 */ /* 0x000ee20000000a00 */
[----:B-1----:R-:W-:Y:S01]  /*79cd0*/  ISETP.LT.AND P5, PT, R7, R108, !P0 ;  /* 0x0000006c0700720c */ /* 0x002fe200047a1270 */
[----:B------:R-:W3:Y:S06]  /*79ce0*/  LDL.LU R238, [R1+0x4c0] ;  /* 0x0004c00001ee7983 */ /* 0x000eec0000300800 */
[----:B------:R-:W1:Y:S01]  /*79cf0*/  LDC R109, c[0x0][0x228] ;  /* 0x00008a00ff6d7b82 */ /* 0x000e620000000800 */
[----:B------:R-:W-:Y:S01]  /*79d00*/  ISETP.LT.AND P6, PT, R9, R115, !P0 ;  /* 0x000000730900720c */ /* 0x000fe200047c1270 */
[----:B------:R-:W-:Y:S01]  /*79d10*/  IMAD.IADD R106, R11, 0x1, R0 ;  /* 0x000000010b6a7824 */ /* 0x000fe200078e0200 */
[----:B------:R-:W3:Y:S01]  /*79d20*/  LDL.LU R242, [R1+0x8d4] ;  /* 0x0008d40001f27983 */ /* 0x000ee20000300800 */
[----:B------:R-:W-:-:S02]  /*79d30*/  ISETP.LT.AND P2, PT, R7, R107, !P4 ;  /* 0x0000006b0700720c */ /* 0x000fc40006741270 */
[----:B------:R-:W-:Y:S01]  /*79d40*/  IMAD.WIDE R104, R106, 0x4, R2 ;  /* 0x000000046a687825 */ /* 0x000fe200078e0202 */
[----:B----4-:R-:W-:Y:S01]  /*79d50*/  ISETP.LT.AND P4, PT, R9, R78, !P4 ;  /* 0x0000004e0900720c */ /* 0x010fe20006781270 */
[----:B------:R-:W4:Y:S01]  /*79d60*/  LDL.LU R202, [R1+0x8c4] ;  /* 0x0008c40001ca7983 */ /* 0x000f220000300800 */
[----:B------:R-:W-:Y:S01]  /*79d70*/  IADD3 R108, R6, 0x65, RZ ;  /* 0x00000065066c7810 */ /* 0x000fe20007ffe0ff */
[C---:B------:R-:W-:Y:S01]  /*79d80*/  IMAD.IADD R8, R106.reuse, 0x1, R0 ;  /* 0x000000016a087824 */ /* 0x040fe200078e0200 */
[----:B------:R-:W3:Y:S01]  /*79d90*/  LDC R115, c[0x0][0x228] ;  /* 0x00008a00ff737b82 */ /* 0x000ee20000000800 */
[----:B------:R-:W-:Y:S01]  /*79da0*/  IMAD.WIDE R106, R106, 0x4, R4 ;  /* 0x000000046a6a7825 */ /* 0x000fe200078e0204 */
[----:B------:R2:W-:Y:S03]  /*79db0*/  @P5 STG.E desc[UR60][R104.64], R209 ;  /* 0x000000d168005986 */ /* 0x0005e6000c10193c */
[C---:B------:R-:W-:Y:S01]  /*79dc0*/  VIADD R78, R6.reuse, 0x66 ;  /* 0x00000066064e7836 */ /* 0x040fe20000000000 */
[----:B------:R2:W-:Y:S01]  /*79dd0*/  @P6 STG.E desc[UR60][R106.64], R205 ;  /* 0x000000cd6a006986 */ /* 0x0005e2000c10193c */
[----:B------:R-:W-:Y:S01]  /*79de0*/  VIADD R11, R6, 0x6f ;  /* 0x0000006f060b7836 */ /* 0x000fe20000000000 */
[----:B------:R-:W-:-:S02]  /*79df0*/  ISETP.GE.AND P5, PT, R108, R113, PT ;  /* 0x000000716c00720c */ /* 0x000fc40003fa6270 */
[----:B------:R-:W4:Y:S01]  /*79e00*/  LDL.LU R203, [R1+0xd4] ;  /* 0x0000d40001cb7983 */ /* 0x000f220000300800 */
[----:B------:R-:W3:Y:S01]  /*79e10*/  LDC R113, c[0x0][0x22c] ;  /* 0x00008b00ff717b82 */ /* 0x000ee20000000800 */
[C---:B--2---:R-:W-:Y:S01]  /*79e20*/  IMAD.WIDE R104, R8.reuse, 0x4, R2 ;  /* 0x0000000408687825 */ /* 0x044fe200078e0202 */
[----:B------:R-:W-:Y:S01]  /*79e30*/  ISETP.GE.AND P0, PT, R11, R112, PT ;  /* 0x000000700b00720c */ /* 0x000fe20003f06270 */
[----:B------:R-:W2:Y:S02]  /*79e40*/  LDL.LU R200, [R1+0x4c4] ;  /* 0x0004c40001c87983 */ /* 0x000ea40000300800 */
[C---:B------:R-:W-:Y:S01]  /*79e50*/  IMAD.WIDE R106, R8.reuse, 0x4, R4 ;  /* 0x00000004086a7825 */ /* 0x040fe200078e0204 */
[----:B-1----:R-:W-:Y:S01]  /*79e60*/  ISETP.LT.AND P6, PT, R7, R109, !P5 ;  /* 0x0000006d0700720c */ /* 0x002fe20006fc1270 */
[----:B------:R-:W2:Y:S01]  /*79e70*/  LDL.LU R201, [R1+0x8d8] ;  /* 0x0008d80001c97983 */ /* 0x000ea20000300800 */
[----:B------:R-:W-:Y:S01]  /*79e80*/  ISETP.LT.AND P5, PT, R9, R100, !P5 ;  /* 0x000000640900720c */ /* 0x000fe20006fa1270 */
[----:B------:R-:W-:Y:S01]  /*79e90*/  IMAD.IADD R11, R8, 0x1, R0 ;  /* 0x00000001080b7824 */ /* 0x000fe200078e0200 */
[----:B------:R-:W1:Y:S01]  /*79ea0*/  LDC R112, c[0x0][0x22c] ;  /* 0x00008b00ff707b82 */ /* 0x000e620000000800 */
[----:B------:R-:W2:Y:S03]  /*79eb0*/  LDL.LU R146, [R1+0x8c8] ;  /* 0x0008c80001927983 */ /* 0x000ea60000300800 */
[C---:B------:R-:W-:Y:S01]  /*79ec0*/  IADD3 R8, R11.reuse, R0, RZ ;  /* 0x000000000b087210 */ /* 0x040fe20007ffe0ff */
[----:B------:R-:W-:Y:S01]  /*79ed0*/  IMAD.WIDE R108, R11, 0x4, R2 ;  /* 0x000000040b6c7825 */ /* 0x000fe200078e0202 */
[----:B------:R-:W2:Y:S02]  /*79ee0*/  LDL.LU R147, [R1+0xd8] ;  /* 0x0000d80001937983 */ /* 0x000ea40000300800 */
[----:B------:R-:W1:Y:S02]  /*79ef0*/  LDC R100, c[0x0][0x22c] ;  /* 0x00008b00ff647b82 */ /* 0x000e640000000800 */
[----:B---3--:R3:W-:Y:S01]  /*79f00*/  @P2 STG.E desc[UR60][R104.64], R114 ;  /* 0x0000007268002986 */ /* 0x0087e2000c10193c */
[----:B------:R-:W-:-:S05]  /*79f10*/  ISETP.GE.AND P2, PT, R78, R111, PT ;  /* 0x0000006f4e00720c */ /* 0x000fca0003f46270 */
[----:B---3--:R-:W3:Y:S08]  /*79f20*/  LDC R114, c[0x0][0x228] ;  /* 0x00008a00ff727b82 */ /* 0x008ef00000000800 */
[----:B------:R-:W3:Y:S01]  /*79f30*/  LDC.64 R104, c[0x0][0x228] ;  /* 0x00008a00ff687b82 */ /* 0x000ee20000000a00 */
[----:B------:R1:W-:Y:S01]  /*79f40*/  @P4 STG.E desc[UR60][R106.64], R148 ;  /* 0x000000946a004986 */ /* 0x0003e2000c10193c */
[----:B------:R-:W-:Y:S01]  /*79f50*/  ISETP.LT.AND P4, PT, R7, R110, !P2 ;  /* 0x0000006e0700720c */ /* 0x000fe20005781270 */
[----:B------:R-:W-:-:S02]  /*79f60*/  IMAD.WIDE R110, R8, 0x4, R2 ;  /* 0x00000004086e7825 */ /* 0x000fc400078e0202 */
[----:B------:R1:W-:Y:S02]  /*79f70*/  @P6 STG.E desc[UR60][R108.64], R210 ;  /* 0x000000d26c006986 */ /* 0x0003e4000c10193c */
[----:B-1----:R-:W-:Y:S01]  /*79f80*/  IMAD.WIDE R106, R11, 0x4, R4 ;  /* 0x000000040b6a7825 */ /* 0x002fe200078e0204 */
[----:B------:R-:W1:Y:S04]  /*79f90*/  LDC R148, c[0x0][0x22c] ;  /* 0x00008b00ff947b82 */ /* 0x000e680000000800 */
[----:B------:R3:W-:Y:S04]  /*79fa0*/  @P5 STG.E desc[UR60][R106.64], R206 ;  /* 0x000000ce6a005986 */ /* 0x0007e8000c10193c */
[----:B------:R3:W-:Y:S01]  /*79fb0*/  @P4 STG.E desc[UR60][R110.64], R189 ;  /* 0x000000bd6e004986 */ /* 0x0007e2000c10193c */
[----:B------:R-:W-:Y:S01]  /*79fc0*/  ISETP.LT.AND P2, PT, R9, R102, !P2 ;  /* 0x000000660900720c */ /* 0x000fe20005741270 */
[----:B------:R-:W4:Y:S01]  /*79fd0*/  LDC.64 R108, c[0x0][0x228] ;  /* 0x00008a00ff6c7b82 */ /* 0x000f220000000a00 */
[----:B------:R-:W-:-:S02]  /*79fe0*/  VIADD R11, R6, 0x67 ;  /* 0x00000067060b7836 */ /* 0x000fc40000000000 */
[----:B------:R-:W-:-:S05]  /*79ff0*/  VIADD R78, R6, 0x68 ;  /* 0x00000068064e7836 */ /* 0x000fca0000000000 */
[----:B---3--:R-:W3:Y:S01]  /*7a000*/  LDC.64 R106, c[0x0][0x228] ;  /* 0x00008a00ff6a7b82 */ /* 0x008ee20000000a00 */
[----:B------:R-:W2:Y:S01]  /*7a010*/  LDL.LU R189, [R1+0x4c8] ;  /* 0x0004c80001bd7983 */ /* 0x000ea20000300800 */
[----:B------:R-:W-:-:S06]  /*7a020*/  ISETP.GE.AND P5, PT, R11, R112, PT ;  /* 0x000000700b00720c */ /* 0x000fcc0003fa6270 */
[----:B------:R-:W3:Y:S01]  /*7a030*/  LDC R102, c[0x0][0x228] ;  /* 0x00008a00ff667b82 */ /* 0x000ee20000000800 */
[----:B------:R-:W-:Y:S01]  /*7a040*/  IMAD.WIDE R110, R8, 0x4, R4 ;  /* 0x00000004086e7825 */ /* 0x000fe200078e0204 */
[----:B------:R-:W-:Y:S01]  /*7a050*/  ISETP.LT.AND P4, PT, R7, R114, !P5 ;  /* 0x000000720700720c */ /* 0x000fe20006f81270 */
[----:B------:R-:W2:Y:S01]  /*7a060*/  LDL.LU R144, [R1+0x8dc] ;  /* 0x0008dc0001907983 */ /* 0x000ea20000300800 */
[----:B------:R-:W-:Y:S01]  /*7a070*/  ISETP.GE.AND P6, PT, R78, R113, PT ;  /* 0x000000714e00720c */ /* 0x000fe20003fc6270 */
[--C-:B------:R-:W-:Y:S01]  /*7a080*/  IMAD.IADD R11, R8, 0x1, R0.reuse ;  /* 0x00000001080b7824 */ /* 0x100fe200078e0200 */
[----:B------:R-:W-:Y:S01]  /*7a090*/  ISETP.LT.AND P5, PT, R9, R104, !P5 ;  /* 0x000000680900720c */ /* 0x000fe20006fa1270 */
[----:B------:R1:W-:Y:S01]  /*7a0a0*/  @P2 STG.E desc[UR60][R110.64], R150 ;  /* 0x000000966e002986 */ /* 0x0003e2000c10193c */
[----:B------:R-:W-:Y:S01]  /*7a0b0*/  ISETP.LT.AND P2, PT, R7, R115, !P6 ;  /* 0x000000730700720c */ /* 0x000fe20007741270 */
[C---:B------:R-:W-:Y:S01]  /*7a0c0*/  IMAD.IADD R8, R11.reuse, 0x1, R0 ;  /* 0x000000010b087824 */ /* 0x040fe200078e0200 */
[----:B------:R-:W-:Y:S01]  /*7a0d0*/  IADD3 R78, R6, 0x69, RZ ;  /* 0x00000069064e7810 */ /* 0x000fe20007ffe0ff */
[C---:B------:R-:W-:Y:S01]  /*7a0e0*/  IMAD.WIDE R114, R11.reuse, 0x4, R4 ;  /* 0x000000040b727825 */ /* 0x040fe200078e0204 */
[----:B------:R-:W3:Y:S01]  /*7a0f0*/  LDC.64 R112, c[0x0][0x228] ;  /* 0x00008a00ff707b82 */ /* 0x000ee20000000a00 */
[----:B------:R-:W2:Y:S07]  /*7a100*/  LDL.LU R145, [R1+0x8cc] ;  /* 0x0008cc0001917983 */ /* 0x000eae0000300800 */
[----:B-1----:R-:W1:Y:S01]  /*7a110*/  LDC R150, c[0x0][0x228] ;  /* 0x00008a00ff967b82 */ /* 0x002e620000000800 */
[----:B------:R-:W-:Y:S01]  /*7a120*/  IMAD.WIDE R110, R11, 0x4, R2 ;  /* 0x000000040b6e7825 */ /* 0x000fe200078e0202 */
[----:B----4-:R-:W-:Y:S01]  /*7a130*/  ISETP.LT.AND P6, PT, R9, R108, !P6 ;  /* 0x0000006c0900720c */ /* 0x010fe200077c1270 */
[----:B------:R-:W4:Y:S04]  /*7a140*/  LDL.LU R188, [R1+0xdc] ;  /* 0x0000dc0001bc7983 */ /* 0x000f280000300800 */
[----:B------:R3:W-:Y:S01]  /*7a150*/  @P4 STG.E desc[UR60][R110.64], R211 ;  /* 0x000000d36e004986 */ /* 0x0007e2000c10193c */
[----:B------:R-:W-:Y:S01]  /*7a160*/  ISETP.GE.AND P4, PT, R78, R148, PT ;  /* 0x000000944e00720c */ /* 0x000fe20003f86270 */
[----:B------:R-:W-:Y:S01]  /*7a170*/  VIADD R11, R6, 0x6a ;  /* 0x0000006a060b7836 */ /* 0x000fe20000000000 */
[----:B------:R-:W1:Y:S01]  /*7a180*/  LDC R78, c[0x0][0x228] ;  /* 0x00008a00ff4e7b82 */ /* 0x000e620000000800 */
[----:B------:R3:W-:Y:S02]  /*7a190*/  @P5 STG.E desc[UR60][R114.64], R207 ;  /* 0x000000cf72005986 */ /* 0x0007e4000c10193c */
[----:B---3--:R-:W-:-:S05]  /*7a1a0*/  ISETP.LT.AND P5, PT, R7, R102, !P4 ;  /* 0x000000660700720c */ /* 0x008fca00067a1270 */
[----:B------:R-:W3:Y:S01]  /*7a1b0*/  LDC R104, c[0x0][0x22c] ;  /* 0x00008b00ff687b82 */ /* 0x000ee20000000800 */
[----:B------:R-:W-:-:S05]  /*7a1c0*/  IMAD.WIDE R110, R8, 0x4, R2 ;  /* 0x00000004086e7825 */ /* 0x000fca00078e0202 */
[----:B------:R1:W-:Y:S01]  /*7a1d0*/  @P2 STG.E desc[UR60][R110.64], R149 ;  /* 0x000000956e002986 */ /* 0x0003e2000c10193c */
[----:B------:R-:W-:Y:S01]  /*7a1e0*/  ISETP.GE.AND P2, PT, R11, R100, PT ;  /* 0x000000640b00720c */ /* 0x000fe20003f46270 */
[----:B------:R-:W-:Y:S01]  /*7a1f0*/  IMAD.IADD R11, R8, 0x1, R0 ;  /* 0x00000001080b7824 */ /* 0x000fe200078e0200 */
[----:B------:R-:W3:Y:S01]  /*7a200*/  LDC.64 R114, c[0x0][0x228] ;  /* 0x00008a00ff727b82 */ /* 0x000ee20000000a00 */
[----:B------:R-:W-:-:S07]  /*7a210*/  ISETP.LT.AND P4, PT, R9, R106, !P4 ;  /* 0x0000006a0900720c */ /* 0x000fce0006781270 */
[----:B------:R-:W3:Y:S01]  /*7a220*/  LDC R102, c[0x0][0x228] ;  /* 0x00008a00ff667b82 */ /* 0x000ee20000000800 */
[----:B-1----:R-:W-:Y:S01]  /*7a230*/  IMAD.WIDE R110, R8, 0x4, R4 ;  /* 0x00000004086e7825 */ /* 0x002fe200078e0204 */
[----:B------:R-:W-:-:S03]  /*7a240*/  IADD3 R8, R6, 0x6b, RZ ;  /* 0x0000006b06087810 */ /* 0x000fc60007ffe0ff */
[----:B------:R-:W-:Y:S01]  /*7a250*/  IMAD.WIDE R148, R11, 0x4, R2 ;  /* 0x000000040b947825 */ /* 0x000fe200078e0202 */
[----:B------:R1:W-:Y:S01]  /*7a260*/  @P6 STG.E desc[UR60][R110.64], R239 ;  /* 0x000000ef6e006986 */ /* 0x0003e2000c10193c */
[----:B------:R-:W-:Y:S01]  /*7a270*/  ISETP.LT.AND P6, PT, R7, R150, !P2 ;  /* 0x000000960700720c */ /* 0x000fe200057c1270 */
[----:B------:R-:W2:Y:S02]  /*7a280*/  LDC R108, c[0x0][0x22c] ;  /* 0x00008b00ff6c7b82 */ /* 0x000ea40000000800 */
[----:B------:R1:W-:Y:S01]  /*7a290*/  @P5 STG.E desc[UR60][R148.64], R243 ;  /* 0x000000f394005986 */ /* 0x0003e2000c10193c */
[----:B------:R-:W-:Y:S01]  /*7a2a0*/  ISETP.GE.AND P5, PT, R8, R151, PT ;  /* 0x000000970800720c */ /* 0x000fe20003fa6270 */
[----:B------:R-:W-:Y:S01]  /*7a2b0*/  IMAD.IADD R8, R11, 0x1, R0 ;  /* 0x000000010b087824 */ /* 0x000fe200078e0200 */
[----:B------:R-:W-:-:S03]  /*7a2c0*/  ISETP.LT.AND P2, PT, R9, R112, !P2 ;  /* 0x000000700900720c */ /* 0x000fc60005741270 */
[----:B------:R-:W-:Y:S01]  /*7a2d0*/  IMAD.WIDE R204, R8, 0x4, R2 ;  /* 0x0000000408cc7825 */ /* 0x000fe200078e0202 */
[----:B------:R-:W2:Y:S03]  /*7a2e0*/  LDC.64 R150, c[0x0][0x228] ;  /* 0x00008a00ff967b82 */ /* 0x000ea60000000a00 */
[----:B-1----:R-:W-:-:S05]  /*7a2f0*/  IMAD.WIDE R110, R11, 0x4, R4 ;  /* 0x000000040b6e7825 */ /* 0x002fca00078e0204 */
[----:B------:R-:W1:Y:S01]  /*7a300*/  LDC.64 R148, c[0x0][0x228] ;  /* 0x00008a00ff947b82 */ /* 0x000e620000000a00 */
[----:B------:R-:W-:Y:S01]  /*7a310*/  VIADD R11, R6, 0x6c ;  /* 0x0000006c060b7836 */ /* 0x000fe20000000000 */
[----:B------:R3:W-:Y:S06]  /*7a320*/  @P4 STG.E desc[UR60][R110.64], R238 ;  /* 0x000000ee6e004986 */ /* 0x0007ec000c10193c */
[----:B------:R-:W1:Y:S01]  /*7a330*/  LDC R112, c[0x0][0x228] ;  /* 0x00008a00ff707b82 */ /* 0x000e620000000800 */
[----:B------:R2:W-:Y:S01]  /*7a340*/  @P6 STG.E desc[UR60][R204.64], R242 ;  /* 0x000000f2cc006986 */ /* 0x0005e2000c10193c */
[----:B------:R-:W-:-:S02]  /*7a350*/  ISETP.LT.AND P6, PT, R7, R78, !P5 ;  /* 0x0000004e0700720c */ /* 0x000fc40006fc1270 */
[----:B---3--:R-:W-:Y:S01]  /*7a360*/  ISETP.GE.AND P4, PT, R11, R104, PT ;  /* 0x000000680b00720c */ /* 0x008fe20003f86270 */
[C---:B------:R-:W-:Y:S01]  /*7a370*/  IMAD.IADD R11, R8.reuse, 0x1, R0 ;  /* 0x00000001080b7824 */ /* 0x040fe200078e0200 */
[----:B------:R-:W-:Y:S01]  /*7a380*/  ISETP.LT.AND P5, PT, R9, R114, !P5 ;  /* 0x000000720900720c */ /* 0x000fe20006fa1270 */
[----:B------:R-:W-:Y:S01]  /*7a390*/  IMAD.WIDE R110, R8, 0x4, R4 ;  /* 0x00000004086e7825 */ /* 0x000fe200078e0204 */
[----:B------:R-:W-:Y:S01]  /*7a3a0*/  IADD3 R78, R6, 0x6d, RZ ;  /* 0x0000006d064e7810 */ /* 0x000fe20007ffe0ff */
[----:B------:R-:W3:Y:S02]  /*7a3b0*/  LDC R100, c[0x0][0x22c] ;  /* 0x00008b00ff647b82 */ /* 0x000ee40000000800 */
[----:B------:R-:W-:Y:S01]  /*7a3c0*/  IMAD.WIDE R206, R11, 0x4, R2 ;  /* 0x000000040bce7825 */ /* 0x000fe200078e0202 */
[----:B------:R1:W-:Y:S01]  /*7a3d0*/  @P2 STG.E desc[UR60][R110.64], R202 ;  /* 0x000000ca6e002986 */ /* 0x0003e2000c10193c */
[----:B------:R-:W-:Y:S02]  /*7a3e0*/  ISETP.LT.AND P2, PT, R7, R102, !P4 ;  /* 0x000000660700720c */ /* 0x000fe40006741270 */
[----:B--2---:R-:W-:Y:S01]  /*7a3f0*/  IMAD.WIDE R204, R11, 0x4, R4 ;  /* 0x000000040bcc7825 */ /* 0x004fe200078e0204 */
[----:B------:R2:W-:Y:S01]  /*7a400*/  @P6 STG.E desc[UR60][R206.64], R203 ;  /* 0x000000cbce006986 */ /* 0x0005e2000c10193c */
[----:B------:R-:W-:Y:S01]  /*7a410*/  ISETP.GE.AND P6, PT, R78, R108, PT ;  /* 0x0000006c4e00720c */ /* 0x000fe20003fc6270 */
[----:B------:R-:W4:Y:S01]  /*7a420*/  LDC R102, c[0x0][0x228] ;  /* 0x00008a00ff667b82 */ /* 0x000f220000000800 */
[----:B-1----:R-:W-:Y:S01]  /*7a430*/  ISETP.LT.AND P4, PT, R9, R148, !P4 ;  /* 0x000000940900720c */ /* 0x002fe20006781270 */
[----:B------:R-:W-:Y:S01]  /*7a440*/  IMAD.IADD R8, R11, 0x1, R0 ;  /* 0x000000010b087824 */ /* 0x000fe200078e0200 */
[----:B------:R1:W-:Y:S01]  /*7a450*/  @P5 STG.E desc[UR60][R204.64], R200 ;  /* 0x000000c8cc005986 */ /* 0x0003e2000c10193c */
[----:B------:R-:W-:-:S02]  /*7a460*/  ISETP.LT.AND P5, PT, R9, R150, !P6 ;  /* 0x000000960900720c */ /* 0x000fc400077a1270 */
[----:B------:R-:W-:Y:S01]  /*7a470*/  ISETP.LT.AND P6, PT, R7, R112, !P6 ;  /* 0x000000700700720c */ /* 0x000fe200077c1270 */
[C---:B------:R-:W-:Y:S01]  /*7a480*/  IMAD.WIDE R208, R8.reuse, 0x4, R4 ;  /* 0x0000000408d07825 */ /* 0x040fe200078e0204 */
[----:B------:R-:W3:Y:S03]  /*7a490*/  LDC.64 R110, c[0x0][0x228] ;  /* 0x00008a00ff6e7b82 */ /* 0x000ee60000000a00 */
[----:B--2---:R-:W-:-:S04]  /*7a4a0*/  IMAD.WIDE R206, R8, 0x4, R2 ;  /* 0x0000000408ce7825 */ /* 0x004fc800078e0202 */
[----:B------:R-:W-:Y:S01]  /*7a4b0*/  IMAD.IADD R11, R8, 0x1, R0 ;  /* 0x00000001080b7824 */ /* 0x000fe200078e0200 */
[----:B------:R2:W-:Y:S01]  /*7a4c0*/  @P2 STG.E desc[UR60][R206.64], R201 ;  /* 0x000000c9ce002986 */ /* 0x0005e2000c10193c */
[----:B------:R-:W3:Y:S03]  /*7a4d0*/  LDC R106, c[0x0][0x228] ;  /* 0x00008a00ff6a7b82 */ /* 0x000ee60000000800 */
[----:B------:R3:W-:Y:S01]  /*7a4e0*/  @P4 STG.E desc[UR60][R208.64], R146 ;  /* 0x00000092d0004986 */ /* 0x0007e2000c10193c */
[----:B------:R-:W-:-:S04]  /*7a4f0*/  VIADD R78, R6, 0x6e ;  /* 0x0000006e064e7836 */ /* 0x000fc80000000000 */
[----:B-1----:R-:W1:Y:S01]  /*7a500*/  LDC.64 R204, c[0x0][0x228] ;  /* 0x00008a00ffcc7b82 */ /* 0x002e620000000a00 */
[----:B--2---:R-:W-:-:S04]  /*7a510*/  IMAD.WIDE R206, R11, 0x4, R2 ;  /* 0x000000040bce7825 */ /* 0x004fc800078e0202 */
[----:B---3--:R-:W-:Y:S01]  /*7a520*/  IMAD.WIDE R208, R11, 0x4, R4 ;  /* 0x000000040bd07825 */ /* 0x008fe200078e0204 */
[----:B------:R2:W-:Y:S01]  /*7a530*/  @P6 STG.E desc[UR60][R206.64], R147 ;  /* 0x00000093ce006986 */ /* 0x0005e2000c10193c */
[----:B------:R-:W-:Y:S01]  /*7a540*/  ISETP.GE.AND P2, PT, R78, R100, PT ;  /* 0x000000644e00720c */ /* 0x000fe20003f46270 */
[----:B------:R-:W3:Y:S01]  /*7a550*/  LDC R112, c[0x0][0x22c] ;  /* 0x00008b00ff707b82 */ /* 0x000ee20000000800 */
[----:B------:R-:W-:-:S07]  /*7a560*/  ISETP.LT.AND P4, PT, R7, R106, !P0 ;  /* 0x0000006a0700720c */ /* 0x000fce0004781270 */
[----:B------:R-:W3:Y:S08]  /*7a570*/  LDC R104, c[0x0][0x228] ;  /* 0x00008a00ff687b82 */ /* 0x000ef00000000800 */
[----:B--2---:R-:W2:Y:S08]  /*7a580*/  LDC.64 R206, c[0x0][0x228] ;  /* 0x00008a00ffce7b82 */ /* 0x004eb00000000a00 */
[----:B------:R-:W2:Y:S01]  /*7a590*/  LDC R108, c[0x0][0x228] ;  /* 0x00008a00ff6c7b82 */ /* 0x000ea20000000800 */
[----:B------:R1:W-:Y:S01]  /*7a5a0*/  @P5 STG.E desc[UR60][R208.64], R189 ;  /* 0x000000bdd0005986 */ /* 0x0003e2000c10193c */
[----:B------:R-:W-:-:S02]  /*7a5b0*/  ISETP.LT.AND P6, PT, R9, R110, !P2 ;  /* 0x0000006e0900720c */ /* 0x000fc400057c1270 */
[----:B------:R-:W-:Y:S01]  /*7a5c0*/  IADD3 R78, R11, R0, RZ ;  /* 0x000000000b4e7210 */ /* 0x000fe20007ffe0ff */
[----:B------:R-:W-:-:S03]  /*7a5d0*/  VIADD R100, R6, 0xa1 ;  /* 0x000000a106647836 */ /* 0x000fc60000000000 */
[----:B------:R-:W2:Y:S01]  /*7a5e0*/  LDC R106, c[0x0][0x22c] ;  /* 0x00008b00ff6a7b82 */ /* 0x000ea20000000800 */
[----:B-1----:R-:W2:Y:S01]  /*7a5f0*/  LDL.LU R189, [R1+0x4cc] ;  /* 0x0004cc0001bd7983 */ /* 0x002ea20000300800 */
[----:B------:R-:W-:-:S06]  /*7a600*/  ISETP.LT.AND P0, PT, R9, R204, !P0 ;  /* 0x000000cc0900720c */ /* 0x000fcc0004701270 */
[----:B------:R-:W1:Y:S01]  /*7a610*/  LDC.64 R208, c[0x0][0x228] ;  /* 0x00008a00ffd07b82 */ /* 0x000e620000000a00 */
[----:B------:R-:W2:Y:S04]  /*7a620*/  LDL.LU R220, [R1+0xc50] ;  /* 0x000c500001dc7983 */ /* 0x000ea80000300800 */
[----:B------:R-:W2:Y:S03]  /*7a630*/  LDL.LU R232, [R1+0x8e0] ;  /* 0x0008e00001e87983 */ /* 0x000ea60000300800 */
[----:B------:R-:W1:Y:S01]  /*7a640*/  LDC R110, c[0x0][0x228] ;  /* 0x00008a00ff6e7b82 */ /* 0x000e620000000800 */
[----:B------:R-:W2:Y:S04]  /*7a650*/  LDL.LU R239, [R1+0x4d0] ;  /* 0x0004d00001ef7983 */ /* 0x000ea80000300800 */
[----:B------:R-:W2:Y:S04]  /*7a660*/  LDL.LU R243, [R1+0xe0] ;  /* 0x0000e00001f37983 */ /* 0x000ea80000300800 */
[----:B------:R-:W2:Y:S04]  /*7a670*/  LDL.LU R238, [R1+0xc54] ;  /* 0x000c540001ee7983 */ /* 0x000ea80000300800 */
[----:B------:R-:W2:Y:S04]  /*7a680*/  LDL.LU R242, [R1+0x8e4] ;  /* 0x0008e40001f27983 */ /* 0x000ea80000300800 */
[----:B------:R-:W2:Y:S04]  /*7a690*/  LDL.LU R202, [R1+0x4d4] ;  /* 0x0004d40001ca7983 */ /* 0x000ea80000300800 */
[----:B------:R-:W2:Y:S04]  /*7a6a0*/  LDL.LU R203, [R1+0xe4] ;  /* 0x0000e40001cb7983 */ /* 0x000ea80000300800 */
[----:B------:R-:W2:Y:S01]  /*7a6b0*/  LDL.LU R200, [R1+0xc58] ;  /* 0x000c580001c87983 */ /* 0x000ea20000300800 */
[----:B----4-:R-:W-:Y:S01]  /*7a6c0*/  ISETP.LT.AND P2, PT, R7, R102, !P2 ;  /* 0x000000660700720c */ /* 0x010fe20005741270 */
[C---:B------:R-:W-:Y:S01]  /*7a6d0*/  IMAD.WIDE R212, R78.reuse, 0x4, R2 ;  /* 0x000000044ed47825 */ /* 0x040fe200078e0202 */
[----:B------:R-:W4:Y:S01]  /*7a6e0*/  LDC R102, c[0x0][0x22c] ;  /* 0x00008b00ff667b82 */ /* 0x000f220000000800 */
[----:B------:R-:W4:Y:S04]  /*7a6f0*/  LDL.LU R201, [R1+0x8e8] ;  /* 0x0008e80001c97983 */ /* 0x000f280000300800 */
[----:B------:R-:W4:Y:S04]  /*7a700*/  LDL.LU R146, [R1+0x4d8] ;  /* 0x0004d80001927983 */ /* 0x000f280000300800 */
[----:B------:R-:W4:Y:S01]  /*7a710*/  LDL.LU R147, [R1+0xe8] ;  /* 0x0000e80001937983 */ /* 0x000f220000300800 */
[----:B------:R-:W-:-:S03]  /*7a720*/  IMAD.WIDE R210, R78, 0x4, R4 ;  /* 0x000000044ed27825 */ /* 0x000fc600078e0204 */
[----:B------:R3:W-:Y:S01]  /*7a730*/  @P2 STG.E desc[UR60][R212.64], R144 ;  /* 0x00000090d4002986 */ /* 0x0007e2000c10193c */
[----:B------:R-:W-:-:S03]  /*7a740*/  IMAD.IADD R8, R78, 0x1, R0 ;  /* 0x000000014e087824 */ /* 0x000fc600078e0200 */
[----:B------:R1:W-:Y:S04]  /*7a750*/  @P6 STG.E desc[UR60][R210.64], R145 ;  /* 0x00000091d2006986 */ /* 0x0003e8000c10193c */
[----:B---3--:R-:W3:Y:S01]  /*7a760*/  LDL.LU R144, [R1+0xc5c] ;  /* 0x000c5c0001907983 */ /* 0x008ee20000300800 */
[----:B------:R-:W-:-:S03]  /*7a770*/  IMAD.WIDE R212, R8, 0x4, R2 ;  /* 0x0000000408d47825 */ /* 0x000fc600078e0202 */
[----:B-1----:R-:W3:Y:S01]  /*7a780*/  LDL.LU R145, [R1+0x8ec] ;  /* 0x0008ec0001917983 */ /* 0x002ee20000300800 */
[----:B------:R-:W-:Y:S01]  /*7a790*/  VIADD R11, R6, 0x70 ;  /* 0x00000070060b7836 */ /* 0x000fe20000000000 */
[----:B------:R-:W-:Y:S01]  /*7a7a0*/  ISETP.GE.AND P5, PT, R100, R219, PT ;  /* 0x000000db6400720c */ /* 0x000fe20003fa6270 */
[----:B------:R-:W1:Y:S01]  /*7a7b0*/  LDC.64 R210, c[0x0][0x228] ;  /* 0x00008a00ffd27b82 */ /* 0x000e620000000a00 */
[----:B------:R1:W-:Y:S02]  /*7a7c0*/  @P4 STG.E desc[UR60][R212.64], R188 ;  /* 0x000000bcd4004986 */ /* 0x0003e4000c10193c */
[----:B------:R-:W-:-:S05]  /*7a7d0*/  ISETP.GE.AND P2, PT, R11, R112, PT ;  /* 0x000000700b00720c */ /* 0x000fca0003f46270 */
[----:B------:R-:W4:Y:S01]  /*7a7e0*/  LDC R100, c[0x0][0x22c] ;  /* 0x00008b00ff647b82 */ /* 0x000f220000000800 */
[----:B-1----:R-:W-:Y:S01]  /*7a7f0*/  IMAD.WIDE R212, R8, 0x4, R4 ;  /* 0x0000000408d47825 */ /* 0x002fe200078e0204 */
[----:B------:R-:W3:Y:S01]  /*7a800*/  LDL.LU R188, [R1+0x4dc] ;  /* 0x0004dc0001bc7983 */ /* 0x000ee20000300800 */
[----:B------:R-:W-:-:S05]  /*7a810*/  ISETP.LT.AND P6, PT, R7, R104, !P2 ;  /* 0x000000680700720c */ /* 0x000fca00057c1270 */
[----:B------:R-:W1:Y:S01]  /*7a820*/  LDC R112, c[0x0][0x228] ;  /* 0x00008a00ff707b82 */ /* 0x000e620000000800 */
[----:B------:R-:W-:Y:S01]  /*7a830*/  IADD3 R11, R6, 0x71, RZ ;  /* 0x00000071060b7810 */ /* 0x000fe20007ffe0ff */
[----:B------:R-:W-:-:S06]  /*7a840*/  IMAD.IADD R8, R8, 0x1, R0 ;  /* 0x0000000108087824 */ /* 0x000fcc00078e0200 */
[----:B------:R-:W1:Y:S01]  /*7a850*/  LDC R104, c[0x0][0x228] ;  /* 0x00008a00ff687b82 */ /* 0x000e620000000800 */
[----:B--2---:R2:W-:Y:S04]  /*7a860*/  @P0 STG.E desc[UR60][R212.64], R189 ;  /* 0x000000bdd4000986 */ /* 0x0045e8000c10193c */
[----:B--2---:R-:W2:Y:S01]  /*7a870*/  LDL.LU R189, [R1+0xec] ;  /* 0x0000ec0001bd7983 */ /* 0x004ea20000300800 */
[----:B----4-:R-:W-:Y:S02]  /*7a880*/  ISETP.GE.AND P4, PT, R11, R102, PT ;  /* 0x000000660b00720c */ /* 0x010fe40003f86270 */
[----:B------:R-:W4:Y:S01]  /*7a890*/  LDC.64 R212, c[0x0][0x228] ;  /* 0x00008a00ffd47b82 */ /* 0x000f220000000a00 */
[----:B------:R-:W-:Y:S01]  /*7a8a0*/  ISETP.LT.AND P2, PT, R9, R206, !P2 ;  /* 0x000000ce0900720c */ /* 0x000fe20005741270 */
[C---:B------:R-:W-:Y:S01]  /*7a8b0*/  IMAD.WIDE R214, R8.reuse, 0x4, R2 ;  /* 0x0000000408d67825 */ /* 0x040fe200078e0202 */
[----:B------:R-:W-:Y:S01]  /*7a8c0*/  ISETP.LT.AND P0, PT, R7, R108, !P4 ;  /* 0x0000006c0700720c */ /* 0x000fe20006701270 */
[----:B------:R-:W2:Y:S04]  /*7a8d0*/  LDL.LU R229, [R1+0xc60] ;  /* 0x000c600001e57983 */ /* 0x000ea80000300800 */
[----:B------:R-:W4:Y:S01]  /*7a8e0*/  LDC R102, c[0x0][0x228] ;  /* 0x00008a00ff667b82 */ /* 0x000f220000000800 */
[----:B------:R-:W-:Y:S01]  /*7a8f0*/  IMAD.IADD R11, R8, 0x1, R0 ;  /* 0x00000001080b7824 */ /* 0x000fe200078e0200 */
[----:B------:R-:W-:Y:S01]  /*7a900*/  ISETP.LT.AND P4, PT, R9, R208, !P4 ;  /* 0x000000d00900720c */ /* 0x000fe20006781270 */
[----:B------:R-:W-:Y:S01]  /*7a910*/  VIADD R78, R6, 0x72 ;  /* 0x00000072064e7836 */ /* 0x000fe20000000000 */
[----:B------:R1:W-:Y:S01]  /*7a920*/  @P6 STG.E desc[UR60][R214.64], R220 ;  /* 0x000000dcd6006986 */ /* 0x0003e2000c10193c */
[----:B------:R-:W-:-:S03]  /*7a930*/  IMAD.WIDE R216, R11, 0x4, R2 ;  /* 0x000000040bd87825 */ /* 0x000fc600078e0202 */
[----:B------:R-:W3:Y:S01]  /*7a940*/  LDC R108, c[0x0][0x22c] ;  /* 0x00008b00ff6c7b82 */ /* 0x000ee20000000800 */
[----:B------:R-:W-:Y:S01]  /*7a950*/  ISETP.GE.AND P6, PT, R78, R106, PT ;  /* 0x0000006a4e00720c */ /* 0x000fe20003fc6270 */
[----:B------:R-:W2:Y:S04]  /*7a960*/  LDL.LU R223, [R1+0x8f0] ;  /* 0x0008f00001df7983 */ /* 0x000ea80000300800 */
[----:B------:R-:W2:Y:S01]  /*7a970*/  LDL.LU R251, [R1+0x4e0] ;  /* 0x0004e00001fb7983 */ /* 0x000ea20000300800 */
[----:B-1----:R-:W-:Y:S01]  /*7a980*/  IMAD.WIDE R214, R8, 0x4, R4 ;  /* 0x0000000408d67825 */ /* 0x002fe200078e0204 */
[----:B------:R-:W-:Y:S01]  /*7a990*/  IADD3 R8, R6, 0x73, RZ ;  /* 0x0000007306087810 */ /* 0x000fe20007ffe0ff */
[----:B------:R-:W1:Y:S01]  /*7a9a0*/  LDC R106, c[0x0][0x228] ;  /* 0x00008a00ff6a7b82 */ /* 0x000e620000000800 */
[----:B------:R-:W2:Y:S04]  /*7a9b0*/  LDL.LU R250, [R1+0xf0] ;  /* 0x0000f00001fa7983 */ /* 0x000ea80000300800 */
[----:B------:R4:W-:Y:S01]  /*7a9c0*/  @P2 STG.E desc[UR60][R214.64], R232 ;  /* 0x000000e8d6002986 */ /* 0x0009e2000c10193c */
[----:B------:R-:W-:-:S02]  /*7a9d0*/  ISETP.GE.AND P2, PT, R8, R100, PT ;  /* 0x000000640800720c */ /* 0x000fc40003f46270 */
[----:B------:R-:W1:Y:S01]  /*7a9e0*/  LDC R100, c[0x0][0x22c] ;  /* 0x00008b00ff647b82 */ /* 0x000e620000000800 */
[----:B------:R4:W-:Y:S01]  /*7a9f0*/  @P0 STG.E desc[UR60][R216.64], R239 ;  /* 0x000000efd8000986 */ /* 0x0009e2000c10193c */
[----:B------:R-:W-:-:S03]  /*7aa00*/  ISETP.LT.AND P0, PT, R7, R104, !P6 ;  /* 0x000000680700720c */ /* 0x000fc60007701270 */
[----:B------:R-:W2:Y:S03]  /*7aa10*/  LDL.LU R249, [R1+0xc64] ;  /* 0x000c640001f97983 */ /* 0x000ea60000300800 */
[----:B------:R-:W1:Y:S01]  /*7aa20*/  LDC R78, c[0x0][0x228] ;  /* 0x00008a00ff4e7b82 */ /* 0x000e620000000800 */
[----:B----4-:R-:W-:Y:S01]  /*7aa30*/  IMAD.WIDE R214, R11, 0x4, R4 ;  /* 0x000000040bd67825 */ /* 0x010fe200078e0204 */
[----:B------:R-:W-:Y:S01]  /*7aa40*/  ISETP.LT.AND P6, PT, R9, R210, !P6 ;  /* 0x000000d20900720c */ /* 0x000fe200077c1270 */
[----:B------:R-:W4:Y:S05]  /*7aa50*/  LDL.LU R248, [R1+0x8f4] ;  /* 0x0008f40001f87983 */ /* 0x000f2a0000300800 */
[----:B------:R-:W1:Y:S01]  /*7aa60*/  LDC.64 R216, c[0x0][0x228] ;  /* 0x00008a00ffd87b82 */ /* 0x000e620000000a00 */
[----:B------:R3:W-:Y:S01]  /*7aa70*/  @P4 STG.E desc[UR60][R214.64], R243 ;  /* 0x000000f3d6004986 */ /* 0x0007e2000c10193c */
[----:B------:R-:W-:Y:S01]  /*7aa80*/  IMAD.IADD R8, R11, 0x1, R0 ;  /* 0x000000010b087824 */ /* 0x000fe200078e0200 */
[----:B------:R-:W-:-:S02]  /*7aa90*/  ISETP.LT.AND P4, PT, R9, R212, !P2 ;  /* 0x000000d40900720c */ /* 0x000fc40005781270 */
[----:B------:R-:W-:Y:S01]  /*7aaa0*/  ISETP.LT.AND P2, PT, R7, R102, !P2 ;  /* 0x000000660700720c */ /* 0x000fe20005741270 */
[----:B------:R-:W-:Y:S02]  /*7aab0*/  IMAD.WIDE R220, R8, 0x4, R2 ;  /* 0x0000000408dc7825 */ /* 0x000fe400078e0202 */
[----:B------:R-:W1:Y:S02]  /*7aac0*/  LDC R104, c[0x0][0x228] ;  /* 0x00008a00ff687b82 */ /* 0x000e640000000800 */
[----:B------:R-:W-:-:S06]  /*7aad0*/  VIADD R11, R6, 0x74 ;  /* 0x00000074060b7836 */ /* 0x000fcc0000000000 */
[----:B---3--:R-:W3:Y:S01]  /*7aae0*/  LDC.64 R214, c[0x0][0x228] ;  /* 0x00008a00ffd67b82 */ /* 0x008ee20000000a00 */
[C---:B------:R-:W-:Y:S01]  /*7aaf0*/  IMAD.WIDE R226, R8.reuse, 0x4, R4 ;  /* 0x0000000408e27825 */ /* 0x040fe200078e0204 */
[----:B------:R1:W-:Y:S03]  /*7ab00*/  @P0 STG.E desc[UR60][R220.64], R238 ;  /* 0x000000eedc000986 */ /* 0x0003e6000c10193c */
[----:B------:R-:W-:Y:S01]  /*7ab10*/  IMAD.IADD R8, R8, 0x1, R0 ;  /* 0x0000000108087824 */ /* 0x000fe200078e0200 */
[----:B------:R-:W-:Y:S01]  /*7ab20*/  ISETP.GE.AND P0, PT, R11, R108, PT ;  /* 0x0000006c0b00720c */ /* 0x000fe20003f06270 */
[----:B------:R1:W-:Y:S01]  /*7ab30*/  @P6 STG.E desc[UR60][R226.64], R242 ;  /* 0x000000f2e2006986 */ /* 0x0003e2000c10193c */
[----:B------:R-:W-:Y:S01]  /*7ab40*/  IADD3 R11, R6, 0x75, RZ ;  /* 0x00000075060b7810 */ /* 0x000fe20007ffe0ff */
[----:B------:R-:W3:Y:S01]  /*7ab50*/  LDC.64 R232, c[0x0][0x228] ;  /* 0x00008a00ffe87b82 */ /* 0x000ee20000000a00 */
[----:B-1----:R-:W-:Y:S01]  /*7ab60*/  ISETP.LT.AND P6, PT, R7, R106, !P0 ;  /* 0x0000006a0700720c */ /* 0x002fe200047c1270 */
[----:B------:R-:W-:Y:S01]  /*7ab70*/  IMAD.WIDE R220, R8, 0x4, R2 ;  /* 0x0000000408dc7825 */ /* 0x000fe200078e0202 */
[----:B------:R-:W-:-:S05]  /*7ab80*/  ISETP.LT.AND P0, PT, R9, R216, !P0 ;  /* 0x000000d80900720c */ /* 0x000fca0004701270 */
[----:B------:R-:W1:Y:S01]  /*7ab90*/  LDC R102, c[0x0][0x228] ;  /* 0x00008a00ff667b82 */ /* 0x000e620000000800 */
[C---:B------:R-:W-:Y:S01]  /*7aba0*/  IMAD.WIDE R226, R8.reuse, 0x4, R4 ;  /* 0x0000000408e27825 */ /* 0x040fe200078e0204 */
[----:B------:R3:W-:Y:S01]  /*7abb0*/  @P2 STG.E desc[UR60][R220.64], R202 ;  /* 0x000000cadc002986 */ /* 0x0007e2000c10193c */
[----:B------:R-:W-:Y:S02]  /*7abc0*/  ISETP.GE.AND P2, PT, R11, R100, PT ;  /* 0x000000640b00720c */ /* 0x000fe40003f46270 */
[----:B------:R-:W-:Y:S01]  /*7abd0*/  IMAD.IADD R8, R8, 0x1, R0 ;  /* 0x0000000108087824 */ /* 0x000fe200078e0200 */
[----:B------:R3:W-:Y:S02]  /*7abe0*/  @P4 STG.E desc[UR60][R226.64], R203 ;  /* 0x000000cbe2004986 */ /* 0x0007e4000c10193c */
[----:B------:R-:W1:Y:S01]  /*7abf0*/  LDC R100, c[0x0][0x228] ;  /* 0x00008a00ff647b82 */ /* 0x000e620000000800 */
[----:B---3--:R-:W-:Y:S01]  /*7ac00*/  ISETP.LT.AND P4, PT, R9, R214, !P2 ;  /* 0x000000d60900720c */ /* 0x008fe20005781270 */
[----:B------:R-:W3:Y:S01]  /*7ac10*/  LDL.LU R202, [R1+0x4e4] ;  /* 0x0004e40001ca7983 */ /* 0x000ee20000300800 */
[----:B------:R-:W-:-:S05]  /*7ac20*/  IMAD.WIDE R220, R8, 0x4, R2 ;  /* 0x0000000408dc7825 */ /* 0x000fca00078e0202 */
[----:B------:R-:W3:Y:S01]  /*7ac30*/  LDC R108, c[0x0][0x228] ;  /* 0x00008a00ff6c7b82 */ /* 0x000ee20000000800 */
[----:B------:R-:W3:Y:S01]  /*7ac40*/  LDL.LU R203, [R1+0xf4] ;  /* 0x0000f40001cb7983 */ /* 0x000ee20000300800 */
[----:B------:R-:W-:Y:S01]  /*7ac50*/  ISETP.LT.AND P2, PT, R7, R78, !P2 ;  /* 0x0000004e0700720c */ /* 0x000fe20005741270 */
[----:B------:R-:W-:Y:S02]  /*7ac60*/  VIADD R11, R6, 0x76 ;  /* 0x00000076060b7836 */ /* 0x000fe40000000000 */
[C---:B------:R-:W-:Y:S01]  /*7ac70*/  IMAD.WIDE R238, R8.reuse, 0x4, R4 ;  /* 0x0000000408ee7825 */ /* 0x040fe200078e0204 */
[----:B------:R1:W-:Y:S02]  /*7ac80*/  @P6 STG.E desc[UR60][R220.64], R200 ;  /* 0x000000c8dc006986 */ /* 0x0003e4000c10193c */
[----:B------:R-:W2:Y:S01]  /*7ac90*/  LDC.64 R226, c[0x0][0x228] ;  /* 0x00008a00ffe27b82 */ /* 0x000ea20000000a00 */
[----:B------:R-:W-:Y:S01]  /*7aca0*/  IMAD.IADD R8, R8, 0x1, R0 ;  /* 0x0000000108087824 */ /* 0x000fe200078e0200 */
[----:B------:R-:W-:Y:S01]  /*7acb0*/  ISETP.GE.AND P6, PT, R11, R231, PT ;  /* 0x000000e70b00720c */ /* 0x000fe20003fc6270 */
[----:B------:R1:W-:Y:S05]  /*7acc0*/  @P0 STG.E desc[UR60][R238.64], R201 ;  /* 0x000000c9ee000986 */ /* 0x0003ea000c10193c */
[----:B------:R-:W2:Y:S01]  /*7acd0*/  LDC R78, c[0x0][0x228] ;  /* 0x00008a00ff4e7b82 */ /* 0x000ea20000000800 */
[----:B-1----:R-:W3:Y:S01]  /*7ace0*/  LDL.LU R200, [R1+0xc68] ;  /* 0x000c680001c87983 */ /* 0x002ee20000300800 */
[----:B------:R-:W-:Y:S01]  /*7acf0*/  ISETP.LT.AND P0, PT, R7, R104, !P6 ;  /* 0x000000680700720c */ /* 0x000fe20007701270 */
[----:B------:R-:W-:-:S02]  /*7ad00*/  IMAD.WIDE R238, R8, 0x4, R2 ;  /* 0x0000000408ee7825 */ /* 0x000fc400078e0202 */
[----:B------:R-:W3:Y:S01]  /*7ad10*/  LDL.LU R201, [R1+0x8f8] ;  /* 0x0008f80001c97983 */ /* 0x000ee20000300800 */
[----:B------:R-:W-:Y:S02]  /*7ad20*/  IADD3 R11, R6, 0x77, RZ ;  /* 0x00000077060b7810 */ /* 0x000fe40007ffe0ff */
[----:B------:R-:W1:Y:S01]  /*7ad30*/  LDC.64 R220, c[0x0][0x228] ;  /* 0x00008a00ffdc7b82 */ /* 0x000e620000000a00 */
[C---:B------:R-:W-:Y:S01]  /*7ad40*/  IMAD.WIDE R242, R8.reuse, 0x4, R4 ;  /* 0x0000000408f27825 */ /* 0x040fe200078e0204 */
[----:B------:R1:W-:Y:S01]  /*7ad50*/  @P2 STG.E desc[UR60][R238.64], R146 ;  /* 0x00000092ee002986 */ /* 0x0003e2000c10193c */
[----:B------:R-:W-:Y:S02]  /*7ad60*/  ISETP.LT.AND P6, PT, R9, R230, !P6 ;  /* 0x000000e60900720c */ /* 0x000fe400077c1270 */
[----:B------:R-:W-:Y:S01]  /*7ad70*/  ISETP.GE.AND P2, PT, R11, R233, PT ;  /* 0x000000e90b00720c */ /* 0x000fe20003f46270 */
[----:B------:R-:W-:Y:S01]  /*7ad80*/  IMAD.IADD R8, R8, 0x1, R0 ;  /* 0x0000000108087824 */ /* 0x000fe200078e0200 */
[----:B------:R1:W-:Y:S01]  /*7ad90*/  @P4 STG.E desc[UR60][R242.64], R147 ;  /* 0x00000093f2004986 */ /* 0x0003e2000c10193c */
[----:B------:R-:W2:Y:S01]  /*7ada0*/  LDC R104, c[0x0][0x228] ;  /* 0x00008a00ff687b82 */ /* 0x000ea20000000800 */
[----:B------:R-:W-:-:S02]  /*7adb0*/  ISETP.LT.AND P4, PT, R9, R232, !P2 ;  /* 0x000000e80900720c */ /* 0x000fc40005781270 */
[----:B-1----:R-:W3:Y:S01]  /*7adc0*/  LDL.LU R146, [R1+0x4e8] ;  /* 0x0004e80001927983 */ /* 0x002ee20000300800 */
[----:B------:R-:W-:Y:S01]  /*7add0*/  IMAD.WIDE R230, R8, 0x4, R2 ;  /* 0x0000000408e67825 */ /* 0x000fe200078e0202 */
[----:B------:R-:W-:-:S03]  /*7ade0*/  ISETP.LT.AND P2, PT, R7, R100, !P2 ;  /* 0x000000640700720c */ /* 0x000fc60005741270 */
[----:B------:R-:W1:Y:S01]  /*7adf0*/  LDC.64 R232, c[0x0][0x228] ;  /* 0x00008a00ffe87b82 */ /* 0x000e620000000a00 */
[----:B------:R-:W3:Y:S01]  /*7ae00*/  LDL.LU R147, [R1+0xf8] ;  /* 0x0000f80001937983 */ /* 0x000ee20000300800 */
[----:B------:R-:W-:-:S03]  /*7ae10*/  IMAD.WIDE R238, R8, 0x4, R4 ;  /* 0x0000000408ee7825 */ /* 0x000fc600078e0204 */
[----:B------:R1:W-:Y:S01]  /*7ae20*/  @P0 STG.E desc[UR60][R230.64], R144 ;  /* 0x00000090e6000986 */ /* 0x0003e2000c10193c */
[----:B------:R-:W-:Y:S02]  /*7ae30*/  IMAD.IADD R8, R8, 0x1, R0 ;  /* 0x0000000108087824 */ /* 0x000fe400078e0200 */
[----:B------:R-:W2:Y:S01]  /*7ae40*/  LDC R100, c[0x0][0x228] ;  /* 0x00008a00ff647b82 */ /* 0x000ea20000000800 */
[----:B------:R1:W-:Y:S07]  /*7ae50*/  @P6 STG.E desc[UR60][R238.64], R145 ;  /* 0x00000091ee006986 */ /* 0x0003ee000c10193c */
[----:B------:R-:W3:Y:S01]  /*7ae60*/  LDC R106, c[0x0][0x228] ;  /* 0x00008a00ff6a7b82 */ /* 0x000ee20000000800 */
[----:B-1----:R-:W3:Y:S01]  /*7ae70*/  LDL.LU R144, [R1+0xc6c] ;  /* 0x000c6c0001907983 */ /* 0x002ee20000300800 */
[----:B------:R-:W-:-:S03]  /*7ae80*/  IMAD.WIDE R238, R8, 0x4, R2 ;  /* 0x0000000408ee7825 */ /* 0x000fc600078e0202 */
[----:B------:R-:W3:Y:S03]  /*7ae90*/  LDL.LU R145, [R1+0x8fc] ;  /* 0x0008fc0001917983 */ /* 0x000ee60000300800 */
[----:B------:R-:W1:Y:S01]  /*7aea0*/  LDC.64 R230, c[0x0][0x228] ;  /* 0x00008a00ffe67b82 */ /* 0x000e620000000a00 */
[----:B------:R-:W-:Y:S01]  /*7aeb0*/  IMAD.WIDE R242, R8, 0x4, R4 ;  /* 0x0000000408f27825 */ /* 0x000fe200078e0204 */
[----:B------:R1:W-:Y:S04]  /*7aec0*/  @P2 STG.E desc[UR60][R238.64], R188 ;  /* 0x000000bcee002986 */ /* 0x0003e8000c10193c */
[----:B-1----:R-:W3:Y:S04]  /*7aed0*/  LDL.LU R188, [R1+0x4ec] ;  /* 0x0004ec0001bc7983 */ /* 0x002ee80000300800 */
[----:B--2---:R1:W-:Y:S04]  /*7aee0*/  @P4 STG.E desc[UR60][R242.64], R189 ;  /* 0x000000bdf2004986 */ /* 0x0043e8000c10193c */
[----:B-1----:R-:W2:Y:S01]  /*7aef0*/  LDL.LU R189, [R1+0xfc] ;  /* 0x0000fc0001bd7983 */ /* 0x002ea20000300800 */
[----:B------:R-:W-:-:S05]  /*7af00*/  VIADD R11, R6, 0x78 ;  /* 0x00000078060b7836 */ /* 0x000fca0000000000 */
[----:B------:R-:W-:Y:S02]  /*7af10*/  ISETP.GE.AND P0, PT, R11, R227, PT ;  /* 0x000000e30b00720c */ /* 0x000fe40003f06270 */
[----:B------:R-:W-:Y:S02]  /*7af20*/  IADD3 R11, R6, 0x79, RZ ;  /* 0x00000079060b7810 */ /* 0x000fe40007ffe0ff */
[----:B------:R-:W-:Y:S02]  /*7af30*/  ISETP.LT.AND P6, PT, R7, R102, !P0 ;  /* 0x000000660700720c */ /* 0x000fe400047c1270 */
[----:B------:R-:W-:Y:S01]  /*7af40*/  ISETP.LT.AND P0, PT, R9, R226, !P0 ;  /* 0x000000e20900720c */ /* 0x000fe20004701270 */
[----:B------:R-:W-:Y:S01]  /*7af50*/  IMAD.IADD R8, R8, 0x1, R0 ;  /* 0x0000000108087824 */ /* 0x000fe200078e0200 */
[----:B------:R-:W-:Y:S01]  /*7af60*/  ISETP.GE.AND P2, PT, R11, R221, PT ;  /* 0x000000dd0b00720c */ /* 0x000fe20003f46270 */
[----:B------:R-:W1:Y:S03]  /*7af70*/  LDC.64 R226, c[0x0][0x228] ;  /* 0x00008a00ffe27b82 */ /* 0x000e660000000a00 */
[----:B------:R-:W-:Y:S01]  /*7af80*/  ISETP.LT.AND P4, PT, R9, R220, !P2 ;  /* 0x000000dc0900720c */ /* 0x000fe20005781270 */
[----:B------:R-:W-:Y:S01]  /*7af90*/  IMAD.WIDE R220, R8, 0x4, R2 ;  /* 0x0000000408dc7825 */ /* 0x000fe200078e0202 */
[----:B------:R-:W-:-:S03]  /*7afa0*/  ISETP.LT.AND P2, PT, R7, R78, !P2 ;  /* 0x0000004e0700720c */ /* 0x000fc60005741270 */
[----:B------:R-:W-:Y:S01]  /*7afb0*/  IMAD.WIDE R238, R8, 0x4, R4 ;  /* 0x0000000408ee7825 */ /* 0x000fe200078e0204 */
[----:B------:R4:W-:Y:S01]  /*7afc0*/  @P6 STG.E desc[UR60][R220.64], R229 ;  /* 0x000000e5dc006986 */ /* 0x0009e2000c10193c */
[----:B------:R-:W1:Y:S02]  /*7afd0*/  LDC R102, c[0x0][0x228] ;  /* 0x00008a00ff667b82 */ /* 0x000e640000000800 */
[----:B------:R-:W-:Y:S02]  /*7afe0*/  VIADD R11, R6, 0x7a ;  /* 0x0000007a060b7836 */ /* 0x000fe40000000000 */
[----:B------:R-:W-:Y:S01]  /*7aff0*/  IMAD.IADD R8, R8, 0x1, R0 ;  /* 0x0000000108087824 */ /* 0x000fe200078e0200 */
[----:B------:R4:W-:Y:S02]  /*7b000*/  @P0 STG.E desc[UR60][R238.64], R223 ;  /* 0x000000dfee000986 */ /* 0x0009e4000c10193c */
[----:B------:R-:W-:Y:S01]  /*7b010*/  ISETP.GE.AND P6, PT, R11, R233, PT ;  /* 0x000000e90b00720c */ /* 0x000fe20003fc6270 */
[----:B------:R-:W3:Y:S01]  /*7b020*/  LDC R78, c[0x0][0x228] ;  /* 0x00008a00ff4e7b82 */ /* 0x000ee20000000800 */
[----:B----4-:R-:W4:Y:S01]  /*7b030*/  LDL.LU R229, [R1+0xc70] ;  /* 0x000c700001e57983 */ /* 0x010f220000300800 */
[----:B------:R-:W-:Y:S01]  /*7b040*/  IADD3 R11, R6, 0x7b, RZ ;  /* 0x0000007b060b7810 */ /* 0x000fe20007ffe0ff */
[----:B------:R-:W-:-:S05]  /*7b050*/  IMAD.WIDE R242, R8, 0x4, R4 ;  /* 0x0000000408f27825 */ /* 0x000fca00078e0204 */
[----:B------:R-:W3:Y:S01]  /*7b060*/  LDC.64 R220, c[0x0][0x228] ;  /* 0x00008a00ffdc7b82 */ /* 0x000ee20000000a00 */
[C---:B------:R-:W-:Y:S01]  /*7b070*/  IMAD.WIDE R238, R8.reuse, 0x4, R2 ;  /* 0x0000000408ee7825 */ /* 0x040fe200078e0202 */
[----:B------:R-:W4:Y:S01]  /*7b080*/  LDL.LU R223, [R1+0x900] ;  /* 0x0009000001df7983 */ /* 0x000f220000300800 */
[----:B------:R-:W-:Y:S02]  /*7b090*/  ISETP.LT.AND P0, PT, R7, R104, !P6 ;  /* 0x000000680700720c */ /* 0x000fe40007701270 */
[----:B------:R-:W-:Y:S01]  /*7b0a0*/  ISETP.LT.AND P6, PT, R9, R232, !P6 ;  /* 0x000000e80900720c */ /* 0x000fe200077c1270 */
[----:B------:R1:W-:Y:S01]  /*7b0b0*/  @P2 STG.E desc[UR60][R238.64], R251 ;  /* 0x000000fbee002986 */ /* 0x0003e2000c10193c */
[----:B------:R-:W-:Y:S01]  /*7b0c0*/  ISETP.GE.AND P2, PT, R11, R231, PT ;  /* 0x000000e70b00720c */ /* 0x000fe20003f46270 */
[----:B------:R-:W-:Y:S01]  /*7b0d0*/  IMAD.IADD R8, R8, 0x1, R0 ;  /* 0x0000000108087824 */ /* 0x000fe200078e0200 */
[----:B------:R-:W3:Y:S01]  /*7b0e0*/  LDC.64 R232, c[0x0][0x228] ;  /* 0x00008a00ffe87b82 */ /* 0x000ee20000000a00 */
[----:B------:R1:W-:Y:S01]  /*7b0f0*/  @P4 STG.E desc[UR60][R242.64], R250 ;  /* 0x000000faf2004986 */ /* 0x0003e2000c10193c */
[----:B------:R-:W-:Y:S01]  /*7b100*/  ISETP.LT.AND P4, PT, R9, R230, !P2 ;  /* 0x000000e60900720c */ /* 0x000fe20005781270 */
[----:B------:R-:W-:Y:S01]  /*7b110*/  IMAD.WIDE R230, R8, 0x4, R2 ;  /* 0x0000000408e67825 */ /* 0x000fe200078e0202 */
[----:B------:R-:W-:-:S04]  /*7b120*/  ISETP.LT.AND P2, PT, R7, R100, !P2 ;  /* 0x000000640700720c */ /* 0x000fc80005741270 */
[----:B------:R-:W3:Y:S01]  /*7b130*/  LDC R104, c[0x0][0x228] ;  /* 0x00008a00ff687b82 */ /* 0x000ee20000000800 */
[----:B-1----:R-:W4:Y:S01]  /*7b140*/  LDL.LU R251, [R1+0x4f0] ;  /* 0x0004f00001fb7983 */ /* 0x002f220000300800 */
[----:B------:R-:W-:-:S03]  /*7b150*/  VIADD R11, R6, 0x7c ;  /* 0x0000007c060b7836 */ /* 0x000fc60000000000 */
[----:B------:R-:W4:Y:S01]  /*7b160*/  LDL.LU R250, [R1+0x100] ;  /* 0x0001000001fa7983 */ /* 0x000f220000300800 */
[C---:B------:R-:W-:Y:S02]  /*7b170*/  IMAD.WIDE R238, R8.reuse, 0x4, R4 ;  /* 0x0000000408ee7825 */ /* 0x040fe400078e0204 */
[----:B------:R-:W1:Y:S02]  /*7b180*/  LDC R100, c[0x0][0x228] ;  /* 0x00008a00ff647b82 */ /* 0x000e640000000800 */
[----:B------:R-:W-:Y:S01]  /*7b190*/  IMAD.IADD R8, R8, 0x1, R0 ;  /* 0x0000000108087824 */ /* 0x000fe200078e0200 */
[----:B------:R3:W-:Y:S01]  /*7b1a0*/  @P0 STG.E desc[UR60][R230.64], R249 ;  /* 0x000000f9e6000986 */ /* 0x0007e2000c10193c */
[----:B------:R-:W-:-:S03]  /*7b1b0*/  ISETP.GE.AND P0, PT, R11, R227, PT ;  /* 0x000000e30b00720c */ /* 0x000fc60003f06270 */
[----:B------:R3:W-:Y:S01]  /*7b1c0*/  @P6 STG.E desc[UR60][R238.64], R248 ;  /* 0x000000f8ee006986 */ /* 0x0007e2000c10193c */
[----:B------:R-:W-:Y:S01]  /*7b1d0*/  IADD3 R11, R6, 0x7d, RZ ;  /* 0x0000007d060b7810 */ /* 0x000fe20007ffe0ff */
[C---:B------:R-:W-:Y:S01]  /*7b1e0*/  IMAD.WIDE R242, R8.reuse, 0x4, R4 ;  /* 0x0000000408f27825 */ /* 0x040fe200078e0204 */
[----:B------:R-:W-:Y:S01]  /*7b1f0*/  ISETP.LT.AND P6, PT, R7, R102, !P0 ;  /* 0x000000660700720c */ /* 0x000fe200047c1270 */
[----:B---3--:R-:W3:Y:S01]  /*7b200*/  LDL.LU R249, [R1+0xc74] ;  /* 0x000c740001f97983 */ /* 0x008ee20000300800 */
[----:B------:R-:W1:Y:S01]  /*7b210*/  LDC.64 R230, c[0x0][0x228] ;  /* 0x00008a00ffe67b82 */ /* 0x000e620000000a00 */
[----:B------:R-:W-:Y:S02]  /*7b220*/  IMAD.WIDE R238, R8, 0x4, R2 ;  /* 0x0000000408ee7825 */ /* 0x000fe400078e0202 */
[----:B------:R-:W3:Y:S01]  /*7b230*/  LDL.LU R248, [R1+0x904] ;  /* 0x0009040001f87983 */ /* 0x000ee20000300800 */
[----:B------:R-:W-:-:S03]  /*7b240*/  ISETP.LT.AND P0, PT, R9, R226, !P0 ;  /* 0x000000e20900720c */ /* 0x000fc60004701270 */
[----:B------:R1:W-:Y:S01]  /*7b250*/  @P2 STG.E desc[UR60][R238.64], R202 ;  /* 0x000000caee002986 */ /* 0x0003e2000c10193c */
[----:B------:R-:W-:Y:S01]  /*7b260*/  ISETP.GE.AND P2, PT, R11, R221, PT ;  /* 0x000000dd0b00720c */ /* 0x000fe20003f46270 */
[----:B------:R-:W-:Y:S01]  /*7b270*/  IMAD.IADD R8, R8, 0x1, R0 ;  /* 0x0000000108087824 */ /* 0x000fe200078e0200 */
[----:B------:R-:W2:Y:S01]  /*7b280*/  LDC.64 R226, c[0x0][0x228] ;  /* 0x00008a00ffe27b82 */ /* 0x000ea20000000a00 */
[----:B------:R1:W-:Y:S01]  /*7b290*/  @P4 STG.E desc[UR60][R242.64], R203 ;  /* 0x000000cbf2004986 */ /* 0x0003e2000c10193c */
[----:B------:R-:W-:Y:S01]  /*7b2a0*/  ISETP.LT.AND P4, PT, R9, R220, !P2 ;  /* 0x000000dc0900720c */ /* 0x000fe20005781270 */
[----:B------:R-:W-:-:S05]  /*7b2b0*/  IMAD.WIDE R220, R8, 0x4, R2 ;  /* 0x0000000408dc7825 */ /* 0x000fca00078e0202 */
[----:B------:R-:W2:Y:S01]  /*7b2c0*/  LDC R102, c[0x0][0x228] ;  /* 0x00008a00ff667b82 */ /* 0x000ea20000000800 */
[----:B-1----:R-:W3:Y:S01]  /*7b2d0*/  LDL.LU R202, [R1+0x4f4] ;  /* 0x0004f40001ca7983 */ /* 0x002ee20000300800 */
[----:B------:R-:W-:-:S03]  /*7b2e0*/  ISETP.LT.AND P2, PT, R7, R78, !P2 ;  /* 0x0000004e0700720c */ /* 0x000fc60005741270 */
[----:B------:R-:W3:Y:S01]  /*7b2f0*/  LDL.LU R203, [R1+0x104] ;  /* 0x0001040001cb7983 */ /* 0x000ee20000300800 */
[----:B------:R-:W-:Y:S02]  /*7b300*/  VIADD R11, R6, 0x7e ;  /* 0x0000007e060b7836 */ /* 0x000fe40000000000 */
[C---:B------:R-:W-:Y:S01]  /*7b310*/  IMAD.WIDE R238, R8.reuse, 0x4, R4 ;  /* 0x0000000408ee7825 */ /* 0x040fe200078e0204 */
[----:B------:R1:W-:Y:S01]  /*7b320*/  @P6 STG.E desc[UR60][R220.64], R200 ;  /* 0x000000c8dc006986 */ /* 0x0003e2000c10193c */
[----:B------:R-:W2:Y:S02]  /*7b330*/  LDC R78, c[0x0][0x228] ;  /* 0x00008a00ff4e7b82 */ /* 0x000ea40000000800 */
[----:B------:R-:W-:Y:S01]  /*7b340*/  IMAD.IADD R8, R8, 0x1, R0 ;  /* 0x0000000108087824 */ /* 0x000fe200078e0200 */
[----:B------:R-:W-:Y:S01]  /*7b350*/  ISETP.GE.AND P6, PT, R11, R233, PT ;  /* 0x000000e90b00720c */ /* 0x000fe20003fc6270 */
[----:B------:R1:W-:Y:S01]  /*7b360*/  @P0 STG.E desc[UR60][R238.64], R201 ;  /* 0x000000c9ee000986 */ /* 0x0003e2000c10193c */
[----:B------:R-:W-:-:S03]  /*7b370*/  IADD3 R11, R6, 0x7f, RZ ;  /* 0x0000007f060b7810 */ /* 0x000fc60007ffe0ff */
[----:B-1----:R-:W3:Y:S01]  /*7b380*/  LDL.LU R200, [R1+0xc78] ;  /* 0x000c780001c87983 */ /* 0x002ee20000300800 */
[----:B------:R-:W-:Y:S01]  /*7b390*/  ISETP.LT.AND P0, PT, R7, R104, !P6 ;  /* 0x000000680700720c */ /* 0x000fe20007701270 */
[----:B------:R-:W1:Y:S01]  /*7b3a0*/  LDC.64 R220, c[0x0][0x228] ;  /* 0x00008a00ffdc7b82 */ /* 0x000e620000000a00 */
[C---:B------:R-:W-:Y:S01]  /*7b3b0*/  IMAD.WIDE R238, R8.reuse, 0x4, R2 ;  /* 0x0000000408ee7825 */ /* 0x040fe200078e0202 */
[----:B------:R-:W3:Y:S01]  /*7b3c0*/  LDL.LU R201, [R1+0x908] ;  /* 0x0009080001c97983 */ /* 0x000ee20000300800 */
[----:B------:R-:W-:Y:S02]  /*7b3d0*/  ISETP.LT.AND P6, PT, R9, R232, !P6 ;  /* 0x000000e80900720c */ /* 0x000fe400077c1270 */
[C---:B------:R-:W-:Y:S01]  /*7b3e0*/  IMAD.WIDE R242, R8.reuse, 0x4, R4 ;  /* 0x0000000408f27825 */ /* 0x040fe200078e0204 */
[----:B------:R1:W-:Y:S01]  /*7b3f0*/  @P2 STG.E desc[UR60][R238.64], R146 ;  /* 0x00000092ee002986 */ /* 0x0003e2000c10193c */
[----:B------:R-:W-:Y:S01]  /*7b400*/  ISETP.GE.AND P2, PT, R11, R231, PT ;  /* 0x000000e70b00720c */ /* 0x000fe20003f46270 */
[----:B------:R-:W4:Y:S01]  /*7b410*/  LDC.64 R232, c[0x0][0x228] ;  /* 0x00008a00ffe87b82 */ /* 0x000f220000000a00 */
[----:B------:R-:W-:Y:S01]  /*7b420*/  IMAD.IADD R8, R8, 0x1, R0 ;  /* 0x0000000108087824 */ /* 0x000fe200078e0200 */
[----:B------:R1:W-:Y:S01]  /*7b430*/  @P4 STG.E desc[UR60][R242.64], R147 ;  /* 0x00000093f2004986 */ /* 0x0003e2000c10193c */
[----:B------:R-:W-:-:S02]  /*7b440*/  ISETP.LT.AND P4, PT, R9, R230, !P2 ;  /* 0x000000e60900720c */ /* 0x000fc40005781270 */
[----:B------:R-:W-:-:S03]  /*7b450*/  IMAD.WIDE R230, R8, 0x4, R2 ;  /* 0x0000000408e67825 */ /* 0x000fc600078e0202 */
[----:B------:R-:W4:Y:S01]  /*7b460*/  LDC R104, c[0x0][0x228] ;  /* 0x00008a00ff687b82 */ /* 0x000f220000000800 */
[----:B-1----:R-:W3:Y:S01]  /*7b470*/  LDL.LU R146, [R1+0x4f8] ;  /* 0x0004f80001927983 */ /* 0x002ee20000300800 */
[----:B------:R-:W-:-:S03]  /*7b480*/  ISETP.LT.AND P2, PT, R7, R100, !P2 ;  /* 0x000000640700720c */ /* 0x000fc60005741270 */
[----:B------:R-:W3:Y:S01]  /*7b490*/  LDL.LU R147, [R1+0x108] ;  /* 0x0001080001937983 */ /* 0x000ee20000300800 */
[C---:B------:R-:W-:Y:S02]  /*7b4a0*/  IMAD.WIDE R238, R8.reuse, 0x4, R4 ;  /* 0x0000000408ee7825 */ /* 0x040fe400078e0204 */
[----:B------:R-:W1:Y:S01]  /*7b4b0*/  LDC R100, c[0x0][0x228] ;  /* 0x00008a00ff647b82 */ /* 0x000e620000000800 */
[----:B------:R1:W-:Y:S01]  /*7b4c0*/  @P0 STG.E desc[UR60][R230.64], R144 ;  /* 0x00000090e6000986 */ /* 0x0003e2000c10193c */
[----:B------:R-:W-:-:S03]  /*7b4d0*/  IMAD.IADD R8, R8, 0x1, R0 ;  /* 0x0000000108087824 */ /* 0x000fc600078e0200 */
[----:B------:R1:W-:Y:S04]  /*7b4e0*/  @P6 STG.E desc[UR60][R238.64], R145 ;  /* 0x00000091ee006986 */ /* 0x0003e8000c10193c */
[----:B-1----:R-:W3:Y:S01]  /*7b4f0*/  LDL.LU R144, [R1+0xc7c] ;  /* 0x000c7c0001907983 */ /* 0x002ee20000300800 */
[----:B------:R-:W-:Y:S01]  /*7b500*/  VIADD R11, R6, 0x80 ;  /* 0x00000080060b7836 */ /* 0x000fe20000000000 */
[----:B------:R-:W1:Y:S01]  /*7b510*/  LDC.64 R230, c[0x0][0x228] ;  /* 0x00008a00ffe67b82 */ /* 0x000e620000000a00 */
[C---:B------:R-:W-:Y:S01]  /*7b520*/  IMAD.WIDE R238, R8.reuse, 0x4, R2 ;  /* 0x0000000408ee7825 */ /* 0x040fe200078e0202 */
[----:B------:R-:W3:Y:S03]  /*7b530*/  LDL.LU R145, [R1+0x90c] ;  /* 0x00090c0001917983 */ /* 0x000ee60000300800 */
[----:B------:R-:W-:Y:S01]  /*7b540*/  IMAD.WIDE R242, R8, 0x4, R4 ;  /* 0x0000000408f27825 */ /* 0x000fe200078e0204 */
[----:B------:R1:W-:Y:S04]  /*7b550*/  @P2 STG.E desc[UR60][R238.64], R188 ;  /* 0x000000bcee002986 */ /* 0x0003e8000c10193c */
[----:B-1----:R-:W3:Y:S04]  /*7b560*/  LDL.LU R188, [R1+0x4fc] ;  /* 0x0004fc0001bc7983 */ /* 0x002ee80000300800 */
[----:B--2---:R1:W-:Y:S04]  /*7b570*/  @P4 STG.E desc[UR60][R242.64], R189 ;  /* 0x000000bdf2004986 */ /* 0x0043e8000c10193c */
[----:B-1----:R-:W2:Y:S01]  /*7b580*/  LDL.LU R189, [R1+0x10c] ;  /* 0x00010c0001bd7983 */ /* 0x002ea20000300800 */
[----:B------:R-:W-:-:S02]  /*7b590*/  ISETP.GE.AND P0, PT, R11, R227, PT ;  /* 0x000000e30b00720c */ /* 0x000fc40003f06270 */
        /* <DEDUP_REMOVED lines=10> */
[----:B------:R-:W1:Y:S03]  /*7b640*/  LDC R102, c[0x0][0x228] ;  /* 0x00008a00ff667b82 */ /* 0x000e660000000800 */
[----:B------:R-:W-:Y:S02]  /*7b650*/  VIADD R11, R6, 0x82 ;  /* 0x00000082060b7836 */ /* 0x000fe40000000000 */
[----:B------:R-:W-:Y:S01]  /*7b660*/  IMAD.IADD R8, R8, 0x1, R0 ;  /* 0x0000000108087824 */ /* 0x000fe200078e0200 */
[----:B----4-:R4:W-:Y:S02]  /*7b670*/  @P6 STG.E desc[UR60][R220.64], R229 ;  /* 0x000000e5dc006986 */ /* 0x0109e4000c10193c */
[----:B------:R-:W-:Y:S01]  /*7b680*/  ISETP.GE.AND P6, PT, R11, R233, PT ;  /* 0x000000e90b00720c */ /* 0x000fe20003fc6270 */
[----:B------:R-:W1:Y:S01]  /*7b690*/  LDC R78, c[0x0][0x228] ;  /* 0x00008a00ff4e7b82 */ /* 0x000e620000000800 */
[----:B------:R4:W-:Y:S01]  /*7b6a0*/  @P0 STG.E desc[UR60][R238.64], R223 ;  /* 0x000000dfee000986 */ /* 0x0009e2000c10193c */
[----:B------:R-:W-:-:S03]  /*7b6b0*/  IADD3 R11, R6, 0x83, RZ ;  /* 0x00000083060b7810 */ /* 0x000fc60007ffe0ff */
[----:B----4-:R-:W4:Y:S03]  /*7b6c0*/  LDL.LU R229, [R1+0xc80] ;  /* 0x000c800001e57983 */ /* 0x010f260000300800 */
[----:B------:R-:W1:Y:S01]  /*7b6d0*/  LDC.64 R220, c[0x0][0x228] ;  /* 0x00008a00ffdc7b82 */ /* 0x000e620000000a00 */
[----:B------:R-:W-:Y:S01]  /*7b6e0*/  ISETP.LT.AND P0, PT, R7, R104, !P6 ;  /* 0x000000680700720c */ /* 0x000fe20007701270 */
[----:B------:R-:W-:Y:S01]  /*7b6f0*/  IMAD.WIDE R238, R8, 0x4, R2 ;  /* 0x0000000408ee7825 */ /* 0x000fe200078e0202 */
[----:B------:R-:W4:Y:S01]  /*7b700*/  LDL.LU R223, [R1+0x910] ;  /* 0x0009100001df7983 */ /* 0x000f220000300800 */
[----:B------:R-:W-:-:S04]  /*7b710*/  ISETP.LT.AND P6, PT, R9, R232, !P6 ;  /* 0x000000e80900720c */ /* 0x000fc800077c1270 */
[----:B------:R-:W1:Y:S01]  /*7b720*/  LDC R104, c[0x0][0x228] ;  /* 0x00008a00ff687b82 */ /* 0x000e620000000800 */
[C---:B------:R-:W-:Y:S01]  /*7b730*/  IMAD.WIDE R242, R8.reuse, 0x4, R4 ;  /* 0x0000000408f27825 */ /* 0x040fe200078e0204 */
[----:B------:R3:W-:Y:S01]  /*7b740*/  @P2 STG.E desc[UR60][R238.64], R251 ;  /* 0x000000fbee002986 */ /* 0x0007e2000c10193c */
[----:B------:R-:W-:Y:S02]  /*7b750*/  ISETP.GE.AND P2, PT, R11, R231, PT ;  /* 0x000000e70b00720c */ /* 0x000fe40003f46270 */
[----:B------:R-:W-:Y:S01]  /*7b760*/  IMAD.IADD R8, R8, 0x1, R0 ;  /* 0x0000000108087824 */ /* 0x000fe200078e0200 */
[----:B------:R3:W-:Y:S01]  /*7b770*/  @P4 STG.E desc[UR60][R242.64], R250 ;  /* 0x000000faf2004986 */ /* 0x0007e2000c10193c */
[----:B------:R-:W-:Y:S01]  /*7b780*/  ISETP.LT.AND P4, PT, R9, R230, !P2 ;  /* 0x000000e60900720c */ /* 0x000fe20005781270 */
[----:B------:R-:W1:Y:S01]  /*7b790*/  LDC.64 R232, c[0x0][0x228] ;  /* 0x00008a00ffe87b82 */ /* 0x000e620000000a00 */
[----:B------:R-:W-:Y:S01]  /*7b7a0*/  ISETP.LT.AND P2, PT, R7, R100, !P2 ;  /* 0x000000640700720c */ /* 0x000fe20005741270 */
[----:B---3--:R-:W3:Y:S01]  /*7b7b0*/  LDL.LU R251, [R1+0x500] ;  /* 0x0005000001fb7983 */ /* 0x008ee20000300800 */
[----:B------:R-:W-:-:S05]  /*7b7c0*/  IMAD.WIDE R230, R8, 0x4, R2 ;  /* 0x0000000408e67825 */ /* 0x000fca00078e0202 */
[----:B------:R-:W1:Y:S01]  /*7b7d0*/  LDC R100, c[0x0][0x228] ;  /* 0x00008a00ff647b82 */ /* 0x000e620000000800 */
[----:B------:R-:W3:Y:S01]  /*7b7e0*/  LDL.LU R250, [R1+0x110] ;  /* 0x0001100001fa7983 */ /* 0x000ee20000300800 */
[----:B------:R-:W-:Y:S02]  /*7b7f0*/  VIADD R11, R6, 0x84 ;  /* 0x00000084060b7836 */ /* 0x000fe40000000000 */
[C---:B------:R-:W-:Y:S01]  /*7b800*/  IMAD.WIDE R238, R8.reuse, 0x4, R4 ;  /* 0x0000000408ee7825 */ /* 0x040fe200078e0204 */
[----:B------:R1:W-:Y:S03]  /*7b810*/  @P0 STG.E desc[UR60][R230.64], R249 ;  /* 0x000000f9e6000986 */ /* 0x0003e6000c10193c */
[----:B------:R-:W-:Y:S01]  /*7b820*/  IMAD.IADD R8, R8, 0x1, R0 ;  /* 0x0000000108087824 */ /* 0x000fe200078e0200 */
[----:B-1----:R-:W-:Y:S01]  /*7b830*/  ISETP.GE.AND P0, PT, R11, R227, PT ;  /* 0x000000e30b00720c */ /* 0x002fe20003f06270 */
[----:B------:R1:W-:Y:S01]  /*7b840*/  @P6 STG.E desc[UR60][R238.64], R248 ;  /* 0x000000f8ee006986 */ /* 0x0003e2000c10193c */
[----:B------:R-:W-:Y:S01]  /*7b850*/  IADD3 R11, R6, 0x85, RZ ;  /* 0x00000085060b7810 */ /* 0x000fe20007ffe0ff */
[C---:B------:R-:W-:Y:S01]  /*7b860*/  IMAD.WIDE R242, R8.reuse, 0x4, R4 ;  /* 0x0000000408f27825 */ /* 0x040fe200078e0204 */
[----:B------:R-:W-:Y:S01]  /*7b870*/  ISETP.LT.AND P6, PT, R7, R102, !P0 ;  /* 0x000000660700720c */ /* 0x000fe200047c1270 */
[----:B------:R-:W3:Y:S01]  /*7b880*/  LDL.LU R249, [R1+0xc84] ;  /* 0x000c840001f97983 */ /* 0x000ee20000300800 */
[----:B------:R-:W1:Y:S02]  /*7b890*/  LDC.64 R230, c[0x0][0x228] ;  /* 0x00008a00ffe67b82 */ /* 0x000e640000000a00 */
[----:B-1----:R-:W-:Y:S01]  /*7b8a0*/  IMAD.WIDE R238, R8, 0x4, R2 ;  /* 0x0000000408ee7825 */ /* 0x002fe200078e0202 */
[----:B------:R-:W3:Y:S01]  /*7b8b0*/  LDL.LU R248, [R1+0x914] ;  /* 0x0009140001f87983 */ /* 0x000ee20000300800 */
[----:B------:R-:W-:-:S02]  /*7b8c0*/  ISETP.LT.AND P0, PT, R9, R226, !P0 ;  /* 0x000000e20900720c */ /* 0x000fc40004701270 */
[----:B------:R-:W-:Y:S01]  /*7b8d0*/  IMAD.IADD R8, R8, 0x1, R0 ;  /* 0x0000000108087824 */ /* 0x000fe200078e0200 */
[----:B------:R1:W-:Y:S01]  /*7b8e0*/  @P2 STG.E desc[UR60][R238.64], R202 ;  /* 0x000000caee002986 */ /* 0x0003e2000c10193c */
[----:B------:R-:W-:Y:S01]  /*7b8f0*/  ISETP.GE.AND P2, PT, R11, R221, PT ;  /* 0x000000dd0b00720c */ /* 0x000fe20003f46270 */
[----:B------:R-:W2:Y:S02]  /*7b900*/  LDC.64 R226, c[0x0][0x228] ;  /* 0x00008a00ffe27b82 */ /* 0x000ea40000000a00 */
[----:B------:R1:W-:Y:S01]  /*7b910*/  @P4 STG.E desc[UR60][R242.64], R203 ;  /* 0x000000cbf2004986 */ /* 0x0003e2000c10193c */
[----:B------:R-:W-:Y:S01]  /*7b920*/  ISETP.LT.AND P4, PT, R9, R220, !P2 ;  /* 0x000000dc0900720c */ /* 0x000fe20005781270 */
[----:B------:R-:W-:-:S04]  /*7b930*/  IMAD.WIDE R220, R8, 0x4, R2 ;  /* 0x0000000408dc7825 */ /* 0x000fc800078e0202 */
[----:B------:R-:W2:Y:S01]  /*7b940*/  LDC R102, c[0x0][0x228] ;  /* 0x00008a00ff667b82 */ /* 0x000ea20000000800 */
[----:B-1----:R-:W3:Y:S01]  /*7b950*/  LDL.LU R202, [R1+0x504] ;  /* 0x0005040001ca7983 */ /* 0x002ee20000300800 */
[----:B------:R-:W-:-:S03]  /*7b960*/  ISETP.LT.AND P2, PT, R7, R78, !P2 ;  /* 0x0000004e0700720c */ /* 0x000fc60005741270 */
[----:B------:R-:W3:Y:S01]  /*7b970*/  LDL.LU R203, [R1+0x114] ;  /* 0x0001140001cb7983 */ /* 0x000ee20000300800 */
[----:B------:R-:W-:Y:S02]  /*7b980*/  VIADD R11, R6, 0x86 ;  /* 0x00000086060b7836 */ /* 0x000fe40000000000 */
[----:B------:R-:W1:Y:S01]  /*7b990*/  LDC R78, c[0x0][0x228] ;  /* 0x00008a00ff4e7b82 */ /* 0x000e620000000800 */
[C---:B------:R-:W-:Y:S01]  /*7b9a0*/  IMAD.WIDE R238, R8.reuse, 0x4, R4 ;  /* 0x0000000408ee7825 */ /* 0x040fe200078e0204 */
[----:B------:R1:W-:Y:S03]  /*7b9b0*/  @P6 STG.E desc[UR60][R220.64], R200 ;  /* 0x000000c8dc006986 */ /* 0x0003e6000c10193c */
        /* <DEDUP_REMOVED lines=54> */
[----:B------:R-:W-:Y:S01]  /*7bd20*/  IADD3 R11, R6, 0x8b, RZ ;  /* 0x0000008b060b7810 */ /* 0x000fe20007ffe0ff */
[----:B------:R3:W-:Y:S04]  /*7bd30*/  @P0 STG.E desc[UR60][R238.64], R223 ;  /* 0x000000dfee000986 */ /* 0x0007e8000c10193c */
[----:B----4-:R-:W4:Y:S02]  /*7bd40*/  LDL.LU R229, [R1+0xc90] ;  /* 0x000c900001e57983 */ /* 0x010f240000300800 */
[----:B------:R-:W1:Y:S01]  /*7bd50*/  LDC.64 R220, c[0x0][0x228] ;  /* 0x00008a00ffdc7b82 */ /* 0x000e620000000a00 */
[----:B------:R-:W-:Y:S01]  /*7bd60*/  ISETP.LT.AND P0, PT, R7, R104, !P6 ;  /* 0x000000680700720c */ /* 0x000fe20007701270 */
[----:B------:R-:W-:-:S04]  /*7bd70*/  IMAD.WIDE R242, R8, 0x4, R4 ;  /* 0x0000000408f27825 */ /* 0x000fc800078e0204 */
[C---:B---3--:R-:W-:Y:S01]  /*7bd80*/  IMAD.WIDE R238, R8.reuse, 0x4, R2 ;  /* 0x0000000408ee7825 */ /* 0x048fe200078e0202 */
[----:B------:R-:W3:Y:S01]  /*7bd90*/  LDL.LU R223, [R1+0x920] ;  /* 0x0009200001df7983 */ /* 0x000ee20000300800 */
[----:B------:R-:W-:Y:S01]  /*7bda0*/  ISETP.LT.AND P6, PT, R9, R232, !P6 ;  /* 0x000000e80900720c */ /* 0x000fe200077c1270 */
[----:B------:R-:W1:Y:S02]  /*7bdb0*/  LDC R104, c[0x0][0x228] ;  /* 0x00008a00ff687b82 */ /* 0x000e640000000800 */
[----:B------:R1:W-:Y:S01]  /*7bdc0*/  @P2 STG.E desc[UR60][R238.64], R251 ;  /* 0x000000fbee002986 */ /* 0x0003e2000c10193c */
[----:B------:R-:W-:Y:S01]  /*7bdd0*/  ISETP.GE.AND P2, PT, R11, R231, PT ;  /* 0x000000e70b00720c */ /* 0x000fe20003f46270 */
[----:B------:R-:W-:Y:S02]  /*7bde0*/  IMAD.IADD R8, R8, 0x1, R0 ;  /* 0x0000000108087824 */ /* 0x000fe400078e0200 */
[----:B------:R1:W-:Y:S01]  /*7bdf0*/  @P4 STG.E desc[UR60][R242.64], R250 ;  /* 0x000000faf2004986 */ /* 0x0003e2000c10193c */
[----:B------:R-:W-:Y:S01]  /*7be00*/  ISETP.LT.AND P4, PT, R9, R230, !P2 ;  /* 0x000000e60900720c */ /* 0x000fe20005781270 */
[----:B------:R-:W-:Y:S01]  /*7be10*/  IMAD.WIDE R230, R8, 0x4, R2 ;  /* 0x0000000408e67825 */ /* 0x000fe200078e0202 */
[----:B------:R-:W-:Y:S01]  /*7be20*/  ISETP.LT.AND P2, PT, R7, R100, !P2 ;  /* 0x000000640700720c */ /* 0x000fe20005741270 */
[----:B------:R-:W1:Y:S02]  /*7be30*/  LDC.64 R232, c[0x0][0x228] ;  /* 0x00008a00ffe87b82 */ /* 0x000e640000000a00 */
[----:B-1----:R-:W3:Y:S01]  /*7be40*/  LDL.LU R251, [R1+0x510] ;  /* 0x0005100001fb7983 */ /* 0x002ee20000300800 */
[----:B------:R-:W-:-:S03]  /*7be50*/  VIADD R11, R6, 0x8c ;  /* 0x0000008c060b7836 */ /* 0x000fc60000000000 */
[----:B------:R-:W3:Y:S01]  /*7be60*/  LDL.LU R250, [R1+0x120] ;  /* 0x0001200001fa7983 */ /* 0x000ee20000300800 */
[C---:B------:R-:W-:Y:S01]  /*7be70*/  IMAD.WIDE R238, R8.reuse, 0x4, R4 ;  /* 0x0000000408ee7825 */ /* 0x040fe200078e0204 */
[----:B------:R-:W1:Y:S03]  /*7be80*/  LDC R100, c[0x0][0x228] ;  /* 0x00008a00ff647b82 */ /* 0x000e660000000800 */
[----:B------:R-:W-:Y:S01]  /*7be90*/  IMAD.IADD R8, R8, 0x1, R0 ;  /* 0x0000000108087824 */ /* 0x000fe200078e0200 */
[----:B------:R1:W-:Y:S01]  /*7bea0*/  @P0 STG.E desc[UR60][R230.64], R249 ;  /* 0x000000f9e6000986 */ /* 0x0003e2000c10193c */
[----:B------:R-:W-:-:S03]  /*7beb0*/  ISETP.GE.AND P0, PT, R11, R227, PT ;  /* 0x000000e30b00720c */ /* 0x000fc60003f06270 */
[----:B------:R1:W-:Y:S01]  /*7bec0*/  @P6 STG.E desc[UR60][R238.64], R248 ;  /* 0x000000f8ee006986 */ /* 0x0003e2000c10193c */
[----:B------:R-:W-:Y:S01]  /*7bed0*/  IADD3 R11, R6, 0x8d, RZ ;  /* 0x0000008d060b7810 */ /* 0x000fe20007ffe0ff */
[C---:B------:R-:W-:Y:S01]  /*7bee0*/  IMAD.WIDE R242, R8.reuse, 0x4, R4 ;  /* 0x0000000408f27825 */ /* 0x040fe200078e0204 */
[----:B------:R-:W-:Y:S01]  /*7bef0*/  ISETP.LT.AND P6, PT, R7, R102, !P0 ;  /* 0x000000660700720c */ /* 0x000fe200047c1270 */
[----:B-1----:R-:W3:Y:S01]  /*7bf00*/  LDL.LU R249, [R1+0xc94] ;  /* 0x000c940001f97983 */ /* 0x002ee20000300800 */
        /* <DEDUP_REMOVED lines=37> */
[----:B------:R-:W3:Y:S01]  /*7c160*/  LDC R104, c[0x0][0x228] ;  /* 0x00008a00ff687b82 */ /* 0x000ee20000000800 */
        /* <DEDUP_REMOVED lines=36> */
[----:B---3--:R3:W-:Y:S04]  /*7c3b0*/  @P0 STG.E desc[UR60][R238.64], R223 ;  /* 0x000000dfee000986 */ /* 0x0087e8000c10193c */
        /* <DEDUP_REMOVED lines=42> */
[----:B------:R-:W-:Y:S01]  /*7c660*/  ISETP.LT.AND P2, PT, R7, R78, !P2 ;  /* 0x0000004e0700720c */ /* 0x000fe20005741270 */
[----:B------:R-:W-:Y:S02]  /*7c670*/  VIADD R11, R6, 0x96 ;  /* 0x00000096060b7836 */ /* 0x000fe40000000000 */
[----:B------:R-:W3:Y:S01]  /*7c680*/  LDL.LU R203, [R1+0x534] ;  /* 0x0005340001cb7983 */ /* 0x000ee20000300800 */
[C---:B------:R-:W-:Y:S02]  /*7c690*/  IMAD.WIDE R238, R8.reuse, 0x4, R4 ;  /* 0x0000000408ee7825 */ /* 0x040fe400078e0204 */
[----:B------:R-:W1:Y:S01]  /*7c6a0*/  LDC R78, c[0x0][0x228] ;  /* 0x00008a00ff4e7b82 */ /* 0x000e620000000800 */
[----:B------:R1:W-:Y:S01]  /*7c6b0*/  @P6 STG.E desc[UR60][R220.64], R200 ;  /* 0x000000c8dc006986 */ /* 0x0003e2000c10193c */
[----:B------:R-:W-:Y:S01]  /*7c6c0*/  IMAD.IADD R8, R8, 0x1, R0 ;  /* 0x0000000108087824 */ /* 0x000fe200078e0200 */
[----:B------:R-:W-:-:S02]  /*7c6d0*/  ISETP.GE.AND P6, PT, R11, R233, PT ;  /* 0x000000e90b00720c */ /* 0x000fc40003fc6270 */
        /* <DEDUP_REMOVED lines=15> */
[C---:B------:R-:W-:Y:S01]  /*7c7d0*/  IMAD.WIDE R230, R8.reuse, 0x4, R2 ;  /* 0x0000000408e67825 */ /* 0x040fe200078e0202 */
[----:B------:R-:W-:Y:S02]  /*7c7e0*/  ISETP.LT.AND P2, PT, R7, R100, !P2 ;  /* 0x000000640700720c */ /* 0x000fe40005741270 */
[----:B------:R-:W3:Y:S01]  /*7c7f0*/  LDC R104, c[0x0][0x228] ;  /* 0x00008a00ff687b82 */ /* 0x000ee20000000800 */
[----:B-1----:R-:W3:Y:S01]  /*7c800*/  LDL.LU R146, [R1+0x528] ;  /* 0x0005280001927983 */ /* 0x002ee20000300800 */
[----:B------:R-:W-:-:S03]  /*7c810*/  IMAD.WIDE R238, R8, 0x4, R4 ;  /* 0x0000000408ee7825 */ /* 0x000fc600078e0204 */
[----:B------:R-:W3:Y:S01]  /*7c820*/  LDL.LU R147, [R1+0x538] ;  /* 0x0005380001937983 */ /* 0x000ee20000300800 */
[----:B------:R-:W-:Y:S02]  /*7c830*/  IMAD.IADD R8, R8, 0x1, R0 ;  /* 0x0000000108087824 */ /* 0x000fe400078e0200 */
[----:B------:R-:W1:Y:S01]  /*7c840*/  LDC R100, c[0x0][0x228] ;  /* 0x00008a00ff647b82 */ /* 0x000e620000000800 */
[----:B------:R1:W-:Y:S04]  /*7c850*/  @P0 STG.E desc[UR60][R230.64], R144 ;  /* 0x00000090e6000986 */ /* 0x0003e8000c10193c */
[----:B------:R1:W-:Y:S04]  /*7c860*/  @P6 STG.E desc[UR60][R238.64], R145 ;  /* 0x00000091ee006986 */ /* 0x0003e8000c10193c */
[----:B-1----:R-:W3:Y:S01]  /*7c870*/  LDL.LU R144, [R1+0xcac] ;  /* 0x000cac0001907983 */ /* 0x002ee20000300800 */
[C---:B------:R-:W-:Y:S01]  /*7c880*/  IMAD.WIDE R242, R8.reuse, 0x4, R4 ;  /* 0x0000000408f27825 */ /* 0x040fe200078e0204 */
[----:B------:R-:W1:Y:S03]  /*7c890*/  LDC.64 R230, c[0x0][0x228] ;  /* 0x00008a00ffe67b82 */ /* 0x000e660000000a00 */
[----:B------:R-:W-:Y:S01]  /*7c8a0*/  IMAD.WIDE R238, R8, 0x4, R2 ;  /* 0x0000000408ee7825 */ /* 0x000fe200078e0202 */
[----:B------:R-:W3:Y:S04]  /*7c8b0*/  LDL.LU R145, [R1+0x93c] ;  /* 0x00093c0001917983 */ /* 0x000ee80000300800 */
        /* <DEDUP_REMOVED lines=22> */
[----:B---3--:R3:W-:Y:S01]  /*7ca20*/  @P0 STG.E desc[UR60][R238.64], R223 ;  /* 0x000000dfee000986 */ /* 0x0087e2000c10193c */
[----:B------:R-:W-:Y:S01]  /*7ca30*/  IADD3 R11, R6, 0x9b, RZ ;  /* 0x0000009b060b7810 */ /* 0x000fe20007ffe0ff */
[C---:B------:R-:W-:Y:S01]  /*7ca40*/  IMAD.WIDE R242, R8.reuse, 0x4, R4 ;  /* 0x0000000408f27825 */ /* 0x040fe200078e0204 */
[----:B------:R-:W-:Y:S01]  /*7ca50*/  ISETP.LT.AND P0, PT, R7, R104, !P6 ;  /* 0x000000680700720c */ /* 0x000fe20007701270 */
[----:B----4-:R-:W4:Y:S03]  /*7ca60*/  LDL.LU R229, [R1+0xcb0] ;  /* 0x000cb00001e57983 */ /* 0x010f260000300800 */
[----:B------:R-:W1:Y:S01]  /*7ca70*/  LDC.64 R220, c[0x0][0x228] ;  /* 0x00008a00ffdc7b82 */ /* 0x000e620000000a00 */
[----:B---3--:R-:W-:Y:S01]  /*7ca80*/  IMAD.WIDE R238, R8, 0x4, R2 ;  /* 0x0000000408ee7825 */ /* 0x008fe200078e0202 */
[----:B------:R-:W3:Y:S01]  /*7ca90*/  LDL.LU R223, [R1+0x940] ;  /* 0x0009400001df7983 */ /* 0x000ee20000300800 */
[----:B------:R-:W-:-:S03]  /*7caa0*/  ISETP.LT.AND P6, PT, R9, R232, !P6 ;  /* 0x000000e80900720c */ /* 0x000fc600077c1270 */
[----:B------:R1:W-:Y:S01]  /*7cab0*/  @P2 STG.E desc[UR60][R238.64], R251 ;  /* 0x000000fbee002986 */ /* 0x0003e2000c10193c */
[----:B------:R-:W-:Y:S01]  /*7cac0*/  ISETP.GE.AND P2, PT, R11, R231, PT ;  /* 0x000000e70b00720c */ /* 0x000fe20003f46270 */
[----:B------:R-:W-:Y:S01]  /*7cad0*/  IMAD.IADD R8, R8, 0x1, R0 ;  /* 0x0000000108087824 */ /* 0x000fe200078e0200 */
[----:B------:R-:W1:Y:S01]  /*7cae0*/  LDC.64 R232, c[0x0][0x228] ;  /* 0x00008a00ffe87b82 */ /* 0x000e620000000a00 */
[----:B------:R1:W-:Y:S01]  /*7caf0*/  @P4 STG.E desc[UR60][R242.64], R250 ;  /* 0x000000faf2004986 */ /* 0x0003e2000c10193c */
[----:B------:R-:W-:Y:S01]  /*7cb00*/  ISETP.LT.AND P4, PT, R9, R230, !P2 ;  /* 0x000000e60900720c */ /* 0x000fe20005781270 */
[----:B------:R-:W-:Y:S01]  /*7cb10*/  IMAD.WIDE R230, R8, 0x4, R2 ;  /* 0x0000000408e67825 */ /* 0x000fe200078e0202 */
[----:B------:R-:W-:-:S04]  /*7cb20*/  ISETP.LT.AND P2, PT, R7, R100, !P2 ;  /* 0x000000640700720c */ /* 0x000fc80005741270 */
[----:B------:R-:W1:Y:S02]  /*7cb30*/  LDC R104, c[0x0][0x228] ;  /* 0x00008a00ff687b82 */ /* 0x000e640000000800 */
[----:B-1----:R-:W3:Y:S01]  /*7cb40*/  LDL.LU R251, [R1+0x540] ;  /* 0x0005400001fb7983 */ /* 0x002ee20000300800 */
[----:B------:R-:W-:Y:S02]  /*7cb50*/  VIADD R11, R6, 0x9c ;  /* 0x0000009c060b7836 */ /* 0x000fe40000000000 */
[C---:B------:R-:W-:Y:S01]  /*7cb60*/  IMAD.WIDE R238, R8.reuse, 0x4, R4 ;  /* 0x0000000408ee7825 */ /* 0x040fe200078e0204 */
[----:B------:R-:W3:Y:S03]  /*7cb70*/  LDL.LU R250, [R1+0x140] ;  /* 0x0001400001fa7983 */ /* 0x000ee60000300800 */
[----:B------:R-:W-:Y:S01]  /*7cb80*/  IMAD.IADD R8, R8, 0x1, R0 ;  /* 0x0000000108087824 */ /* 0x000fe200078e0200 */
[----:B------:R-:W1:Y:S01]  /*7cb90*/  LDC R100, c[0x0][0x228] ;  /* 0x00008a00ff647b82 */ /* 0x000e620000000800 */
[----:B------:R1:W-:Y:S01]  /*7cba0*/  @P0 STG.E desc[UR60][R230.64], R249 ;  /* 0x000000f9e6000986 */ /* 0x0003e2000c10193c */
[----:B------:R-:W-:-:S03]  /*7cbb0*/  ISETP.GE.AND P0, PT, R11, R227, PT ;  /* 0x000000e30b00720c */ /* 0x000fc60003f06270 */
[----:B------:R1:W-:Y:S01]  /*7cbc0*/  @P6 STG.E desc[UR60][R238.64], R248 ;  /* 0x000000f8ee006986 */ /* 0x0003e2000c10193c */
[----:B------:R-:W-:Y:S02]  /*7cbd0*/  IADD3 R11, R6, 0x9d, RZ ;  /* 0x0000009d060b7810 */ /* 0x000fe40007ffe0ff */
[----:B------:R-:W-:Y:S01]  /*7cbe0*/  ISETP.LT.AND P6, PT, R7, R102, !P0 ;  /* 0x000000660700720c */ /* 0x000fe200047c1270 */
[----:B-1----:R-:W3:Y:S01]  /*7cbf0*/  LDL.LU R249, [R1+0xcb4] ;  /* 0x000cb40001f97983 */ /* 0x002ee20000300800 */
[----:B------:R-:W1:Y:S01]  /*7cc00*/  LDC.64 R230, c[0x0][0x228] ;  /* 0x00008a00ffe67b82 */ /* 0x000e620000000a00 */
[C---:B------:R-:W-:Y:S02]  /*7cc10*/  IMAD.WIDE R238, R8.reuse, 0x4, R2 ;  /* 0x0000000408ee7825 */ /* 0x040fe400078e0202 */
[----:B------:R-:W3:Y:S02]  /*7cc20*/  LDL.LU R248, [R1+0x944] ;  /* 0x0009440001f87983 */ /* 0x000ee40000300800 */
[----:B------:R-:W-:-:S02]  /*7cc30*/  IMAD.WIDE R242, R8, 0x4, R4 ;  /* 0x0000000408f27825 */ /* 0x000fc400078e0204 */
[----:B------:R1:W-:Y:S01]  /*7cc40*/  @P2 STG.E desc[UR60][R238.64], R202 ;  /* 0x000000caee002986 */ /* 0x0003e2000c10193c */
[----:B------:R-:W-:Y:S01]  /*7cc50*/  ISETP.GE.AND P2, PT, R11, R221, PT ;  /* 0x000000dd0b00720c */ /* 0x000fe20003f46270 */
[----:B------:R-:W2:Y:S01]  /*7cc60*/  LDC R102, c[0x0][0x228] ;  /* 0x00008a00ff667b82 */ /* 0x000ea20000000800 */
[----:B------:R-:W-:Y:S01]  /*7cc70*/  IMAD.IADD R11, R8, 0x1, R0 ;  /* 0x00000001080b7824 */ /* 0x000fe200078e0200 */
[C---:B------:R-:W-:Y:S01]  /*7cc80*/  ISETP.LT.AND P0, PT, R9.reuse, R226, !P0 ;  /* 0x000000e20900720c */ /* 0x040fe20004701270 */
[----:B------:R1:W-:Y:S01]  /*7cc90*/  @P4 STG.E desc[UR60][R242.64], R203 ;  /* 0x000000cbf2004986 */ /* 0x0003e2000c10193c */
[----:B------:R-:W-:Y:S02]  /*7cca0*/  ISETP.LT.AND P4, PT, R9, R220, !P2 ;  /* 0x000000dc0900720c */ /* 0x000fe40005781270 */
[----:B------:R-:W-:Y:S01]  /*7ccb0*/  ISETP.LT.AND P2, PT, R7, R78, !P2 ;  /* 0x0000004e0700720c */ /* 0x000fe20005741270 */
[----:B-1----:R-:W3:Y:S01]  /*7ccc0*/  LDL.LU R202, [R1+0x544] ;  /* 0x0005440001ca7983 */ /* 0x002ee20000300800 */
[C---:B------:R-:W-:Y:S01]  /*7ccd0*/  IMAD.WIDE R238, R11.reuse, 0x4, R2 ;  /* 0x000000040bee7825 */ /* 0x040fe200078e0202 */
[----:B------:R-:W1:Y:S03]  /*7cce0*/  LDC.64 R220, c[0x0][0x228] ;  /* 0x00008a00ffdc7b82 */ /* 0x000e660000000a00 */
[----:B------:R-:W-:Y:S01]  /*7ccf0*/  VIADD R78, R6, 0x9e ;  /* 0x0000009e064e7836 */ /* 0x000fe20000000000 */
[----:B------:R-:W3:Y:S01]  /*7cd00*/  LDL.LU R203, [R1+0x144] ;  /* 0x0001440001cb7983 */ /* 0x000ee20000300800 */
[----:B------:R-:W-:-:S03]  /*7cd10*/  IMAD.WIDE R226, R11, 0x4, R4 ;  /* 0x000000040be27825 */ /* 0x000fc600078e0204 */
[----:B------:R1:W-:Y:S01]  /*7cd20*/  @P6 STG.E desc[UR60][R238.64], R200 ;  /* 0x000000c8ee006986 */ /* 0x0003e2000c10193c */
[----:B------:R-:W-:Y:S01]  /*7cd30*/  IMAD.IADD R8, R11, 0x1, R0 ;  /* 0x000000010b087824 */ /* 0x000fe200078e0200 */
[----:B------:R-:W-:Y:S02]  /*7cd40*/  ISETP.GE.AND P6, PT, R78, R233, PT ;  /* 0x000000e94e00720c */ /* 0x000fe40003fc6270 */
[----:B------:R1:W-:Y:S04]  /*7cd50*/  @P0 STG.E desc[UR60][R226.64], R201 ;  /* 0x000000c9e2000986 */ /* 0x0003e8000c10193c */
[----:B-1----:R-:W3:Y:S01]  /*7cd60*/  LDL.LU R200, [R1+0xcb8] ;  /* 0x000cb80001c87983 */ /* 0x002ee20000300800 */
[----:B------:R-:W-:Y:S01]  /*7cd70*/  IMAD.WIDE R238, R8, 0x4, R2 ;  /* 0x0000000408ee7825 */ /* 0x000fe200078e0202 */
[----:B------:R-:W-:Y:S01]  /*7cd80*/  ISETP.LT.AND P0, PT, R7, R104, !P6 ;  /* 0x000000680700720c */ /* 0x000fe20007701270 */
[----:B------:R-:W1:Y:S01]  /*7cd90*/  LDC R78, c[0x0][0x228] ;  /* 0x00008a00ff4e7b82 */ /* 0x000e620000000800 */
[----:B------:R-:W3:Y:S01]  /*7cda0*/  LDL.LU R201, [R1+0x948] ;  /* 0x0009480001c97983 */ /* 0x000ee20000300800 */
[----:B------:R-:W-:Y:S01]  /*7cdb0*/  IADD3 R11, R6, 0x9f, RZ ;  /* 0x0000009f060b7810 */ /* 0x000fe20007ffe0ff */
[----:B------:R-:W-:-:S02]  /*7cdc0*/  IMAD.WIDE R226, R8, 0x4, R4 ;  /* 0x0000000408e27825 */ /* 0x000fc400078e0204 */
[----:B------:R1:W-:Y:S01]  /*7cdd0*/  @P2 STG.E desc[UR60][R238.64], R146 ;  /* 0x00000092ee002986 */ /* 0x0003e2000c10193c */
[----:B------:R-:W-:Y:S01]  /*7cde0*/  ISETP.GE.AND P2, PT, R11, R231, PT ;  /* 0x000000e70b00720c */ /* 0x000fe20003f46270 */
[----:B------:R-:W-:Y:S01]  /*7cdf0*/  IMAD.IADD R8, R8, 0x1, R0 ;  /* 0x0000000108087824 */ /* 0x000fe200078e0200 */
[----:B------:R-:W-:Y:S01]  /*7ce00*/  ISETP.LT.AND P6, PT, R9, R232, !P6 ;  /* 0x000000e80900720c */ /* 0x000fe200077c1270 */
[----:B------:R1:W-:Y:S01]  /*7ce10*/  @P4 STG.E desc[UR60][R226.64], R147 ;  /* 0x00000093e2004986 */ /* 0x0003e2000c10193c */
[----:B------:R-:W-:Y:S01]  /*7ce20*/  ISETP.LT.AND P4, PT, R7, R100, !P2 ;  /* 0x000000640700720c */ /* 0x000fe20005781270 */
[C---:B------:R-:W-:Y:S01]  /*7ce30*/  IMAD.WIDE R242, R8.reuse, 0x4, R4 ;  /* 0x0000000408f27825 */ /* 0x040fe200078e0204 */
[----:B------:R-:W3:Y:S03]  /*7ce40*/  LDC R104, c[0x0][0x228] ;  /* 0x00008a00ff687b82 */ /* 0x000ee60000000800 */
[----:B-1----:R-:W-:Y:S01]  /*7ce50*/  IMAD.WIDE R238, R8, 0x4, R2 ;  /* 0x0000000408ee7825 */ /* 0x002fe200078e0202 */
[----:B------:R-:W3:Y:S01]  /*7ce60*/  LDL.LU R146, [R1+0x548] ;  /* 0x0005480001927983 */ /* 0x000ee20000300800 */
[----:B------:R-:W-:-:S03]  /*7ce70*/  ISETP.LT.AND P2, PT, R9, R230, !P2 ;  /* 0x000000e60900720c */ /* 0x000fc60005741270 */
[----:B------:R-:W1:Y:S01]  /*7ce80*/  LDC.64 R232, c[0x0][0x228] ;  /* 0x00008a00ffe87b82 */ /* 0x000e620000000a00 */
[----:B------:R-:W-:Y:S01]  /*7ce90*/  IMAD.IADD R8, R8, 0x1, R0 ;  /* 0x0000000108087824 */ /* 0x000fe200078e0200 */
[----:B------:R-:W3:Y:S04]  /*7cea0*/  LDL.LU R147, [R1+0x148] ;  /* 0x0001480001937983 */ /* 0x000ee80000300800 */
[----:B------:R1:W-:Y:S01]  /*7ceb0*/  @P0 STG.E desc[UR60][R238.64], R144 ;  /* 0x00000090ee000986 */ /* 0x0003e2000c10193c */
[----:B------:R-:W-:Y:S01]  /*7cec0*/  IMAD.WIDE R230, R8, 0x4, R2 ;  /* 0x0000000408e67825 */ /* 0x000fe200078e0202 */
[----:B------:R-:W4:Y:S02]  /*7ced0*/  LDC.64 R226, c[0x0][0x228] ;  /* 0x00008a00ffe27b82 */ /* 0x000f240000000a00 */
[----:B------:R1:W-:Y:S01]  /*7cee0*/  @P6 STG.E desc[UR60][R242.64], R145 ;  /* 0x00000091f2006986 */ /* 0x0003e2000c10193c */
[----:B------:R-:W-:-:S05]  /*7cef0*/  VIADD R11, R6, 0xa0 ;  /* 0x000000a0060b7836 */ /* 0x000fca0000000000 */
[----:B------:R-:W3:Y:S01]  /*7cf00*/  LDC R100, c[0x0][0x228] ;  /* 0x00008a00ff647b82 */ /* 0x000ee20000000800 */
[----:B-1----:R-:W3:Y:S04]  /*7cf10*/  LDL.LU R144, [R1+0xcbc] ;  /* 0x000cbc0001907983 */ /* 0x002ee80000300800 */
[----:B------:R-:W3:Y:S03]  /*7cf20*/  LDL.LU R145, [R1+0x94c] ;  /* 0x00094c0001917983 */ /* 0x000ee60000300800 */
[----:B------:R-:W1:Y:S01]  /*7cf30*/  LDC.64 R242, c[0x0][0x228] ;  /* 0x00008a00fff27b82 */ /* 0x000e620000000a00 */
[----:B------:R1:W-:Y:S02]  /*7cf40*/  @P4 STG.E desc[UR60][R230.64], R188 ;  /* 0x000000bce6004986 */ /* 0x0003e4000c10193c */
[----:B-1----:R-:W-:-:S02]  /*7cf50*/  IMAD.WIDE R230, R8, 0x4, R4 ;  /* 0x0000000408e67825 */ /* 0x002fc400078e0204 */
[----:B------:R-:W3:Y:S04]  /*7cf60*/  LDL.LU R188, [R1+0x54c] ;  /* 0x00054c0001bc7983 */ /* 0x000ee80000300800 */
[----:B--2---:R1:W-:Y:S04]  /*7cf70*/  @P2 STG.E desc[UR60][R230.64], R189 ;  /* 0x000000bde6002986 */ /* 0x0043e8000c10193c */
[----:B-1----:R-:W2:Y:S01]  /*7cf80*/  LDL.LU R189, [R1+0x14c] ;  /* 0x00014c0001bd7983 */ /* 0x002ea20000300800 */
[----:B------:R-:W-:-:S04]  /*7cf90*/  ISETP.GE.AND P0, PT, R11, R221, PT ;  /* 0x000000dd0b00720c */ /* 0x000fc80003f06270 */
[----:B------:R-:W-:Y:S02]  /*7cfa0*/  ISETP.LT.AND P6, PT, R7, R102, !P0 ;  /* 0x000000660700720c */ /* 0x000fe400047c1270 */
[----:B------:R-:W-:Y:S01]  /*7cfb0*/  ISETP.LT.AND P0, PT, R9, R220, !P0 ;  /* 0x000000dc0900720c */ /* 0x000fe20004701270 */
[----:B------:R-:W1:Y:S01]  /*7cfc0*/  LDC R102, c[0x0][0x228] ;  /* 0x00008a00ff667b82 */ /* 0x000e620000000800 */
[----:B------:R-:W-:-:S07]  /*7cfd0*/  IADD3 R11, R8, R0, RZ ;  /* 0x00000000080b7210 */ /* 0x000fce0007ffe0ff */
[----:B------:R-:W1:Y:S01]  /*7cfe0*/  LDC.64 R220, c[0x0][0x228] ;  /* 0x00008a00ffdc7b82 */ /* 0x000e620000000a00 */
[----:B------:R-:W-:Y:S01]  /*7cff0*/  VIADD R8, R6, 0xa4 ;  /* 0x000000a406087836 */ /* 0x000fe20000000000 */
[----:B------:R-:W-:Y:S01]  /*7d000*/  ISETP.LT.AND P4, PT, R7, R78, !P5 ;  /* 0x0000004e0700720c */ /* 0x000fe20006f81270 */
[----:B------:R-:W-:Y:S01]  /*7d010*/  IMAD.WIDE R238, R11, 0x4, R2 ;  /* 0x000000040bee7825 */ /* 0x000fe200078e0202 */
[----:B------:R-:W-:Y:S02]  /*7d020*/  ISETP.LT.AND P5, PT, R9, R218, !P5 ;  /* 0x000000da0900720c */ /* 0x000fe40006fa1270 */
[----:B------:R-:W-:Y:S01]  /*7d030*/  ISETP.GE.AND P2, PT, R8, R233, PT ;  /* 0x000000e90800720c */ /* 0x000fe20003f46270 */
[----:B------:R-:W-:Y:S02]  /*7d040*/  VIADD R78, R6, 0xa2 ;  /* 0x000000a2064e7836 */ /* 0x000fe40000000000 */
[C---:B------:R-:W-:Y:S02]  /*7d050*/  IMAD.IADD R8, R11.reuse, 0x1, R0 ;  /* 0x000000010b087824 */ /* 0x040fe400078e0200 */
[----:B------:R-:W-:Y:S01]  /*7d060*/  IMAD.WIDE R230, R11, 0x4, R4 ;  /* 0x000000040be67825 */ /* 0x000fe200078e0204 */
[----:B----4-:R-:W-:Y:S01]  /*7d070*/  @P6 STG.E desc[UR60][R238.64], R229 ;  /* 0x000000e5ee006986 */ /* 0x010fe2000c10193c */
[----:B------:R-:W-:-:S02]  /*7d080*/  ISETP.GE.AND P6, PT, R78, R227, PT ;  /* 0x000000e34e00720c */ /* 0x000fc40003fc6270 */
[----:B------:R-:W-:Y:S01]  /*7d090*/  IMAD.WIDE R218, R8, 0x4, R2 ;  /* 0x0000000408da7825 */ /* 0x000fe200078e0202 */
[C---:B------:R-:W-:Y:S01]  /*7d0a0*/  IADD3 R11, R6.reuse, 0xa3, RZ ;  /* 0x000000a3060b7810 */ /* 0x040fe20007ffe0ff */
[----:B---3--:R3:W-:Y:S01]  /*7d0b0*/  @P0 STG.E desc[UR60][R230.64], R223 ;  /* 0x000000dfe6000986 */ /* 0x0087e2000c10193c */
[----:B------:R-:W-:Y:S02]  /*7d0c0*/  ISETP.LT.AND P0, PT, R7, R100, !P6 ;  /* 0x000000640700720c */ /* 0x000fe40007701270 */
[----:B------:R-:W-:Y:S01]  /*7d0d0*/  ISETP.LT.AND P6, PT, R9, R226, !P6 ;  /* 0x000000e20900720c */ /* 0x000fe200077c1270 */
[----:B------:R-:W4:Y:S01]  /*7d0e0*/  LDC R100, c[0x0][0x228] ;  /* 0x00008a00ff647b82 */ /* 0x000f220000000800 */
[----:B------:R-:W-:Y:S02]  /*7d0f0*/  VIADD R78, R6, 0xaa ;  /* 0x000000aa064e7836 */ /* 0x000fe40000000000 */
[----:B---3--:R-:W-:-:S05]  /*7d100*/  IMAD.WIDE R230, R8, 0x4, R4 ;  /* 0x0000000408e67825 */ /* 0x008fca00078e0204 */
[----:B------:R-:W3:Y:S01]  /*7d110*/  LDC.64 R226, c[0x0][0x228] ;  /* 0x00008a00ffe27b82 */ /* 0x000ee20000000a00 */
[----:B------:R1:W-:Y:S02]  /*7d120*/  @P4 STG.E desc[UR60][R218.64], R251 ;  /* 0x000000fbda004986 */ /* 0x0003e4000c10193c */
[----:B-1----:R-:W-:Y:S01]  /*7d130*/  ISETP.GE.AND P4, PT, R11, R221, PT ;  /* 0x000000dd0b00720c */ /* 0x002fe20003f86270 */
[----:B------:R-:W-:Y:S01]  /*7d140*/  IMAD.IADD R11, R8, 0x1, R0 ;  /* 0x00000001080b7824 */ /* 0x000fe200078e0200 */
[----:B------:R1:W-:Y:S02]  /*7d150*/  @P5 STG.E desc[UR60][R230.64], R250 ;  /* 0x000000fae6005986 */ /* 0x0003e4000c10193c */
[----:B------:R-:W-:Y:S01]  /*7d160*/  ISETP.LT.AND P5, PT, R7, R104, !P4 ;  /* 0x000000680700720c */ /* 0x000fe200067a1270 */
[----:B------:R-:W2:Y:S01]  /*7d170*/  LDC.64 R238, c[0x0][0x228] ;  /* 0x00008a00ffee7b82 */ /* 0x000ea20000000a00 */
[----:B------:R-:W-:Y:S01]  /*7d180*/  ISETP.LT.AND P4, PT, R9, R220, !P4 ;  /* 0x000000dc0900720c */ /* 0x000fe20006781270 */
[----:B------:R-:W2:Y:S06]  /*7d190*/  LDL.LU R251, [R1+0xcd0] ;  /* 0x000cd00001fb7983 */ /* 0x000eac0000300800 */
[----:B------:R-:W4:Y:S01]  /*7d1a0*/  LDC.64 R218, c[0x0][0x228] ;  /* 0x00008a00ffda7b82 */ /* 0x000f220000000a00 */
[C---:B-1----:R-:W-:Y:S01]  /*7d1b0*/  IMAD.WIDE R230, R11.reuse, 0x4, R2 ;  /* 0x000000040be67825 */ /* 0x042fe200078e0202 */
[----:B------:R-:W2:Y:S03]  /*7d1c0*/  LDL.LU R250, [R1+0xcc0] ;  /* 0x000cc00001fa7983 */ /* 0x000ea60000300800 */
[C---:B------:R-:W-:Y:S01]  /*7d1d0*/  IMAD.WIDE R220, R11.reuse, 0x4, R4 ;  /* 0x000000040bdc7825 */ /* 0x040fe200078e0204 */
[----:B------:R1:W-:Y:S01]  /*7d1e0*/  @P0 STG.E desc[UR60][R230.64], R249 ;  /* 0x000000f9e6000986 */ /* 0x0003e2000c10193c */
[----:B------:R-:W-:Y:S01]  /*7d1f0*/  ISETP.GE.AND P0, PT, R78, R243, PT ;  /* 0x000000f34e00720c */ /* 0x000fe20003f06270 */
[----:B------:R-:W2:Y:S01]  /*7d200*/  LDC R104, c[0x0][0x228] ;  /* 0x00008a00ff687b82 */ /* 0x000ea20000000800 */
[----:B------:R-:W-:Y:S01]  /*7d210*/  IMAD.IADD R8, R11, 0x1, R0 ;  /* 0x000000010b087824 */ /* 0x000fe200078e0200 */
[----:B------:R1:W-:Y:S01]  /*7d220*/  @P6 STG.E desc[UR60][R220.64], R248 ;  /* 0x000000f8dc006986 */ /* 0x0003e2000c10193c */
[----:B------:R-:W-:-:S05]  /*7d230*/  ISETP.LT.AND P6, PT, R7, R102, !P2 ;  /* 0x000000660700720c */ /* 0x000fca00057c1270 */
[----:B------:R-:W3:Y:S01]  /*7d240*/  LDC R78, c[0x0][0x228] ;  /* 0x00008a00ff4e7b82 */ /* 0x000ee20000000800 */
[----:B-1----:R-:W-:Y:S01]  /*7d250*/  IMAD.WIDE R230, R8, 0x4, R2 ;  /* 0x0000000408e67825 */ /* 0x002fe200078e0202 */
[----:B------:R-:W-:Y:S01]  /*7d260*/  IADD3 R11, R6, 0xa5, RZ ;  /* 0x000000a5060b7810 */ /* 0x000fe20007ffe0ff */
[----:B------:R-:W2:Y:S01]  /*7d270*/  LDL.LU R249, [R1+0x950] ;  /* 0x0009500001f97983 */ /* 0x000ea20000300800 */
[----:B------:R-:W-:Y:S01]  /*7d280*/  ISETP.LT.AND P2, PT, R9, R232, !P2 ;  /* 0x000000e80900720c */ /* 0x000fe20005741270 */
[----:B------:R-:W-:-:S03]  /*7d290*/  IMAD.WIDE R220, R8, 0x4, R4 ;  /* 0x0000000408dc7825 */ /* 0x000fc600078e0204 */
[----:B------:R-:W1:Y:S01]  /*7d2a0*/  LDC R102, c[0x0][0x228] ;  /* 0x00008a00ff667b82 */ /* 0x000e620000000800 */
[----:B------:R-:W2:Y:S01]  /*7d2b0*/  LDL.LU R248, [R1+0x550] ;  /* 0x0005500001f87983 */ /* 0x000ea20000300800 */
[----:B------:R-:W-:-:S03]  /*7d2c0*/  IMAD.IADD R8, R8, 0x1, R0 ;  /* 0x0000000108087824 */ /* 0x000fc600078e0200 */
[----:B------:R4:W-:Y:S01]  /*7d2d0*/  @P5 STG.E desc[UR60][R230.64], R202 ;  /* 0x000000cae6005986 */ /* 0x0009e2000c10193c */
[----:B------:R-:W-:Y:S01]  /*7d2e0*/  IMAD.WIDE R232, R8, 0x4, R2 ;  /* 0x0000000408e87825 */ /* 0x000fe200078e0202 */
[----:B----4-:R-:W-:Y:S02]  /*7d2f0*/  ISETP.GE.AND P5, PT, R11, R219, PT ;  /* 0x000000db0b00720c */ /* 0x010fe40003fa6270 */
[----:B------:R4:W-:Y:S01]  /*7d300*/  @P4 STG.E desc[UR60][R220.64], R203 ;  /* 0x000000cbdc004986 */ /* 0x0009e2000c10193c */
[----:B------:R-:W-:Y:S01]  /*7d310*/  VIADD R11, R6, 0xa6 ;  /* 0x000000a6060b7836 */ /* 0x000fe20000000000 */
[----:B------:R-:W1:Y:S01]  /*7d320*/  LDC.64 R230, c[0x0][0x228] ;  /* 0x00008a00ffe67b82 */ /* 0x000e620000000a00 */
[----:B------:R-:W-:Y:S01]  /*7d330*/  ISETP.LT.AND P4, PT, R7, R100, !P5 ;  /* 0x000000640700720c */ /* 0x000fe20006f81270 */
[----:B------:R-:W2:Y:S04]  /*7d340*/  LDL.LU R202, [R1+0xcd4] ;  /* 0x000cd40001ca7983 */ /* 0x000ea80000300800 */
[----:B------:R4:W-:Y:S01]  /*7d350*/  @P6 STG.E desc[UR60][R232.64], R200 ;  /* 0x000000c8e8006986 */ /* 0x0009e2000c10193c */
[----:B---3--:R-:W-:Y:S01]  /*7d360*/  ISETP.GE.AND P6, PT, R11, R227, PT ;  /* 0x000000e30b00720c */ /* 0x008fe20003fc6270 */
[C---:B------:R-:W-:Y:S01]  /*7d370*/  IMAD.IADD R11, R8.reuse, 0x1, R0 ;  /* 0x00000001080b7824 */ /* 0x040fe200078e0200 */
[----:B------:R-:W-:Y:S01]  /*7d380*/  ISETP.LT.AND P5, PT, R9, R218, !P5 ;  /* 0x000000da0900720c */ /* 0x000fe20006fa1270 */
[----:B----4-:R-:W3:Y:S01]  /*7d390*/  LDL.LU R203, [R1+0xcc4] ;  /* 0x000cc40001cb7983 */ /* 0x010ee20000300800 */
[----:B------:R-:W4:Y:S01]  /*7d3a0*/  LDC.64 R220, c[0x0][0x228] ;  /* 0x00008a00ffdc7b82 */ /* 0x000f220000000a00 */
[----:B------:R-:W-:-:S02]  /*7d3b0*/  IMAD.WIDE R232, R8, 0x4, R4 ;  /* 0x0000000408e87825 */ /* 0x000fc400078e0204 */
[----:B------:R-:W3:Y:S05]  /*7d3c0*/  LDL.LU R200, [R1+0x954] ;  /* 0x0009540001c87983 */ /* 0x000eea0000300800 */
[----:B------:R-:W4:Y:S01]  /*7d3d0*/  LDC R100, c[0x0][0x228] ;  /* 0x00008a00ff647b82 */ /* 0x000f220000000800 */
[----:B------:R1:W-:Y:S01]  /*7d3e0*/  @P2 STG.E desc[UR60][R232.64], R201 ;  /* 0x000000c9e8002986 */ /* 0x0003e2000c10193c */
[----:B------:R-:W-:Y:S02]  /*7d3f0*/  ISETP.LT.AND P2, PT, R9, R226, !P6 ;  /* 0x000000e20900720c */ /* 0x000fe40007741270 */
[----:B------:R-:W-:Y:S01]  /*7d400*/  ISETP.LT.AND P6, PT, R7, R78, !P6 ;  /* 0x0000004e0700720c */ /* 0x000fe200077c1270 */
[C---:B------:R-:W-:Y:S01]  /*7d410*/  IMAD.IADD R8, R11.reuse, 0x1, R0 ;  /* 0x000000010b087824 */ /* 0x040fe200078e0200 */
[----:B------:R-:W-:Y:S01]  /*7d420*/  IADD3 R78, R6, 0xa7, RZ ;  /* 0x000000a7064e7810 */ /* 0x000fe20007ffe0ff */
[C---:B------:R-:W-:Y:S01]  /*7d430*/  IMAD.WIDE R218, R11.reuse, 0x4, R4 ;  /* 0x000000040bda7825 */ /* 0x040fe200078e0204 */
[----:B------:R-:W4:Y:S03]  /*7d440*/  LDC.64 R226, c[0x0][0x228] ;  /* 0x00008a00ffe27b82 */ /* 0x000f260000000a00 */
[----:B-1----:R-:W-:Y:S01]  /*7d450*/  IMAD.WIDE R232, R11, 0x4, R2 ;  /* 0x000000040be87825 */ /* 0x002fe200078e0202 */
[----:B------:R-:W3:Y:S04]  /*7d460*/  LDL.LU R201, [R1+0x554] ;  /* 0x0005540001c97983 */ /* 0x000ee80000300800 */
[----:B------:R1:W-:Y:S01]  /*7d470*/  @P4 STG.E desc[UR60][R232.64], R146 ;  /* 0x00000092e8004986 */ /* 0x0003e2000c10193c */
[----:B------:R-:W-:-:S02]  /*7d480*/  ISETP.GE.AND P4, PT, R78, R231, PT ;  /* 0x000000e74e00720c */ /* 0x000fc40003f86270 */
[----:B------:R-:W4:Y:S01]  /*7d490*/  LDC R78, c[0x0][0x228] ;  /* 0x00008a00ff4e7b82 */ /* 0x000f220000000800 */
[----:B------:R1:W-:Y:S02]  /*7d4a0*/  @P5 STG.E desc[UR60][R218.64], R147 ;  /* 0x00000093da005986 */ /* 0x0003e4000c10193c */
[----:B-1----:R-:W-:Y:S02]  /*7d4b0*/  IMAD.WIDE R232, R8, 0x4, R2 ;  /* 0x0000000408e87825 */ /* 0x002fe400078e0202 */
[----:B------:R-:W3:Y:S04]  /*7d4c0*/  LDL.LU R146, [R1+0xcd8] ;  /* 0x000cd80001927983 */ /* 0x000ee80000300800 */
[----:B------:R1:W-:Y:S01]  /*7d4d0*/  @P6 STG.E desc[UR60][R232.64], R144 ;  /* 0x00000090e8006986 */ /* 0x0003e2000c10193c */
[----:B------:R-:W-:-:S02]  /*7d4e0*/  ISETP.LT.AND P6, PT, R7, R102, !P4 ;  /* 0x000000660700720c */ /* 0x000fc400067c1270 */
[----:B------:R-:W-:Y:S01]  /*7d4f0*/  ISETP.LT.AND P4, PT, R9, R230, !P4 ;  /* 0x000000e60900720c */ /* 0x000fe20006781270 */
[C---:B------:R-:W-:Y:S01]  /*7d500*/  IMAD.WIDE R218, R8.reuse, 0x4, R4 ;  /* 0x0000000408da7825 */ /* 0x040fe200078e0204 */
[----:B------:R-:W4:Y:S03]  /*7d510*/  LDC R102, c[0x0][0x228] ;  /* 0x00008a00ff667b82 */ /* 0x000f260000000800 */
[----:B------:R-:W-:-:S04]  /*7d520*/  IMAD.IADD R8, R8, 0x1, R0 ;  /* 0x0000000108087824 */ /* 0x000fc800078e0200 */
[C---:B------:R-:W-:Y:S01]  /*7d530*/  IMAD.WIDE R230, R8.reuse, 0x4, R2 ;  /* 0x0000000408e67825 */ /* 0x040fe200078e0202 */
[----:B------:R1:W-:Y:S03]  /*7d540*/  @P2 STG.E desc[UR60][R218.64], R145 ;  /* 0x00000091da002986 */ /* 0x0003e6000c10193c */
[----:B-1----:R-:W-:Y:S01]  /*7d550*/  IMAD.WIDE R232, R8, 0x4, R4 ;  /* 0x0000000408e87825 */ /* 0x002fe200078e0204 */
[----:B------:R1:W-:Y:S03]  /*7d560*/  @P6 STG.E desc[UR60][R230.64], R188 ;  /* 0x000000bce6006986 */ /* 0x0003e6000c10193c */
[----:B------:R-:W-:Y:S02]  /*7d570*/  VIADD R11, R6, 0xa8 ;  /* 0x000000a8060b7836 */ /* 0x000fe40000000000 */
[----:B------:R-:W-:Y:S01]  /*7d580*/  IMAD.IADD R8, R8, 0x1, R0 ;  /* 0x0000000108087824 */ /* 0x000fe200078e0200 */
[----:B------:R-:W4:Y:S08]  /*7d590*/  LDC.64 R218, c[0x0][0x228] ;  /* 0x00008a00ffda7b82 */ /* 0x000f300000000a00 */
[----:B-1----:R-:W1:Y:S01]  /*7d5a0*/  LDC.64 R230, c[0x0][0x228] ;  /* 0x00008a00ffe67b82 */ /* 0x002e620000000a00 */
[----:B--2---:R2:W-:Y:S04]  /*7d5b0*/  @P4 STG.E desc[UR60][R232.64], R189 ;  /* 0x000000bde8004986 */ /* 0x0045e8000c10193c */
[----:B--2---:R-:W2:Y:S01]  /*7d5c0*/  LDL.LU R189, [R1+0xcc8] ;  /* 0x000cc80001bd7983 */ /* 0x004ea20000300800 */
[----:B----4-:R-:W-:-:S02]  /*7d5d0*/  ISETP.GE.AND P5, PT, R11, R221, PT ;  /* 0x000000dd0b00720c */ /* 0x010fc40003fa6270 */
[----:B------:R-:W4:Y:S01]  /*7d5e0*/  LDC.64 R232, c[0x0][0x228] ;  /* 0x00008a00ffe87b82 */ /* 0x000f220000000a00 */
[----:B------:R-:W4:Y:S01]  /*7d5f0*/  LDL.LU R144, [R1+0x958] ;  /* 0x0009580001907983 */ /* 0x000f220000300800 */
[----:B------:R-:W-:Y:S02]  /*7d600*/  ISETP.LT.AND P2, PT, R7, R100, !P5 ;  /* 0x000000640700720c */ /* 0x000fe40006f41270 */
[----:B------:R-:W-:Y:S01]  /*7d610*/  IADD3 R11, R6, 0xa9, RZ ;  /* 0x000000a9060b7810 */ /* 0x000fe20007ffe0ff */
[----:B------:R-:W4:Y:S03]  /*7d620*/  LDL.LU R145, [R1+0x558] ;  /* 0x0005580001917983 */ /* 0x000f260000300800 */
[----:B------:R-:W1:Y:S01]  /*7d630*/  LDC R100, c[0x0][0x228] ;  /* 0x00008a00ff647b82 */ /* 0x000e620000000800 */
[----:B------:R-:W-:Y:S01]  /*7d640*/  ISETP.GE.AND P6, PT, R11, R227, PT ;  /* 0x000000e30b00720c */ /* 0x000fe20003fc6270 */
[----:B------:R-:W4:Y:S01]  /*7d650*/  LDL.LU R147, [R1+0xcdc] ;  /* 0x000cdc0001937983 */ /* 0x000f220000300800 */
[----:B------:R-:W-:Y:S01]  /*7d660*/  ISETP.LT.AND P5, PT, R9, R220, !P5 ;  /* 0x000000dc0900720c */ /* 0x000fe20006fa1270 */
[C---:B------:R-:W-:Y:S01]  /*7d670*/  IMAD.WIDE R220, R8.reuse, 0x4, R2 ;  /* 0x0000000408dc7825 */ /* 0x040fe200078e0202 */
[----:B------:R-:W-:Y:S01]  /*7d680*/  ISETP.LT.AND P4, PT, R7, R78, !P6 ;  /* 0x0000004e0700720c */ /* 0x000fe20007781270 */
[----:B------:R-:W4:Y:S02]  /*7d690*/  LDL.LU R235, [R1+0xccc] ;  /* 0x000ccc0001eb7983 */ /* 0x000f240000300800 */
[----:B------:R-:W-:Y:S01]  /*7d6a0*/  IMAD.IADD R11, R8, 0x1, R0 ;  /* 0x00000001080b7824 */ /* 0x000fe200078e0200 */
[----:B------:R-:W-:Y:S01]  /*7d6b0*/  ISETP.LT.AND P6, PT, R9, R226, !P6 ;  /* 0x000000e20900720c */ /* 0x000fe200077c1270 */
[----:B------:R-:W-:Y:S01]  /*7d6c0*/  VIADD R78, R6, 0xab ;  /* 0x000000ab064e7836 */ /* 0x000fe20000000000 */
[----:B------:R-:W4:Y:S01]  /*7d6d0*/  LDL.LU R188, [R1+0x95c] ;  /* 0x00095c0001bc7983 */ /* 0x000f220000300800 */
[----:B------:R-:W-:-:S03]  /*7d6e0*/  IMAD.WIDE R226, R11, 0x4, R2 ;  /* 0x000000040be27825 */ /* 0x000fc600078e0202 */
[----:B------:R1:W-:Y:S02]  /*7d6f0*/  @P2 STG.E desc[UR60][R220.64], R251 ;  /* 0x000000fbdc002986 */ /* 0x0003e4000c10193c */
[----:B-1----:R-:W-:-:S05]  /*7d700*/  IMAD.WIDE R220, R8, 0x4, R4 ;  /* 0x0000000408dc7825 */ /* 0x002fca00078e0204 */
[----:B------:R1:W-:Y:S04]  /*7d710*/  @P5 STG.E desc[UR60][R220.64], R250 ;  /* 0x000000fadc005986 */ /* 0x0003e8000c10193c */
[----:B------:R-:W-:Y:S01]  /*7d720*/  @P4 STG.E desc[UR60][R226.64], R249 ;  /* 0x000000f9e2004986 */ /* 0x000fe2000c10193c */
[----:B------:R-:W-:Y:S02]  /*7d730*/  ISETP.LT.AND P4, PT, R9, R100, !P0 ;  /* 0x000000640900720c */ /* 0x000fe40004781270 */
[----:B------:R-:W-:Y:S01]  /*7d740*/  ISETP.LT.AND P0, PT, R7, R108, !P0 ;  /* 0x0000006c0700720c */ /* 0x000fe20004701270 */
[----:B------:R-:W2:Y:S01]  /*7d750*/  LDC R100, c[0x0][0x228] ;  /* 0x00008a00ff647b82 */ /* 0x000ea20000000800 */
[----:B-1----:R-:W-:-:S07]  /*7d760*/  IMAD.WIDE R220, R11, 0x4, R4 ;  /* 0x000000040bdc7825 */ /* 0x002fce00078e0204 */
[----:B------:R-:W1:Y:S01]  /*7d770*/  LDC R108, c[0x0][0x228] ;  /* 0x00008a00ff6c7b82 */ /* 0x000e620000000800 */
[----:B------:R-:W-:Y:S01]  /*7d780*/  ISETP.GE.AND P2, PT, R78, R219, PT ;  /* 0x000000db4e00720c */ /* 0x000fe20003f46270 */
[----:B------:R3:W-:Y:S01]  /*7d790*/  @P6 STG.E desc[UR60][R220.64], R248 ;  /* 0x000000f8dc006986 */ /* 0x0007e2000c10193c */
[----:B------:R-:W-:Y:S01]  /*7d7a0*/  IADD3 R8, R6, 0xac, RZ ;  /* 0x000000ac06087810 */ /* 0x000fe20007ffe0ff */
[--C-:B------:R-:W-:Y:S01]  /*7d7b0*/  IMAD.IADD R78, R11, 0x1, R0.reuse ;  /* 0x000000010b4e7824 */ /* 0x100fe200078e0200 */
[----:B------:R-:W-:Y:S02]  /*7d7c0*/  ISETP.LT.AND P6, PT, R9, R104, !P2 ;  /* 0x000000680900720c */ /* 0x000fe400057c1270 */
[----:B------:R-:W-:Y:S01]  /*7d7d0*/  ISETP.LT.AND P2, PT, R7, R102, !P2 ;  /* 0x000000660700720c */ /* 0x000fe20005741270 */
[----:B------:R-:W4:Y:S01]  /*7d7e0*/  LDC.64 R250, c[0x0][0x228] ;  /* 0x00008a00fffa7b82 */ /* 0x000f220000000a00 */
[----:B------:R-:W-:Y:S01]  /*7d7f0*/  ISETP.GE.AND P5, PT, R8, R239, PT ;  /* 0x000000ef0800720c */ /* 0x000fe20003fa6270 */
[----:B------:R-:W-:-:S02]  /*7d800*/  IMAD.IADD R8, R78, 0x1, R0 ;  /* 0x000000014e087824 */ /* 0x000fc400078e0200 */
[----:B---3--:R-:W-:-:S04]  /*7d810*/  IMAD.WIDE R220, R78, 0x4, R2 ;  /* 0x000000044edc7825 */ /* 0x008fc800078e0202 */
[----:B------:R-:W3:Y:S01]  /*7d820*/  LDC R102, c[0x0][0x228] ;  /* 0x00008a00ff667b82 */ /* 0x000ee20000000800 */
[----:B------:R-:W-:Y:S01]  /*7d830*/  IMAD.WIDE R248, R78, 0x4, R4 ;  /* 0x000000044ef87825 */ /* 0x000fe200078e0204 */
[----:B------:R1:W-:Y:S03]  /*7d840*/  @P0 STG.E desc[UR60][R220.64], R202 ;  /* 0x000000cadc000986 */ /* 0x0003e6000c10193c */
[C---:B------:R-:W-:Y:S01]  /*7d850*/  IMAD.WIDE R226, R8.reuse, 0x4, R2 ;  /* 0x0000000408e27825 */ /* 0x040fe200078e0202 */
[----:B------:R1:W-:Y:S01]  /*7d860*/  @P4 STG.E desc[UR60][R248.64], R203 ;  /* 0x000000cbf8004986 */ /* 0x0003e2000c10193c */
[----:B------:R-:W-:Y:S01]  /*7d870*/  ISETP.LT.AND P4, PT, R7, R106, !P5 ;  /* 0x0000006a0700720c */ /* 0x000fe20006f81270 */
[----:B------:R-:W3:Y:S01]  /*7d880*/  LDC R104, c[0x0][0x228] ;  /* 0x00008a00ff687b82 */ /* 0x000ee20000000800 */
[----:B-1----:R-:W-:Y:S01]  /*7d890*/  ISETP.LT.AND P5, PT, R9, R108, !P5 ;  /* 0x0000006c0900720c */ /* 0x002fe20006fa1270 */
[----:B------:R-:W-:Y:S01]  /*7d8a0*/  IMAD.IADD R78, R8, 0x1, R0 ;  /* 0x00000001084e7824 */ /* 0x000fe200078e0200 */
[----:B------:R1:W-:Y:S05]  /*7d8b0*/  @P2 STG.E desc[UR60][R226.64], R200 ;  /* 0x000000c8e2002986 */ /* 0x0003ea000c10193c */
[----:B------:R-:W3:Y:S01]  /*7d8c0*/  LDC.64 R220, c[0x0][0x228] ;  /* 0x00008a00ffdc7b82 */ /* 0x000ee20000000a00 */
[----:B------:R-:W-:-:S04]  /*7d8d0*/  IMAD.WIDE R248, R78, 0x4, R2 ;  /* 0x000000044ef87825 */ /* 0x000fc800078e0202 */
[----:B-1----:R-:W-:-:S05]  /*7d8e0*/  IMAD.WIDE R226, R8, 0x4, R4 ;  /* 0x0000000408e27825 */ /* 0x002fca00078e0204 */
[----:B------:R1:W-:Y:S02]  /*7d8f0*/  @P6 STG.E desc[UR60][R226.64], R201 ;  /* 0x000000c9e2006986 */ /* 0x0003e4000c10193c */
[----:B-1----:R-:W-:Y:S01]  /*7d900*/  IMAD.WIDE R200, R78, 0x4, R4 ;  /* 0x000000044ec87825 */ /* 0x002fe200078e0204 */
[----:B------:R-:W1:Y:S01]  /*7d910*/  LDC.64 R226, c[0x0][0x228] ;  /* 0x00008a00ffe27b82 */ /* 0x000e620000000a00 */
[----:B------:R3:W-:Y:S02]  /*7d920*/  @P4 STG.E desc[UR60][R248.64], R146 ;  /* 0x00000092f8004986 */ /* 0x0007e4000c10193c */
[----:B------:R-:W-:Y:S02]  /*7d930*/  VIADD R11, R6, 0xad ;  /* 0x000000ad060b7836 */ /* 0x000fe40000000000 */
[----:B------:R-:W-:-:S03]  /*7d940*/  IMAD.IADD R8, R78, 0x1, R0 ;  /* 0x000000014e087824 */ /* 0x000fc600078e0200 */
[----:B---3--:R-:W3:Y:S01]  /*7d950*/  LDC.64 R248, c[0x0][0x228] ;  /* 0x00008a00fff87b82 */ /* 0x008ee20000000a00 */
[----:B--2---:R2:W-:Y:S04]  /*7d960*/  @P5 STG.E desc[UR60][R200.64], R189 ;  /* 0x000000bdc8005986 */ /* 0x0045e8000c10193c */
[----:B--2---:R-:W2:Y:S04]  /*7d970*/  LDL.LU.64 R200, [R1+0x2830] ;  /* 0x0028300001c87983 */ /* 0x004ea80000300a00 */
[----:B------:R-:W2:Y:S04]  /*7d980*/  LDL.LU R189, [R1+0x55c] ;  /* 0x00055c0001bd7983 */ /* 0x000ea80000300800 */
[----:B------:R-:W2:Y:S04]  /*7d990*/  LDL.LU R229, [R1+0xcf0] ;  /* 0x000cf00001e57983 */ /* 0x000ea80000300800 */
[----:B------:R-:W2:Y:S01]  /*7d9a0*/  LDL.LU R223, [R1+0xce0] ;  /* 0x000ce00001df7983 */ /* 0x000ea20000300800 */
[----:B------:R-:W-:-:S04]  /*7d9b0*/  ISETP.GE.AND P0, PT, R11, R231, PT ;  /* 0x000000e70b00720c */ /* 0x000fc80003f06270 */
[----:B------:R-:W-:Y:S02]  /*7d9c0*/  ISETP.LT.AND P6, PT, R7, R100, !P0 ;  /* 0x000000640700720c */ /* 0x000fe400047c1270 */
[----:B------:R-:W-:Y:S02]  /*7d9d0*/  IADD3 R11, R6, 0xae, RZ ;  /* 0x000000ae060b7810 */ /* 0x000fe40007ffe0ff */
[----:B------:R-:W-:Y:S01]  /*7d9e0*/  ISETP.LT.AND P0, PT, R9, R112, !P0 ;  /* 0x000000700900720c */ /* 0x000fe20004701270 */
[----:B------:R-:W-:Y:S01]  /*7d9f0*/  IMAD.WIDE R202, R8, 0x4, R2 ;  /* 0x0000000408ca7825 */ /* 0x000fe200078e0202 */
[----:B----4-:R-:W-:-:S03]  /*7da00*/  ISETP.GE.AND P2, PT, R11, R233, PT ;  /* 0x000000e90b00720c */ /* 0x010fc60003f46270 */
[----:B------:R-:W-:Y:S01]  /*7da10*/  VIADD R11, R6, 0xaf ;  /* 0x000000af060b7836 */ /* 0x000fe20000000000 */
[----:B------:R-:W-:-:S03]  /*7da20*/  ISETP.LT.AND P5, PT, R7, R110, !P2 ;  /* 0x0000006e0700720c */ /* 0x000fc600057a1270 */
[----:B------:R4:W-:Y:S01]  /*7da30*/  @P6 STG.E desc[UR60][R202.64], R144 ;  /* 0x00000090ca006986 */ /* 0x0009e2000c10193c */
[----:B------:R-:W-:Y:S02]  /*7da40*/  ISETP.GE.AND P4, PT, R11, R221, PT ;  /* 0x000000dd0b00720c */ /* 0x000fe40003f86270 */
[----:B------:R-:W-:Y:S02]  /*7da50*/  IADD3 R11, R8, R0, RZ ;  /* 0x00000000080b7210 */ /* 0x000fe40007ffe0ff */
[C---:B------:R-:W-:Y:S02]  /*7da60*/  ISETP.LT.AND P6, PT, R9.reuse, R246, !P4 ;  /* 0x000000f60900720c */ /* 0x040fe400067c1270 */
[----:B------:R-:W-:Y:S01]  /*7da70*/  ISETP.LT.AND P2, PT, R9, R102, !P2 ;  /* 0x000000660900720c */ /* 0x000fe20005741270 */
[----:B------:R-:W-:Y:S02]  /*7da80*/  VIADD R100, R6, 0xb0 ;  /* 0x000000b006647836 */ /* 0x000fe40000000000 */
[----:B----4-:R-:W-:Y:S01]  /*7da90*/  IMAD.WIDE R202, R8, 0x4, R4 ;  /* 0x0000000408ca7825 */ /* 0x010fe200078e0204 */
[----:B------:R-:W-:Y:S01]  /*7daa0*/  ISETP.LT.AND P4, PT, R7, R104, !P4 ;  /* 0x000000680700720c */ /* 0x000fe20006781270 */
[----:B------:R-:W4:Y:S03]  /*7dab0*/  LDC.64 R246, c[0x0][0x228] ;  /* 0x00008a00fff67b82 */ /* 0x000f260000000a00 */
[----:B------:R1:W-:Y:S01]  /*7dac0*/  @P0 STG.E desc[UR60][R202.64], R145 ;  /* 0x00000091ca000986 */ /* 0x0003e2000c10193c */
[----:B------:R-:W-:-:S02]  /*7dad0*/  IMAD.IADD R8, R11, 0x1, R0 ;  /* 0x000000010b087824 */ /* 0x000fc400078e0200 */
[----:B------:R-:W-:Y:S02]  /*7dae0*/  VIADD R78, R6, 0xb2 ;  /* 0x000000b2064e7836 */ /* 0x000fe40000000000 */
[----:B------:R-:W4:Y:S01]  /*7daf0*/  LDC R104, c[0x0][0x228] ;  /* 0x00008a00ff687b82 */ /* 0x000f220000000800 */
[----:B-1----:R-:W-:-:S04]  /*7db00*/  IMAD.WIDE R202, R11, 0x4, R2 ;  /* 0x000000040bca7825 */ /* 0x002fc800078e0202 */
[----:B------:R-:W-:Y:S01]  /*7db10*/  IMAD.WIDE R144, R11, 0x4, R4 ;  /* 0x000000040b907825 */ /* 0x000fe200078e0204 */
[----:B------:R1:W-:Y:S04]  /*7db20*/  @P5 STG.E desc[UR60][R202.64], R147 ;  /* 0x00000093ca005986 */ /* 0x0003e8000c10193c */
[----:B------:R3:W-:Y:S01]  /*7db30*/  @P2 STG.E desc[UR60][R144.64], R235 ;  /* 0x000000eb90002986 */ /* 0x0007e2000c10193c */
[----:B-1----:R-:W-:-:S03]  /*7db40*/  IMAD.WIDE R146, R8, 0x4, R2 ;  /* 0x0000000408927825 */ /* 0x002fc600078e0202 */
[----:B------:R-:W4:Y:S01]  /*7db50*/  LDL.LU.64 R202, [R1+0x2828] ;  /* 0x0028280001ca7983 */ /* 0x000f220000300a00 */
[----:B------:R-:W-:-:S03]  /*7db60*/  ISETP.GE.AND P5, PT, R100, R227, PT ;  /* 0x000000e36400720c */ /* 0x000fc60003fa6270 */
[----:B---3--:R-:W3:Y:S04]  /*7db70*/  LDL.LU.64 R144, [R1+0x2820] ;  /* 0x0028200001907983 */ /* 0x008ee80000300a00 */
[----:B------:R1:W-:Y:S01]  /*7db80*/  @P4 STG.E desc[UR60][R146.64], R188 ;  /* 0x000000bc92004986 */ /* 0x0003e2000c10193c */
[----:B------:R-:W-:Y:S02]  /*7db90*/  IADD3 R11, R6, 0xb1, RZ ;  /* 0x000000b1060b7810 */ /* 0x000fe40007ffe0ff */
[----:B------:R-:W-:Y:S01]  /*7dba0*/  ISETP.LT.AND P2, PT, R7, R244, !P5 ;  /* 0x000000f40700720c */ /* 0x000fe20006f41270 */
[C---:B------:R-:W-:Y:S01]  /*7dbb0*/  IMAD.WIDE R244, R8.reuse, 0x4, R4 ;  /* 0x0000000408f47825 */ /* 0x040fe200078e0204 */
[----:B------:R-:W-:Y:S01]  /*7dbc0*/  ISETP.LT.AND P5, PT, R9, R242, !P5 ;  /* 0x000000f20900720c */ /* 0x000fe20006fa1270 */
[----:B-1----:R-:W3:Y:S01]  /*7dbd0*/  LDL.LU.64 R146, [R1+0x2818] ;  /* 0x0028180001927983 */ /* 0x002ee20000300a00 */
[----:B------:R-:W-:Y:S01]  /*7dbe0*/  ISETP.GE.AND P4, PT, R11, R249, PT ;  /* 0x000000f90b00720c */ /* 0x000fe20003f86270 */
[----:B------:R-:W1:Y:S02]  /*7dbf0*/  LDC.64 R242, c[0x0][0x228] ;  /* 0x00008a00fff27b82 */ /* 0x000e640000000a00 */
[----:B------:R-:W3:Y:S01]  /*7dc00*/  LDL.LU R225, [R1+0x960] ;  /* 0x0009600001e17983 */ /* 0x000ee20000300800 */
[----:B------:R-:W-:-:S03]  /*7dc10*/  IMAD.IADD R11, R8, 0x1, R0 ;  /* 0x00000001080b7824 */ /* 0x000fc600078e0200 */
[----:B------:R-:W3:Y:S04]  /*7dc20*/  LDL.LU R237, [R1+0x560] ;  /* 0x0005600001ed7983 */ /* 0x000ee80000300800 */
[----:B------:R-:W3:Y:S04]  /*7dc30*/  LDL.LU R216, [R1+0xcf4] ;  /* 0x000cf40001d87983 */ /* 0x000ee80000300800 */
[----:B------:R-:W3:Y:S04]  /*7dc40*/  LDL.LU R212, [R1+0xce4] ;  /* 0x000ce40001d47983 */ /* 0x000ee80000300800 */
[----:B--2---:R2:W-:Y:S02]  /*7dc50*/  @P6 STG.E desc[UR60][R244.64], R189 ;  /* 0x000000bdf4006986 */ /* 0x0045e4000c10193c */
[----:B--2---:R-:W-:-:S04]  /*7dc60*/  IMAD.WIDE R244, R11, 0x4, R2 ;  /* 0x000000040bf47825 */ /* 0x004fc800078e0202 */
[----:B------:R-:W-:Y:S01]  /*7dc70*/  IMAD.WIDE R188, R11, 0x4, R4 ;  /* 0x000000040bbc7825 */ /* 0x000fe200078e0204 */
[----:B------:R-:W-:Y:S04]  /*7dc80*/  @P2 STG.E desc[UR60][R244.64], R229 ;  /* 0x000000e5f4002986 */ /* 0x000fe8000c10193c */
[----:B------:R2:W-:Y:S04]  /*7dc90*/  @P5 STG.E desc[UR60][R188.64], R223 ;  /* 0x000000dfbc005986 */ /* 0x0005e8000c10193c */
[----:B--2---:R-:W2:Y:S04]  /*7dca0*/  LDL.LU.64 R188, [R1+0x2810] ;  /* 0x0028100001bc7983 */ /* 0x004ea80000300a00 */
        /* <DEDUP_REMOVED lines=10> */
[----:B------:R-:W-:Y:S01]  /*7dd50*/  ISETP.LT.AND P6, PT, R7, R240, !P4 ;  /* 0x000000f00700720c */ /* 0x000fe200067c1270 */
[----:B------:R-:W-:Y:S01]  /*7dd60*/  IMAD.IADD R8, R11, 0x1, R0 ;  /* 0x000000010b087824 */ /* 0x000fe200078e0200 */
[----:B------:R-:W-:Y:S01]  /*7dd70*/  ISETP.LT.AND P4, PT, R9, R218, !P4 ;  /* 0x000000da0900720c */ /* 0x000fe20006781270 */
[----:B------:R-:W1:Y:S01]  /*7dd80*/  LDC.64 R240, c[0x0][0x228] ;  /* 0x00008a00fff07b82 */ /* 0x000e620000000a00 */
[----:B------:R-:W-:Y:S01]  /*7dd90*/  ISETP.GE.AND P0, PT, R78, R251, PT ;  /* 0x000000fb4e00720c */ /* 0x000fe20003f06270 */
[----:B------:R-:W-:-:S04]  /*7dda0*/  IMAD.WIDE R244, R8, 0x4, R2 ;  /* 0x0000000408f47825 */ /* 0x000fc800078e0202 */
[----:B------:R-:W-:Y:S01]  /*7ddb0*/  VIADD R78, R6, 0xb3 ;  /* 0x000000b3064e7836 */ /* 0x000fe20000000000 */
[----:B------:R-:W-:Y:S01]  /*7ddc0*/  ISETP.LT.AND P5, PT, R7, R224, !P0 ;  /* 0x000000e00700720c */ /* 0x000fe200047a1270 */
[----:B------:R-:W2:Y:S01]  /*7ddd0*/  LDC.64 R218, c[0x0][0x228] ;  /* 0x00008a00ffda7b82 */ /* 0x000ea20000000a00 */
[----:B------:R-:W-:Y:S02]  /*7dde0*/  IADD3 R11, R8, R0, RZ ;  /* 0x00000000080b7210 */ /* 0x000fe40007ffe0ff */
[----:B----4-:R-:W-:Y:S02]  /*7ddf0*/  ISETP.GE.AND P2, PT, R78, R247, PT ;  /* 0x000000f74e00720c */ /* 0x010fe40003f46270 */
[----:B------:R-:W-:Y:S01]  /*7de00*/  ISETP.LT.AND P0, PT, R9, R238, !P0 ;  /* 0x000000ee0900720c */ /* 0x000fe20004701270 */
[----:B---3--:R3:W-:Y:S01]  /*7de10*/  @P6 STG.E desc[UR60][R244.64], R225 ;  /* 0x000000e1f4006986 */ /* 0x0087e2000c10193c */
[----:B------:R-:W-:Y:S01]  /*7de20*/  ISETP.LT.AND P6, PT, R7, R236, !P2 ;  /* 0x000000ec0700720c */ /* 0x000fe200057c1270 */
[----:B------:R-:W-:Y:S01]  /*7de30*/  VIADD R100, R6, 0xb4 ;  /* 0x000000b406647836 */ /* 0x000fe20000000000 */
[----:B------:R-:W-:Y:S01]  /*7de40*/  ISETP.LT.AND P2, PT, R9, R230, !P2 ;  /* 0x000000e60900720c */ /* 0x000fe20005741270 */
[----:B---3--:R-:W-:-:S05]  /*7de50*/  IMAD.WIDE R224, R8, 0x4, R4 ;  /* 0x0000000408e07825 */ /* 0x008fca00078e0204 */
[----:B------:R3:W-:Y:S01]  /*7de60*/  @P4 STG.E desc[UR60][R224.64], R237 ;  /* 0x000000ede0004986 */ /* 0x0007e2000c10193c */
[----:B------:R-:W-:-:S04]  /*7de70*/  IMAD.WIDE R230, R11, 0x4, R4 ;  /* 0x000000040be67825 */ /* 0x000fc800078e0204 */
[C---:B------:R-:W-:Y:S02]  /*7de80*/  IMAD.IADD R8, R11.reuse, 0x1, R0 ;  /* 0x000000010b087824 */ /* 0x040fe400078e0200 */
[----:B---3--:R-:W-:Y:S01]  /*7de90*/  IMAD.WIDE R236, R11, 0x4, R2 ;  /* 0x000000040bec7825 */ /* 0x008fe200078e0202 */
[----:B------:R-:W3:Y:S04]  /*7dea0*/  LDC.64 R224, c[0x0][0x228] ;  /* 0x00008a00ffe07b82 */ /* 0x000ee80000000a00 */
[----:B------:R4:W-:Y:S01]  /*7deb0*/  @P5 STG.E desc[UR60][R236.64], R216 ;  /* 0x000000d8ec005986 */ /* 0x0009e2000c10193c */
[----:B-1----:R-:W-:Y:S01]  /*7dec0*/  ISETP.GE.AND P5, PT, R100, R243, PT ;  /* 0x000000f36400720c */ /* 0x002fe20003fa6270 */
[----:B------:R-:W-:Y:S02]  /*7ded0*/  VIADD R78, R6, 0xb6 ;  /* 0x000000b6064e7836 */ /* 0x000fe40000000000 */
[----:B------:R1:W-:Y:S01]  /*7dee0*/  @P0 STG.E desc[UR60][R230.64], R212 ;  /* 0x000000d4e6000986 */ /* 0x0003e2000c10193c */
[----:B------:R-:W-:-:S02]  /*7def0*/  ISETP.LT.AND P0, PT, R7, R234, !P5 ;  /* 0x000000ea0700720c */ /* 0x000fc40006f01270 */
[----:B------:R-:W-:Y:S01]  /*7df00*/  IADD3 R11, R6, 0xb5, RZ ;  /* 0x000000b5060b7810 */ /* 0x000fe20007ffe0ff */
[----:B----4-:R-:W-:Y:S01]  /*7df10*/  IMAD.WIDE R236, R8, 0x4, R2 ;  /* 0x0000000408ec7825 */ /* 0x010fe200078e0202 */
[----:B------:R-:W-:Y:S02]  /*7df20*/  ISETP.GE.AND P4, PT, R78, R241, PT ;  /* 0x000000f14e00720c */ /* 0x000fe40003f86270 */
[----:B------:R-:W-:Y:S01]  /*7df30*/  ISETP.LT.AND P5, PT, R9, R232, !P5 ;  /* 0x000000e80900720c */ /* 0x000fe20006fa1270 */
[----:B-1----:R-:W-:-:S04]  /*7df40*/  IMAD.WIDE R230, R8, 0x4, R4 ;  /* 0x0000000408e67825 */ /* 0x002fc800078e0204 */
[----:B------:R-:W-:-:S04]  /*7df50*/  IMAD.IADD R78, R8, 0x1, R0 ;  /* 0x00000001084e7824 */ /* 0x000fc800078e0200 */
[----:B------:R-:W-:-:S04]  /*7df60*/  IMAD.WIDE R232, R78, 0x4, R2 ;  /* 0x000000044ee87825 */ /* 0x000fc800078e0202 */
[----:B------:R-:W-:Y:S02]  /*7df70*/  IMAD.IADD R8, R78, 0x1, R0 ;  /* 0x000000014e087824 */ /* 0x000fe400078e0200 */
[----:B------:R-:W-:Y:S01]  /*7df80*/  VIADD R100, R6, 0xb8 ;  /* 0x000000b806647836 */ /* 0x000fe20000000000 */
[----:B--2---:R1:W-:Y:S01]  /*7df90*/  @P6 STG.E desc[UR60][R236.64], R235 ;  /* 0x000000ebec006986 */ /* 0x0043e2000c10193c */
[----:B------:R-:W-:-:S03]  /*7dfa0*/  ISETP.GE.AND P6, PT, R11, R219, PT ;  /* 0x000000db0b00720c */ /* 0x000fc60003fc6270 */
[----:B------:R2:W-:Y:S01]  /*7dfb0*/  @P2 STG.E desc[UR60][R230.64], R229 ;  /* 0x000000e5e6002986 */ /* 0x0005e2000c10193c */
[----:B------:R-:W-:Y:S01]  /*7dfc0*/  ISETP.LT.AND P2, PT, R7, R228, !P6 ;  /* 0x000000e40700720c */ /* 0x000fe20007741270 */
[----:B------:R-:W-:Y:S02]  /*7dfd0*/  VIADD R11, R6, 0xb7 ;  /* 0x000000b7060b7836 */ /* 0x000fe40000000000 */
[----:B------:R4:W-:Y:S01]  /*7dfe0*/  @P0 STG.E desc[UR60][R232.64], R210 ;  /* 0x000000d2e8000986 */ /* 0x0009e2000c10193c */
[----:B-1----:R-:W-:Y:S01]  /*7dff0*/  IMAD.WIDE R234, R78, 0x4, R4 ;  /* 0x000000044eea7825 */ /* 0x002fe200078e0204 */
[----:B--2---:R-:W1:Y:S01]  /*7e000*/  LDC.64 R230, c[0x0][0x228] ;  /* 0x00008a00ffe67b82 */ /* 0x004e620000000a00 */
[----:B------:R-:W-:Y:S02]  /*7e010*/  ISETP.LT.AND P6, PT, R9, R220, !P6 ;  /* 0x000000dc0900720c */ /* 0x000fe400077c1270 */
[----:B------:R-:W-:Y:S01]  /*7e020*/  IMAD.WIDE R220, R8, 0x4, R2 ;  /* 0x0000000408dc7825 */ /* 0x000fe200078e0202 */
[----:B------:R-:W-:Y:S01]  /*7e030*/  @P5 STG.E desc[UR60][R234.64], R208 ;  /* 0x000000d0ea005986 */ /* 0x000fe2000c10193c */
[----:B------:R-:W-:-:S03]  /*7e040*/  ISETP.LT.AND P5, PT, R7, R222, !P4 ;  /* 0x000000de0700720c */ /* 0x000fc600067a1270 */
[----:B----4-:R-:W2:Y:S01]  /*7e050*/  LDC.64 R232, c[0x0][0x228] ;  /* 0x00008a00ffe87b82 */ /* 0x010ea20000000a00 */
[----:B---3--:R-:W-:Y:S01]  /*7e060*/  ISETP.GE.AND P0, PT, R11, R225, PT ;  /* 0x000000e10b00720c */ /* 0x008fe20003f06270 */
[----:B------:R3:W-:Y:S01]  /*7e070*/  @P2 STG.E desc[UR60][R220.64], R206 ;  /* 0x000000cedc002986 */ /* 0x0007e2000c10193c */
[----:B------:R-:W-:Y:S02]  /*7e080*/  IADD3 R11, R8, R0, RZ ;  /* 0x00000000080b7210 */ /* 0x000fe40007ffe0ff */
[----:B------:R-:W-:Y:S02]  /*7e090*/  ISETP.LT.AND P4, PT, R9, R226, !P4 ;  /* 0x000000e20900720c */ /* 0x000fe40006781270 */
[----:B------:R-:W-:Y:S01]  /*7e0a0*/  ISETP.LT.AND P2, PT, R7, R190, !P0 ;  /* 0x000000be0700720c */ /* 0x000fe20004741270 */
[----:B------:R-:W4:Y:S01]  /*7e0b0*/  LDC.64 R228, c[0x0][0x228] ;  /* 0x00008a00ffe47b82 */ /* 0x000f220000000a00 */
[----:B------:R-:W4:Y:S01]  /*7e0c0*/  LDL.LU R190, [R1+0x2808] ;  /* 0x0028080001be7983 */ /* 0x000f220000300800 */
[----:B------:R-:W-:-:S03]  /*7e0d0*/  IMAD.WIDE R226, R11, 0x4, R2 ;  /* 0x000000040be27825 */ /* 0x000fc600078e0202 */
[----:B------:R-:W4:Y:S01]  /*7e0e0*/  LDL.LU R212, [R1+0xd10] ;  /* 0x000d100001d47983 */ /* 0x000f220000300800 */
[----:B---3--:R-:W-:Y:S01]  /*7e0f0*/  IMAD.WIDE R220, R8, 0x4, R4 ;  /* 0x0000000408dc7825 */ /* 0x008fe200078e0204 */
[----:B------:R-:W-:Y:S02]  /*7e100*/  ISETP.LT.AND P0, PT, R9, R248, !P0 ;  /* 0x000000f80900720c */ /* 0x000fe40004701270 */
[----:B------:R-:W3:Y:S01]  /*7e110*/  LDL.LU R210, [R1+0xd00] ;  /* 0x000d000001d27983 */ /* 0x000ee20000300800 */
[----:B------:R-:W-:-:S03]  /*7e120*/  IMAD.IADD R8, R11, 0x1, R0 ;  /* 0x000000010b087824 */ /* 0x000fc600078e0200 */
[----:B------:R1:W-:Y:S04]  /*7e130*/  @P6 STG.E desc[UR60][R220.64], R223 ;  /* 0x000000dfdc006986 */ /* 0x0003e8000c10193c */
[----:B------:R1:W-:Y:S02]  /*7e140*/  @P5 STG.E desc[UR60][R226.64], R204 ;  /* 0x000000cce2005986 */ /* 0x0003e4000c10193c */
[----:B-1----:R-:W-:Y:S02]  /*7e150*/  ISETP.GE.AND P5, PT, R100, R231, PT ;  /* 0x000000e76400720c */ /* 0x002fe40003fa6270 */
[----:B------:R-:W3:Y:S01]  /*7e160*/  LDL.LU R208, [R1+0x970] ;  /* 0x0009700001d07983 */ /* 0x000ee20000300800 */
[----:B------:R-:W-:Y:S01]  /*7e170*/  IMAD.WIDE R222, R11, 0x4, R4 ;  /* 0x000000040bde7825 */ /* 0x000fe200078e0204 */
[----:B------:R-:W-:Y:S01]  /*7e180*/  IADD3 R11, R6, 0xb9, RZ ;  /* 0x000000b9060b7810 */ /* 0x000fe20007ffe0ff */
[----:B------:R-:W1:Y:S02]  /*7e190*/  LDC.64 R220, c[0x0][0x228] ;  /* 0x00008a00ffdc7b82 */ /* 0x000e640000000a00 */
[----:B------:R-:W-:Y:S01]  /*7e1a0*/  IMAD.WIDE R226, R8, 0x4, R2 ;  /* 0x0000000408e27825 */ /* 0x000fe200078e0202 */
[----:B------:R2:W-:Y:S01]  /*7e1b0*/  @P4 STG.E desc[UR60][R222.64], R150 ;  /* 0x00000096de004986 */ /* 0x0005e2000c10193c */
[----:B------:R-:W-:-:S03]  /*7e1c0*/  ISETP.LT.AND P4, PT, R7, R191, !P5 ;  /* 0x000000bf0700720c */ /* 0x000fc60006f81270 */
[----:B------:R2:W-:Y:S02]  /*7e1d0*/  @P2 STG.E desc[UR60][R226.64], R148 ;  /* 0x00000094e2002986 */ /* 0x0005e4000c10193c */
[----:B--2---:R-:W-:Y:S02]  /*7e1e0*/  ISETP.GE.AND P2, PT, R11, R233, PT ;  /* 0x000000e90b00720c */ /* 0x004fe40003f46270 */
[----:B------:R-:W2:Y:S01]  /*7e1f0*/  LDL.LU R191, [R1+0x2804] ;  /* 0x0028040001bf7983 */ /* 0x000ea20000300800 */
[----:B------:R-:W-:-:S03]  /*7e200*/  IMAD.WIDE R222, R8, 0x4, R4 ;  /* 0x0000000408de7825 */ /* 0x000fc600078e0204 */
[----:B------:R-:W2:Y:S01]  /*7e210*/  LDL.LU R206, [R1+0x570] ;  /* 0x0005700001ce7983 */ /* 0x000ea20000300800 */
[----:B------:R-:W-:-:S03]  /*7e220*/  VIADD R78, R6, 0xba ;  /* 0x000000ba064e7836 */ /* 0x000fc60000000000 */
[----:B------:R4:W-:Y:S01]  /*7e230*/  @P0 STG.E desc[UR60][R222.64], R114 ;  /* 0x00000072de000986 */ /* 0x0009e2000c10193c */
[----:B------:R-:W-:Y:S01]  /*7e240*/  ISETP.LT.AND P0, PT, R7, R192, !P2 ;  /* 0x000000c00700720c */ /* 0x000fe20005701270 */
[----:B------:R-:W2:Y:S02]  /*7e250*/  LDC.64 R226, c[0x0][0x228] ;  /* 0x00008a00ffe27b82 */ /* 0x000ea40000000a00 */
[----:B------:R-:W2:Y:S04]  /*7e260*/  LDL.LU R192, [R1+0x2800] ;  /* 0x0028000001c07983 */ /* 0x000ea80000300800 */
[----:B------:R-:W2:Y:S04]  /*7e270*/  LDL.LU R204, [R1+0xd14] ;  /* 0x000d140001cc7983 */ /* 0x000ea80000300800 */
[----:B------:R-:W2:Y:S01]  /*7e280*/  LDL.LU R150, [R1+0xd04] ;  /* 0x000d040001967983 */ /* 0x000ea20000300800 */
[----:B------:R-:W-:Y:S01]  /*7e290*/  ISETP.LT.AND P5, PT, R9, R250, !P5 ;  /* 0x000000fa0900720c */ /* 0x000fe20006fa1270 */
[----:B------:R-:W-:Y:S01]  /*7e2a0*/  VIADD R11, R6, 0xbb ;  /* 0x000000bb060b7836 */ /* 0x000fe20000000000 */
[----:B----4-:R-:W-:Y:S01]  /*7e2b0*/  ISETP.GE.AND P6, PT, R78, R229, PT ;  /* 0x000000e54e00720c */ /* 0x010fe20003fc6270 */
[----:B------:R-:W4:Y:S01]  /*7e2c0*/  LDL.LU R148, [R1+0x974] ;  /* 0x0009740001947983 */ /* 0x000f220000300800 */
[----:B------:R-:W-:Y:S01]  /*7e2d0*/  VIADD R100, R6, 0xbc ;  /* 0x000000bc06647836 */ /* 0x000fe20000000000 */
[----:B------:R-:W4:Y:S02]  /*7e2e0*/  LDC.64 R222, c[0x0][0x228] ;  /* 0x00008a00ffde7b82 */ /* 0x000f240000000a00 */
[----:B------:R-:W4:Y:S01]  /*7e2f0*/  LDL.LU R114, [R1+0x574] ;  /* 0x0005740001727983 */ /* 0x000f220000300800 */
[----:B------:R-:W-:-:S04]  /*7e300*/  IMAD.IADD R78, R8, 0x1, R0 ;  /* 0x00000001084e7824 */ /* 0x000fc800078e0200 */
[----:B------:R-:W-:-:S04]  /*7e310*/  IMAD.WIDE R234, R78, 0x4, R2 ;  /* 0x000000044eea7825 */ /* 0x000fc800078e0202 */
[----:B------:R-:W-:Y:S01]  /*7e320*/  IMAD.WIDE R236, R78, 0x4, R4 ;  /* 0x000000044eec7825 */ /* 0x000fe200078e0204 */
[----:B------:R-:W-:-:S03]  /*7e330*/  ISETP.LT.AND P2, PT, R9, R246, !P2 ;  /* 0x000000f60900720c */ /* 0x000fc60005741270 */
[----:B------:R-:W-:Y:S01]  /*7e340*/  IMAD.IADD R8, R78, 0x1, R0 ;  /* 0x000000014e087824 */ /* 0x000fe200078e0200 */
[----:B------:R1:W-:Y:S04]  /*7e350*/  @P4 STG.E desc[UR60][R234.64], R212 ;  /* 0x000000d4ea004986 */ /* 0x0003e8000c10193c */
[----:B---3--:R3:W-:Y:S01]  /*7e360*/  @P5 STG.E desc[UR60][R236.64], R210 ;  /* 0x000000d2ec005986 */ /* 0x0087e2000c10193c */
[----:B------:R-:W-:Y:S02]  /*7e370*/  ISETP.LT.AND P5, PT, R7, R193, !P6 ;  /* 0x000000c10700720c */ /* 0x000fe400077a1270 */
[----:B-1----:R-:W-:Y:S01]  /*7e380*/  ISETP.GE.AND P4, PT, R11, R221, PT ;  /* 0x000000dd0b00720c */ /* 0x002fe20003f86270 */
[----:B------:R-:W4:Y:S01]  /*7e390*/  LDL.LU R193, [R1+0x27fc] ;  /* 0x0027fc0001c17983 */ /* 0x000f220000300800 */
[C---:B------:R-:W-:Y:S01]  /*7e3a0*/  IADD3 R11, R8.reuse, R0, RZ ;  /* 0x00000000080b7210 */ /* 0x040fe20007ffe0ff */
[----:B------:R-:W-:Y:S01]  /*7e3b0*/  IMAD.WIDE R234, R8, 0x4, R2 ;  /* 0x0000000408ea7825 */ /* 0x000fe200078e0202 */
[----:B---3--:R-:W1:Y:S01]  /*7e3c0*/  LDC.64 R236, c[0x0][0x228] ;  /* 0x00008a00ffec7b82 */ /* 0x008e620000000a00 */
[----:B------:R-:W-:-:S03]  /*7e3d0*/  ISETP.LT.AND P6, PT, R9, R242, !P6 ;  /* 0x000000f20900720c */ /* 0x000fc600077c1270 */
[----:B------:R3:W-:Y:S01]  /*7e3e0*/  @P0 STG.E desc[UR60][R234.64], R208 ;  /* 0x000000d0ea000986 */ /* 0x0007e2000c10193c */
[----:B------:R-:W-:Y:S01]  /*7e3f0*/  ISETP.LT.AND P0, PT, R7, R194, !P4 ;  /* 0x000000c20700720c */ /* 0x000fe20006701270 */
[----:B------:R-:W-:Y:S02]  /*7e400*/  IMAD.WIDE R238, R11, 0x4, R2 ;  /* 0x000000040bee7825 */ /* 0x000fe400078e0202 */
[----:B------:R-:W4:Y:S01]  /*7e410*/  LDL.LU R194, [R1+0x27f8] ;  /* 0x0027f80001c27983 */ /* 0x000f220000300800 */
[----:B------:R-:W-:Y:S02]  /*7e420*/  ISETP.LT.AND P4, PT, R9, R218, !P4 ;  /* 0x000000da0900720c */ /* 0x000fe40006781270 */
[----:B------:R-:W1:Y:S01]  /*7e430*/  LDC.64 R218, c[0x0][0x228] ;  /* 0x00008a00ffda7b82 */ /* 0x000e620000000a00 */
[----:B------:R-:W4:Y:S01]  /*7e440*/  LDL.LU R212, [R1+0xd18] ;  /* 0x000d180001d47983 */ /* 0x000f220000300800 */
[----:B---3--:R-:W-:-:S03]  /*7e450*/  IMAD.WIDE R234, R8, 0x4, R4 ;  /* 0x0000000408ea7825 */ /* 0x008fc600078e0204 */
[----:B------:R-:W3:Y:S01]  /*7e460*/  LDL.LU R210, [R1+0xd08] ;  /* 0x000d080001d27983 */ /* 0x000ee20000300800 */
[----:B------:R-:W-:-:S03]  /*7e470*/  IMAD.IADD R8, R11, 0x1, R0 ;  /* 0x000000010b087824 */ /* 0x000fc600078e0200 */
[----:B------:R-:W3:Y:S04]  /*7e480*/  LDL.LU R208, [R1+0x978] ;  /* 0x0009780001d07983 */ /* 0x000ee80000300800 */
[----:B--2---:R2:W-:Y:S04]  /*7e490*/  @P2 STG.E desc[UR60][R234.64], R206 ;  /* 0x000000ceea002986 */ /* 0x0045e8000c10193c */
[----:B------:R1:W-:Y:S01]  /*7e4a0*/  @P5 STG.E desc[UR60][R238.64], R204 ;  /* 0x000000ccee005986 */ /* 0x0003e2000c10193c */
[----:B--2---:R-:W-:Y:S01]  /*7e4b0*/  IMAD.WIDE R234, R11, 0x4, R4 ;  /* 0x000000040bea7825 */ /* 0x004fe200078e0204 */
[----:B------:R-:W-:-:S02]  /*7e4c0*/  IADD3 R11, R6, 0xbd, RZ ;  /* 0x000000bd060b7810 */ /* 0x000fc40007ffe0ff */
[----:B------:R-:W-:Y:S02]  /*7e4d0*/  ISETP.GE.AND P5, PT, R100, R227, PT ;  /* 0x000000e36400720c */ /* 0x000fe40003fa6270 */
[----:B------:R2:W-:Y:S01]  /*7e4e0*/  @P6 STG.E desc[UR60][R234.64], R150 ;  /* 0x00000096ea006986 */ /* 0x0005e2000c10193c */
[C---:B-1----:R-:W-:Y:S01]  /*7e4f0*/  IMAD.WIDE R238, R8.reuse, 0x4, R2 ;  /* 0x0000000408ee7825 */ /* 0x042fe200078e0202 */
[----:B------:R-:W-:Y:S02]  /*7e500*/  ISETP.LT.AND P6, PT, R7, R195, !P5 ;  /* 0x000000c30700720c */ /* 0x000fe40006fc1270 */
[----:B------:R-:W3:Y:S01]  /*7e510*/  LDL.LU R195, [R1+0x27f4] ;  /* 0x0027f40001c37983 */ /* 0x000ee20000300800 */
[----:B--2---:R-:W-:-:S03]  /*7e520*/  IMAD.WIDE R234, R8, 0x4, R4 ;  /* 0x0000000408ea7825 */ /* 0x004fc600078e0204 */
[----:B----4-:R1:W-:Y:S01]  /*7e530*/  @P0 STG.E desc[UR60][R238.64], R148 ;  /* 0x00000094ee000986 */ /* 0x0103e2000c10193c */
[----:B------:R-:W-:-:S03]  /*7e540*/  ISETP.GE.AND P0, PT, R11, R237, PT ;  /* 0x000000ed0b00720c */ /* 0x000fc60003f06270 */
[----:B------:R2:W-:Y:S01]  /*7e550*/  @P4 STG.E desc[UR60][R234.64], R114 ;  /* 0x00000072ea004986 */ /* 0x0005e2000c10193c */
[----:B------:R-:W-:-:S03]  /*7e560*/  ISETP.LT.AND P4, PT, R7, R184, !P0 ;  /* 0x000000b80700720c */ /* 0x000fc60004781270 */
[----:B------:R-:W4:Y:S04]  /*7e570*/  LDL.LU R206, [R1+0x578] ;  /* 0x0005780001ce7983 */ /* 0x000f280000300800 */
[----:B------:R-:W4:Y:S01]  /*7e580*/  LDL.LU R184, [R1+0x27f0] ;  /* 0x0027f00001b87983 */ /* 0x000f220000300800 */
[C---:B------:R-:W-:Y:S01]  /*7e590*/  VIADD R78, R6.reuse, 0xbe ;  /* 0x000000be064e7836 */ /* 0x040fe20000000000 */
[----:B------:R-:W-:Y:S01]  /*7e5a0*/  ISETP.LT.AND P5, PT, R9, R240, !P5 ;  /* 0x000000f00900720c */ /* 0x000fe20006fa1270 */
[----:B-1----:R-:W1:Y:S01]  /*7e5b0*/  LDC.64 R238, c[0x0][0x228] ;  /* 0x00008a00ffee7b82 */ /* 0x002e620000000a00 */
[----:B------:R-:W4:Y:S04]  /*7e5c0*/  LDL.LU R204, [R1+0xd1c] ;  /* 0x000d1c0001cc7983 */ /* 0x000f280000300800 */
[----:B------:R-:W4:Y:S01]  /*7e5d0*/  LDL.LU R150, [R1+0xd0c] ;  /* 0x000d0c0001967983 */ /* 0x000f220000300800 */
[----:B------:R-:W-:-:S02]  /*7e5e0*/  VIADD R11, R6, 0xbf ;  /* 0x000000bf060b7836 */ /* 0x000fc40000000000 */
[----:B------:R-:W-:Y:S01]  /*7e5f0*/  VIADD R100, R6, 0xc0 ;  /* 0x000000c006647836 */ /* 0x000fe20000000000 */
[----:B------:R-:W4:Y:S01]  /*7e600*/  LDL.LU R148, [R1+0x97c] ;  /* 0x00097c0001947983 */ /* 0x000f220000300800 */
[----:B--2---:R-:W2:Y:S03]  /*7e610*/  LDC.64 R234, c[0x0][0x228] ;  /* 0x00008a00ffea7b82 */ /* 0x004ea60000000a00 */
[----:B------:R-:W2:Y:S01]  /*7e620*/  LDL.LU R114, [R1+0x57c] ;  /* 0x00057c0001727983 */ /* 0x000ea20000300800 */
[----:B------:R-:W-:Y:S01]  /*7e630*/  ISETP.GE.AND P2, PT, R78, R223, PT ;  /* 0x000000df4e00720c */ /* 0x000fe20003f46270 */
[----:B------:R-:W-:-:S04]  /*7e640*/  IMAD.IADD R78, R8, 0x1, R0 ;  /* 0x00000001084e7824 */ /* 0x000fc800078e0200 */
[----:B------:R-:W-:-:S04]  /*7e650*/  IMAD.WIDE R240, R78, 0x4, R2 ;  /* 0x000000044ef07825 */ /* 0x000fc800078e0202 */
[----:B------:R-:W-:Y:S01]  /*7e660*/  IMAD.WIDE R242, R78, 0x4, R4 ;  /* 0x000000044ef27825 */ /* 0x000fe200078e0204 */
[----:B------:R-:W-:-:S03]  /*7e670*/  ISETP.LT.AND P0, PT, R9, R224, !P0 ;  /* 0x000000e00900720c */ /* 0x000fc60004701270 */
[----:B------:R-:W-:-:S04]  /*7e680*/  IMAD.IADD R8, R78, 0x1, R0 ;  /* 0x000000014e087824 */ /* 0x000fc800078e0200 */
[----:B------:R-:W-:Y:S01]  /*7e690*/  IMAD.WIDE R224, R8, 0x4, R2 ;  /* 0x0000000408e07825 */ /* 0x000fe200078e0202 */
[----:B------:R1:W-:Y:S01]  /*7e6a0*/  @P6 STG.E desc[UR60][R240.64], R212 ;  /* 0x000000d4f0006986 */ /* 0x0003e2000c10193c */
[----:B------:R-:W-:-:S03]  /*7e6b0*/  ISETP.GE.AND P6, PT, R11, R219, PT ;  /* 0x000000db0b00720c */ /* 0x000fc60003fc6270 */
[----:B---3--:R-:W-:Y:S01]  /*7e6c0*/  @P5 STG.E desc[UR60][R242.64], R210 ;  /* 0x000000d2f2005986 */ /* 0x008fe2000c10193c */
[----:B------:R-:W-:Y:S01]  /*7e6d0*/  ISETP.LT.AND P5, PT, R7, R185, !P2 ;  /* 0x000000b90700720c */ /* 0x000fe200057a1270 */
[----:B-1----:R-:W1:Y:S01]  /*7e6e0*/  LDC.64 R240, c[0x0][0x228] ;  /* 0x00008a00fff07b82 */ /* 0x002e620000000a00 */
[----:B------:R-:W-:Y:S01]  /*7e6f0*/  IADD3 R11, R8, R0, RZ ;  /* 0x00000000080b7210 */ /* 0x000fe20007ffe0ff */
[----:B------:R3:W-:Y:S01]  /*7e700*/  @P4 STG.E desc[UR60][R224.64], R208 ;  /* 0x000000d0e0004986 */ /* 0x0007e2000c10193c */
[----:B------:R-:W-:Y:S02]  /*7e710*/  ISETP.LT.AND P2, PT, R9, R230, !P2 ;  /* 0x000000e60900720c */ /* 0x000fe40005741270 */
[----:B------:R-:W-:Y:S01]  /*7e720*/  ISETP.LT.AND P4, PT, R7, R186, !P6 ;  /* 0x000000ba0700720c */ /* 0x000fe20007781270 */
[----:B------:R-:W2:Y:S01]  /*7e730*/  LDL.LU R185, [R1+0x27ec] ;  /* 0x0027ec0001b97983 */ /* 0x000ea20000300800 */
[----:B------:R-:W-:Y:S01]  /*7e740*/  ISETP.LT.AND P6, PT, R9, R232, !P6 ;  /* 0x000000e80900720c */ /* 0x000fe200077c1270 */
[----:B------:R-:W-:-:S02]  /*7e750*/  IMAD.WIDE R232, R11, 0x4, R2 ;  /* 0x000000040be87825 */ /* 0x000fc400078e0202 */
[----:B------:R-:W2:Y:S02]  /*7e760*/  LDL.LU R186, [R1+0x27e8] ;  /* 0x0027e80001ba7983 */ /* 0x000ea40000300800 */
[----:B---3--:R-:W-:Y:S02]  /*7e770*/  IMAD.WIDE R224, R8, 0x4, R4 ;  /* 0x0000000408e07825 */ /* 0x008fe400078e0204 */
[----:B------:R-:W3:Y:S02]  /*7e780*/  LDL.LU R212, [R1+0xd30] ;  /* 0x000d300001d47983 */ /* 0x000ee40000300800 */
[C---:B------:R-:W-:Y:S02]  /*7e790*/  IMAD.IADD R8, R11.reuse, 0x1, R0 ;  /* 0x000000010b087824 */ /* 0x040fe400078e0200 */
[----:B------:R-:W3:Y:S01]  /*7e7a0*/  LDL.LU R210, [R1+0xd20] ;  /* 0x000d200001d27983 */ /* 0x000ee20000300800 */
[----:B------:R-:W-:Y:S01]  /*7e7b0*/  IMAD.WIDE R230, R11, 0x4, R4 ;  /* 0x000000040be67825 */ /* 0x000fe200078e0204 */
[----:B------:R-:W-:-:S02]  /*7e7c0*/  IADD3 R11, R6, 0xc1, RZ ;  /* 0x000000c1060b7810 */ /* 0x000fc40007ffe0ff */
[----:B------:R-:W3:Y:S04]  /*7e7d0*/  LDL.LU R208, [R1+0x980] ;  /* 0x0009800001d07983 */ /* 0x000ee80000300800 */
[----:B----4-:R4:W-:Y:S04]  /*7e7e0*/  @P0 STG.E desc[UR60][R224.64], R206 ;  /* 0x000000cee0000986 */ /* 0x0109e8000c10193c */
[----:B------:R1:W-:Y:S01]  /*7e7f0*/  @P5 STG.E desc[UR60][R232.64], R204 ;  /* 0x000000cce8005986 */ /* 0x0003e2000c10193c */
[----:B------:R-:W-:-:S03]  /*7e800*/  ISETP.GE.AND P5, PT, R100, R239, PT ;  /* 0x000000ef6400720c */ /* 0x000fc60003fa6270 */
[----:B------:R1:W-:Y:S01]  /*7e810*/  @P2 STG.E desc[UR60][R230.64], R150 ;  /* 0x00000096e6002986 */ /* 0x0003e2000c10193c */
[----:B----4-:R-:W4:Y:S01]  /*7e820*/  LDC.64 R224, c[0x0][0x228] ;  /* 0x00008a00ffe07b82 */ /* 0x010f220000000a00 */
[----:B-1----:R-:W-:-:S04]  /*7e830*/  IMAD.WIDE R232, R8, 0x4, R2 ;  /* 0x0000000408e87825 */ /* 0x002fc800078e0202 */
[----:B------:R-:W-:Y:S01]  /*7e840*/  IMAD.WIDE R230, R8, 0x4, R4 ;  /* 0x0000000408e67825 */ /* 0x000fe200078e0204 */
[----:B------:R-:W-:Y:S01]  /*7e850*/  @P4 STG.E desc[UR60][R232.64], R148 ;  /* 0x00000094e8004986 */ /* 0x000fe2000c10193c */
[----:B------:R-:W-:Y:S02]  /*7e860*/  ISETP.GE.AND P4, PT, R11, R241, PT ;  /* 0x000000f10b00720c */ /* 0x000fe40003f86270 */
[C---:B------:R-:W-:Y:S01]  /*7e870*/  ISETP.LT.AND P2, PT, R7.reuse, R187, !P5 ;  /* 0x000000bb0700720c */ /* 0x040fe20006f41270 */
[----:B--2---:R1:W-:Y:S01]  /*7e880*/  @P6 STG.E desc[UR60][R230.64], R114 ;  /* 0x00000072e6006986 */ /* 0x0043e2000c10193c */
[----:B------:R-:W-:-:S03]  /*7e890*/  ISETP.LT.AND P6, PT, R7, R140, !P4 ;  /* 0x0000008c0700720c */ /* 0x000fc600067c1270 */
[----:B------:R-:W2:Y:S04]  /*7e8a0*/  LDL.LU R187, [R1+0x27e4] ;  /* 0x0027e40001bb7983 */ /* 0x000ea80000300800 */
[----:B------:R-:W2:Y:S04]  /*7e8b0*/  LDL.LU R206, [R1+0x580] ;  /* 0x0005800001ce7983 */ /* 0x000ea80000300800 */
[----:B------:R-:W2:Y:S01]  /*7e8c0*/  LDL.LU R140, [R1+0x27e0] ;  /* 0x0027e000018c7983 */ /* 0x000ea20000300800 */
[----:B------:R-:W-:Y:S01]  /*7e8d0*/  VIADD R78, R6, 0xc2 ;  /* 0x000000c2064e7836 */ /* 0x000fe20000000000 */
[C---:B------:R-:W-:Y:S01]  /*7e8e0*/  ISETP.LT.AND P5, PT, R9.reuse, R228, !P5 ;  /* 0x000000e40900720c */ /* 0x040fe20006fa1270 */
[----:B-1----:R-:W1:Y:S01]  /*7e8f0*/  LDC.64 R230, c[0x0][0x228] ;  /* 0x00008a00ffe67b82 */ /* 0x002e620000000a00 */
[----:B------:R-:W2:Y:S04]  /*7e900*/  LDL.LU R204, [R1+0xd34] ;  /* 0x000d340001cc7983 */ /* 0x000ea80000300800 */
[----:B------:R-:W2:Y:S01]  /*7e910*/  LDL.LU R150, [R1+0xd24] ;  /* 0x000d240001967983 */ /* 0x000ea20000300800 */
[----:B------:R-:W-:Y:S01]  /*7e920*/  ISETP.GE.AND P0, PT, R78, R235, PT ;  /* 0x000000eb4e00720c */ /* 0x000fe20003f06270 */
[C---:B------:R-:W-:Y:S01]  /*7e930*/  VIADD R11, R6.reuse, 0xc3 ;  /* 0x000000c3060b7836 */ /* 0x040fe20000000000 */
[----:B------:R-:W-:Y:S01]  /*7e940*/  ISETP.LT.AND P4, PT, R9, R220, !P4 ;  /* 0x000000dc0900720c */ /* 0x000fe20006781270 */
[----:B------:R-:W2:Y:S01]  /*7e950*/  LDL.LU R148, [R1+0x984] ;  /* 0x0009840001947983 */ /* 0x000ea20000300800 */
[----:B------:R-:W-:Y:S01]  /*7e960*/  VIADD R100, R6, 0xc4 ;  /* 0x000000c406647836 */ /* 0x000fe20000000000 */
[----:B------:R-:W1:Y:S02]  /*7e970*/  LDC.64 R228, c[0x0][0x228] ;  /* 0x00008a00ffe47b82 */ /* 0x000e640000000a00 */
[----:B------:R-:W2:Y:S01]  /*7e980*/  LDL.LU R114, [R1+0x584] ;  /* 0x0005840001727983 */ /* 0x000ea20000300800 */
[----:B------:R-:W-:-:S04]  /*7e990*/  IMAD.IADD R78, R8, 0x1, R0 ;  /* 0x00000001084e7824 */ /* 0x000fc800078e0200 */
[----:B------:R-:W-:-:S04]  /*7e9a0*/  IMAD.WIDE R232, R78, 0x4, R2 ;  /* 0x000000044ee87825 */ /* 0x000fc800078e0202 */
[----:B------:R-:W-:-:S04]  /*7e9b0*/  IMAD.WIDE R242, R78, 0x4, R4 ;  /* 0x000000044ef27825 */ /* 0x000fc800078e0204 */
[----:B------:R-:W-:-:S04]  /*7e9c0*/  IMAD.IADD R8, R78, 0x1, R0 ;  /* 0x000000014e087824 */ /* 0x000fc800078e0200 */
[----:B------:R-:W-:Y:S01]  /*7e9d0*/  IMAD.WIDE R220, R8, 0x4, R2 ;  /* 0x0000000408dc7825 */ /* 0x000fe200078e0202 */
[----:B---3--:R3:W-:Y:S01]  /*7e9e0*/  @P2 STG.E desc[UR60][R232.64], R212 ;  /* 0x000000d4e8002986 */ /* 0x0087e2000c10193c */
[----:B----4-:R-:W-:-:S03]  /*7e9f0*/  ISETP.GE.AND P2, PT, R11, R225, PT ;  /* 0x000000e10b00720c */ /* 0x010fc60003f46270 */
[----:B------:R-:W-:Y:S01]  /*7ea00*/  @P5 STG.E desc[UR60][R242.64], R210 ;  /* 0x000000d2f2005986 */ /* 0x000fe2000c10193c */
[----:B------:R-:W-:Y:S01]  /*7ea10*/  ISETP.LT.AND P5, PT, R7, R141, !P0 ;  /* 0x0000008d0700720c */ /* 0x000fe200047a1270 */
[----:B---3--:R-:W3:Y:S01]  /*7ea20*/  LDC.64 R232, c[0x0][0x228] ;  /* 0x00008a00ffe87b82 */ /* 0x008ee20000000a00 */
[----:B------:R-:W-:Y:S01]  /*7ea30*/  IADD3 R11, R8, R0, RZ ;  /* 0x00000000080b7210 */ /* 0x000fe20007ffe0ff */
[----:B------:R4:W-:Y:S01]  /*7ea40*/  @P6 STG.E desc[UR60][R220.64], R208 ;  /* 0x000000d0dc006986 */ /* 0x0009e2000c10193c */
[----:B------:R-:W-:Y:S02]  /*7ea50*/  ISETP.LT.AND P0, PT, R9, R226, !P0 ;  /* 0x000000e20900720c */ /* 0x000fe40004701270 */
[----:B------:R-:W-:Y:S01]  /*7ea60*/  ISETP.LT.AND P6, PT, R7, R142, !P2 ;  /* 0x0000008e0700720c */ /* 0x000fe200057c1270 */
[----:B------:R-:W3:Y:S01]  /*7ea70*/  LDL.LU R141, [R1+0x27dc] ;  /* 0x0027dc00018d7983 */ /* 0x000ee20000300800 */
[----:B------:R-:W-:Y:S01]  /*7ea80*/  ISETP.LT.AND P2, PT, R9, R236, !P2 ;  /* 0x000000ec0900720c */ /* 0x000fe20005741270 */
[----:B------:R-:W-:-:S02]  /*7ea90*/  IMAD.WIDE R236, R11, 0x4, R2 ;  /* 0x000000040bec7825 */ /* 0x000fc400078e0202 */
[----:B------:R-:W3:Y:S02]  /*7eaa0*/  LDL.LU R142, [R1+0x27d8] ;  /* 0x0027d800018e7983 */ /* 0x000ee40000300800 */
[----:B----4-:R-:W-:Y:S02]  /*7eab0*/  IMAD.WIDE R220, R8, 0x4, R4 ;  /* 0x0000000408dc7825 */ /* 0x010fe400078e0204 */
[----:B------:R-:W4:Y:S02]  /*7eac0*/  LDL.LU R212, [R1+0xd38] ;  /* 0x000d380001d47983 */ /* 0x000f240000300800 */
[C---:B------:R-:W-:Y:S02]  /*7ead0*/  IMAD.IADD R8, R11.reuse, 0x1, R0 ;  /* 0x000000010b087824 */ /* 0x040fe400078e0200 */
[----:B------:R-:W4:Y:S01]  /*7eae0*/  LDL.LU R210, [R1+0xd28] ;  /* 0x000d280001d27983 */ /* 0x000f220000300800 */
[----:B------:R-:W-:Y:S01]  /*7eaf0*/  IMAD.WIDE R226, R11, 0x4, R4 ;  /* 0x000000040be27825 */ /* 0x000fe200078e0204 */
[----:B------:R-:W-:-:S02]  /*7eb00*/  IADD3 R11, R6, 0xc5, RZ ;  /* 0x000000c5060b7810 */ /* 0x000fc40007ffe0ff */
[----:B------:R-:W4:Y:S04]  /*7eb10*/  LDL.LU R208, [R1+0x988] ;  /* 0x0009880001d07983 */ /* 0x000f280000300800 */
[----:B--2---:R2:W-:Y:S04]  /*7eb20*/  @P4 STG.E desc[UR60][R220.64], R206 ;  /* 0x000000cedc004986 */ /* 0x0045e8000c10193c */
[----:B------:R3:W-:Y:S01]  /*7eb30*/  @P5 STG.E desc[UR60][R236.64], R204 ;  /* 0x000000ccec005986 */ /* 0x0007e2000c10193c */
[----:B-1----:R-:W-:-:S03]  /*7eb40*/  ISETP.GE.AND P5, PT, R100, R231, PT ;  /* 0x000000e76400720c */ /* 0x002fc60003fa6270 */
[----:B------:R1:W-:Y:S01]  /*7eb50*/  @P0 STG.E desc[UR60][R226.64], R150 ;  /* 0x00000096e2000986 */ /* 0x0003e2000c10193c */
[----:B--2---:R-:W2:Y:S01]  /*7eb60*/  LDC.64 R220, c[0x0][0x228] ;  /* 0x00008a00ffdc7b82 */ /* 0x004ea20000000a00 */
[----:B---3--:R-:W-:-:S04]  /*7eb70*/  IMAD.WIDE R236, R8, 0x4, R2 ;  /* 0x0000000408ec7825 */ /* 0x008fc800078e0202 */
[----:B-1----:R-:W-:Y:S01]  /*7eb80*/  IMAD.WIDE R226, R8, 0x4, R4 ;  /* 0x0000000408e27825 */ /* 0x002fe200078e0204 */
[----:B------:R-:W-:Y:S01]  /*7eb90*/  @P6 STG.E desc[UR60][R236.64], R148 ;  /* 0x00000094ec006986 */ /* 0x000fe2000c10193c */
[----:B------:R-:W-:Y:S02]  /*7eba0*/  ISETP.GE.AND P6, PT, R11, R233, PT ;  /* 0x000000e90b00720c */ /* 0x000fe40003fc6270 */
[C---:B------:R-:W-:Y:S01]  /*7ebb0*/  ISETP.LT.AND P0, PT, R7.reuse, R143, !P5 ;  /* 0x0000008f0700720c */ /* 0x040fe20006f01270 */
[----:B------:R1:W-:Y:S01]  /*7ebc0*/  @P2 STG.E desc[UR60][R226.64], R114 ;  /* 0x00000072e2002986 */ /* 0x0003e2000c10193c */
[----:B------:R-:W-:-:S03]  /*7ebd0*/  ISETP.LT.AND P2, PT, R7, R176, !P6 ;  /* 0x000000b00700720c */ /* 0x000fc60007741270 */
[----:B------:R-:W3:Y:S04]  /*7ebe0*/  LDL.LU R143, [R1+0x27d4] ;  /* 0x0027d400018f7983 */ /* 0x000ee80000300800 */
[----:B------:R-:W3:Y:S04]  /*7ebf0*/  LDL.LU R206, [R1+0x588] ;  /* 0x0005880001ce7983 */ /* 0x000ee80000300800 */
[----:B------:R-:W3:Y:S01]  /*7ec00*/  LDL.LU R176, [R1+0x27d0] ;  /* 0x0027d00001b07983 */ /* 0x000ee20000300800 */
[----:B------:R-:W-:Y:S01]  /*7ec10*/  VIADD R78, R6, 0xc6 ;  /* 0x000000c6064e7836 */ /* 0x000fe20000000000 */
[----:B------:R-:W-:Y:S01]  /*7ec20*/  ISETP.LT.AND P5, PT, R9, R222, !P5 ;  /* 0x000000de0900720c */ /* 0x000fe20006fa1270 */
[----:B-1----:R-:W1:Y:S01]  /*7ec30*/  LDC.64 R226, c[0x0][0x228] ;  /* 0x00008a00ffe27b82 */ /* 0x002e620000000a00 */
[----:B------:R-:W3:Y:S04]  /*7ec40*/  LDL.LU R204, [R1+0xd3c] ;  /* 0x000d3c0001cc7983 */ /* 0x000ee80000300800 */
[----:B------:R-:W3:Y:S01]  /*7ec50*/  LDL.LU R150, [R1+0xd2c] ;  /* 0x000d2c0001967983 */ /* 0x000ee20000300800 */
[----:B------:R-:W-:-:S02]  /*7ec60*/  ISETP.GE.AND P4, PT, R78, R229, PT ;  /* 0x000000e54e00720c */ /* 0x000fc40003f86270 */
[----:B------:R-:W-:Y:S01]  /*7ec70*/  ISETP.LT.AND P6, PT, R9, R218, !P6 ;  /* 0x000000da0900720c */ /* 0x000fe200077c1270 */
[----:B------:R-:W3:Y:S01]  /*7ec80*/  LDL.LU R148, [R1+0x98c] ;  /* 0x00098c0001947983 */ /* 0x000ee20000300800 */
[----:B------:R-:W-:Y:S01]  /*7ec90*/  IMAD.IADD R78, R8, 0x1, R0 ;  /* 0x00000001084e7824 */ /* 0x000fe200078e0200 */
[----:B------:R-:W1:Y:S02]  /*7eca0*/  LDC.64 R218, c[0x0][0x228] ;  /* 0x00008a00ffda7b82 */ /* 0x000e640000000a00 */
[----:B------:R-:W3:Y:S01]  /*7ecb0*/  LDL.LU R114, [R1+0x58c] ;  /* 0x00058c0001727983 */ /* 0x000ee20000300800 */
[----:B------:R-:W-:-:S04]  /*7ecc0*/  IMAD.WIDE R242, R78, 0x4, R2 ;  /* 0x000000044ef27825 */ /* 0x000fc800078e0202 */
[C---:B------:R-:W-:Y:S01]  /*7ecd0*/  IMAD.WIDE R236, R78.reuse, 0x4, R4 ;  /* 0x000000044eec7825 */ /* 0x040fe200078e0204 */
[----:B------:R-:W1:Y:S03]  /*7ece0*/  LDC.64 R222, c[0x0][0x228] ;  /* 0x00008a00ffde7b82 */ /* 0x000e660000000a00 */
[----:B------:R-:W-:Y:S02]  /*7ecf0*/  IMAD.IADD R8, R78, 0x1, R0 ;  /* 0x000000014e087824 */ /* 0x000fe400078e0200 */
[C---:B------:R-:W-:Y:S02]  /*7ed00*/  VIADD R11, R6.reuse, 0xc7 ;  /* 0x000000c7060b7836 */ /* 0x040fe40000000000 */
[----:B------:R-:W-:Y:S01]  /*7ed10*/  VIADD R100, R6, 0xc8 ;  /* 0x000000c806647836 */ /* 0x000fe20000000000 */
[----:B----4-:R4:W-:Y:S02]  /*7ed20*/  @P0 STG.E desc[UR60][R242.64], R212 ;  /* 0x000000d4f2000986 */ /* 0x0109e4000c10193c */
[----:B--2---:R-:W-:-:S02]  /*7ed30*/  ISETP.GE.AND P0, PT, R11, R221, PT ;  /* 0x000000dd0b00720c */ /* 0x004fc40003f06270 */
[----:B------:R2:W-:Y:S01]  /*7ed40*/  @P5 STG.E desc[UR60][R236.64], R210 ;  /* 0x000000d2ec005986 */ /* 0x0005e2000c10193c */
[----:B------:R-:W-:Y:S02]  /*7ed50*/  ISETP.LT.AND P5, PT, R7, R177, !P4 ;  /* 0x000000b10700720c */ /* 0x000fe400067a1270 */
[C---:B------:R-:W-:Y:S01]  /*7ed60*/  IADD3 R11, R8.reuse, R0, RZ ;  /* 0x00000000080b7210 */ /* 0x040fe20007ffe0ff */
[----:B------:R-:W3:Y:S01]  /*7ed70*/  LDL.LU R177, [R1+0x27cc] ;  /* 0x0027cc0001b17983 */ /* 0x000ee20000300800 */
[----:B----4-:R-:W-:Y:S01]  /*7ed80*/  IMAD.WIDE R242, R8, 0x4, R2 ;  /* 0x0000000408f27825 */ /* 0x010fe200078e0202 */
[----:B------:R-:W-:-:S04]  /*7ed90*/  ISETP.LT.AND P4, PT, R9, R238, !P4 ;  /* 0x000000ee0900720c */ /* 0x000fc80006781270 */
[----:B------:R4:W-:Y:S01]  /*7eda0*/  @P2 STG.E desc[UR60][R242.64], R208 ;  /* 0x000000d0f2002986 */ /* 0x0009e2000c10193c */
[----:B------:R-:W-:Y:S01]  /*7edb0*/  ISETP.LT.AND P2, PT, R7, R178, !P0 ;  /* 0x000000b20700720c */ /* 0x000fe20004741270 */
[----:B--2---:R-:W-:Y:S01]  /*7edc0*/  IMAD.WIDE R236, R8, 0x4, R4 ;  /* 0x0000000408ec7825 */ /* 0x004fe200078e0204 */
[----:B------:R-:W-:Y:S01]  /*7edd0*/  ISETP.LT.AND P0, PT, R9, R240, !P0 ;  /* 0x000000f00900720c */ /* 0x000fe20004701270 */
[----:B------:R-:W2:Y:S02]  /*7ede0*/  LDL.LU R178, [R1+0x27c8] ;  /* 0x0027c80001b27983 */ /* 0x000ea40000300800 */
[C---:B------:R-:W-:Y:S02]  /*7edf0*/  IMAD.WIDE R240, R11.reuse, 0x4, R2 ;  /* 0x000000040bf07825 */ /* 0x040fe400078e0202 */
[----:B------:R-:W2:Y:S02]  /*7ee00*/  LDL.LU R212, [R1+0xd50] ;  /* 0x000d500001d47983 */ /* 0x000ea40000300800 */
[----:B------:R-:W-:-:S02]  /*7ee10*/  IMAD.IADD R8, R11, 0x1, R0 ;  /* 0x000000010b087824 */ /* 0x000fc400078e0200 */
[----:B------:R-:W2:Y:S01]  /*7ee20*/  LDL.LU R210, [R1+0xd40] ;  /* 0x000d400001d27983 */ /* 0x000ea20000300800 */
[----:B------:R-:W-:Y:S01]  /*7ee30*/  IMAD.WIDE R238, R11, 0x4, R4 ;  /* 0x000000040bee7825 */ /* 0x000fe200078e0204 */
[----:B------:R-:W-:Y:S02]  /*7ee40*/  IADD3 R11, R6, 0xc9, RZ ;  /* 0x000000c9060b7810 */ /* 0x000fe40007ffe0ff */
[----:B----4-:R-:W4:Y:S04]  /*7ee50*/  LDL.LU R208, [R1+0x990] ;  /* 0x0009900001d07983 */ /* 0x010f280000300800 */
[----:B---3--:R3:W-:Y:S04]  /*7ee60*/  @P6 STG.E desc[UR60][R236.64], R206 ;  /* 0x000000ceec006986 */ /* 0x0087e8000c10193c */
[----:B------:R3:W-:Y:S01]  /*7ee70*/  @P5 STG.E desc[UR60][R240.64], R204 ;  /* 0x000000ccf0005986 */ /* 0x0007e2000c10193c */
[----:B-1----:R-:W-:-:S03]  /*7ee80*/  ISETP.GE.AND P5, PT, R100, R227, PT ;  /* 0x000000e36400720c */ /* 0x002fc60003fa6270 */
[----:B------:R1:W-:Y:S01]  /*7ee90*/  @P4 STG.E desc[UR60][R238.64], R150 ;  /* 0x00000096ee004986 */ /* 0x0003e2000c10193c */
[----:B------:R-:W-:Y:S01]  /*7eea0*/  ISETP.LT.AND P4, PT, R7, R179, !P5 ;  /* 0x000000b30700720c */ /* 0x000fe20006f81270 */
[----:B---3--:R-:W3:Y:S02]  /*7eeb0*/  LDC.64 R236, c[0x0][0x228] ;  /* 0x00008a00ffec7b82 */ /* 0x008ee40000000a00 */
[----:B------:R-:W4:Y:S01]  /*7eec0*/  LDL.LU R179, [R1+0x27c4] ;  /* 0x0027c40001b37983 */ /* 0x000f220000300800 */
[----:B------:R-:W-:-:S03]  /*7eed0*/  IMAD.WIDE R240, R8, 0x4, R2 ;  /* 0x0000000408f07825 */ /* 0x000fc600078e0202 */
[----:B------:R-:W4:Y:S01]  /*7eee0*/  LDL.LU R206, [R1+0x590] ;  /* 0x0005900001ce7983 */ /* 0x000f220000300800 */
[----:B-1----:R-:W-:-:S03]  /*7eef0*/  IMAD.WIDE R238, R8, 0x4, R4 ;  /* 0x0000000408ee7825 */ /* 0x002fc600078e0204 */
[----:B------:R-:W-:Y:S01]  /*7ef00*/  @P2 STG.E desc[UR60][R240.64], R148 ;  /* 0x00000094f0002986 */ /* 0x000fe2000c10193c */
[----:B------:R-:W-:-:S03]  /*7ef10*/  ISETP.GE.AND P2, PT, R11, R219, PT ;  /* 0x000000db0b00720c */ /* 0x000fc60003f46270 */
[----:B------:R1:W-:Y:S01]  /*7ef20*/  @P0 STG.E desc[UR60][R238.64], R114 ;  /* 0x00000072ee000986 */ /* 0x0003e2000c10193c */
[----:B------:R-:W-:-:S03]  /*7ef30*/  ISETP.LT.AND P0, PT, R7, R180, !P2 ;  /* 0x000000b40700720c */ /* 0x000fc60005701270 */
[----:B------:R-:W4:Y:S04]  /*7ef40*/  LDL.LU R180, [R1+0x27c0] ;  /* 0x0027c00001b47983 */ /* 0x000f280000300800 */
[----:B------:R-:W4:Y:S04]  /*7ef50*/  LDL.LU R204, [R1+0xd54] ;  /* 0x000d540001cc7983 */ /* 0x000f280000300800 */
[----:B------:R-:W4:Y:S01]  /*7ef60*/  LDL.LU R150, [R1+0xd44] ;  /* 0x000d440001967983 */ /* 0x000f220000300800 */
[C---:B------:R-:W-:Y:S01]  /*7ef70*/  ISETP.LT.AND P5, PT, R9.reuse, R234, !P5 ;  /* 0x000000ea0900720c */ /* 0x040fe20006fa1270 */
[----:B------:R-:W-:Y:S01]  /*7ef80*/  IMAD.IADD R11, R8, 0x1, R0 ;  /* 0x00000001080b7824 */ /* 0x000fe200078e0200 */
[----:B-1----:R-:W1:Y:S01]  /*7ef90*/  LDC.64 R238, c[0x0][0x228] ;  /* 0x00008a00ffee7b82 */ /* 0x002e620000000a00 */
[----:B------:R-:W4:Y:S04]  /*7efa0*/  LDL.LU R148, [R1+0x994] ;  /* 0x0009940001947983 */ /* 0x000f280000300800 */
[----:B------:R-:W4:Y:S01]  /*7efb0*/  LDL.LU R114, [R1+0x594] ;  /* 0x0005940001727983 */ /* 0x000f220000300800 */
[----:B------:R-:W-:Y:S01]  /*7efc0*/  VIADD R78, R6, 0xca ;  /* 0x000000ca064e7836 */ /* 0x000fe20000000000 */
[----:B------:R-:W-:Y:S01]  /*7efd0*/  ISETP.LT.AND P2, PT, R9, R224, !P2 ;  /* 0x000000e00900720c */ /* 0x000fe20005741270 */
[C---:B------:R-:W-:Y:S01]  /*7efe0*/  IMAD.WIDE R242, R11.reuse, 0x4, R2 ;  /* 0x000000040bf27825 */ /* 0x040fe200078e0202 */
[----:B------:R-:W1:Y:S03]  /*7eff0*/  LDC.64 R224, c[0x0][0x228] ;  /* 0x00008a00ffe07b82 */ /* 0x000e660000000a00 */
[----:B------:R-:W-:Y:S01]  /*7f000*/  IMAD.WIDE R240, R11, 0x4, R4 ;  /* 0x000000040bf07825 */ /* 0x000fe200078e0204 */
[----:B------:R-:W-:-:S03]  /*7f010*/  ISETP.GE.AND P6, PT, R78, R223, PT ;  /* 0x000000df4e00720c */ /* 0x000fc60003fc6270 */
[----:B------:R-:W-:Y:S01]  /*7f020*/  IMAD.IADD R8, R11, 0x1, R0 ;  /* 0x000000010b087824 */ /* 0x000fe200078e0200 */
[----:B------:R-:W1:Y:S01]  /*7f030*/  LDC.64 R234, c[0x0][0x228] ;  /* 0x00008a00ffea7b82 */ /* 0x000e620000000a00 */
[----:B------:R-:W-:-:S03]  /*7f040*/  VIADD R78, R6, 0xcb ;  /* 0x000000cb064e7836 */ /* 0x000fc60000000000 */
[----:B------:R-:W-:Y:S01]  /*7f050*/  IADD3 R11, R8, R0, RZ ;  /* 0x00000000080b7210 */ /* 0x000fe20007ffe0ff */
[----:B------:R-:W-:Y:S01]  /*7f060*/  VIADD R100, R6, 0xcc ;  /* 0x000000cc06647836 */ /* 0x000fe20000000000 */
[----:B--2---:R2:W-:Y:S01]  /*7f070*/  @P4 STG.E desc[UR60][R242.64], R212 ;  /* 0x000000d4f2004986 */ /* 0x0045e2000c10193c */
[----:B---3--:R-:W-:-:S03]  /*7f080*/  ISETP.GE.AND P4, PT, R78, R237, PT ;  /* 0x000000ed4e00720c */ /* 0x008fc60003f86270 */
[----:B------:R3:W-:Y:S01]  /*7f090*/  @P5 STG.E desc[UR60][R240.64], R210 ;  /* 0x000000d2f0005986 */ /* 0x0007e2000c10193c */
[----:B------:R-:W-:Y:S02]  /*7f0a0*/  ISETP.LT.AND P5, PT, R7, R181, !P6 ;  /* 0x000000b50700720c */ /* 0x000fe400077a1270 */
[----:B------:R-:W-:Y:S01]  /*7f0b0*/  ISETP.LT.AND P6, PT, R9, R230, !P6 ;  /* 0x000000e60900720c */ /* 0x000fe200077c1270 */
[----:B------:R-:W4:Y:S01]  /*7f0c0*/  LDL.LU R181, [R1+0x27bc] ;  /* 0x0027bc0001b57983 */ /* 0x000f220000300800 */
[----:B------:R-:W1:Y:S01]  /*7f0d0*/  LDC.64 R230, c[0x0][0x228] ;  /* 0x00008a00ffe67b82 */ /* 0x000e620000000a00 */
[----:B--2---:R-:W-:-:S04]  /*7f0e0*/  IMAD.WIDE R242, R8, 0x4, R2 ;  /* 0x0000000408f27825 */ /* 0x004fc800078e0202 */
[----:B---3--:R-:W-:Y:S01]  /*7f0f0*/  IMAD.WIDE R240, R8, 0x4, R4 ;  /* 0x0000000408f07825 */ /* 0x008fe200078e0204 */
[----:B----4-:R2:W-:Y:S01]  /*7f100*/  @P0 STG.E desc[UR60][R242.64], R208 ;  /* 0x000000d0f2000986 */ /* 0x0105e2000c10193c */
[----:B------:R-:W-:Y:S02]  /*7f110*/  ISETP.LT.AND P0, PT, R7, R182, !P4 ;  /* 0x000000b60700720c */ /* 0x000fe40006701270 */
[----:B------:R-:W-:Y:S01]  /*7f120*/  ISETP.LT.AND P4, PT, R9, R232, !P4 ;  /* 0x000000e80900720c */ /* 0x000fe20006781270 */
[----:B------:R-:W3:Y:S01]  /*7f130*/  LDL.LU R182, [R1+0x27b8] ;  /* 0x0027b80001b67983 */ /* 0x000ee20000300800 */
[C---:B------:R-:W-:Y:S02]  /*7f140*/  IMAD.IADD R8, R11.reuse, 0x1, R0 ;  /* 0x000000010b087824 */ /* 0x040fe400078e0200 */
[C---:B------:R-:W-:Y:S01]  /*7f150*/  IMAD.WIDE R232, R11.reuse, 0x4, R4 ;  /* 0x000000040be87825 */ /* 0x040fe200078e0204 */
[----:B------:R-:W4:Y:S04]  /*7f160*/  LDL.LU R212, [R1+0xd58] ;  /* 0x000d580001d47983 */ /* 0x000f280000300800 */
[----:B------:R-:W3:Y:S04]  /*7f170*/  LDL.LU R210, [R1+0xd48] ;  /* 0x000d480001d27983 */ /* 0x000ee80000300800 */
[----:B--2---:R-:W2:Y:S04]  /*7f180*/  LDL.LU R208, [R1+0x998] ;  /* 0x0009980001d07983 */ /* 0x004ea80000300800 */
[----:B------:R1:W-:Y:S02]  /*7f190*/  @P2 STG.E desc[UR60][R240.64], R206 ;  /* 0x000000cef0002986 */ /* 0x0003e4000c10193c */
[----:B-1----:R-:W-:Y:S01]  /*7f1a0*/  IMAD.WIDE R240, R11, 0x4, R2 ;  /* 0x000000040bf07825 */ /* 0x002fe200078e0202 */
[----:B------:R-:W-:-:S04]  /*7f1b0*/  IADD3 R11, R6, 0xcd, RZ ;  /* 0x000000cd060b7810 */ /* 0x000fc80007ffe0ff */
[----:B------:R1:W-:Y:S01]  /*7f1c0*/  @P5 STG.E desc[UR60][R240.64], R204 ;  /* 0x000000ccf0005986 */ /* 0x0003e2000c10193c */
[----:B------:R-:W-:-:S03]  /*7f1d0*/  ISETP.GE.AND P5, PT, R100, R239, PT ;  /* 0x000000ef6400720c */ /* 0x000fc60003fa6270 */
[----:B------:R1:W-:Y:S01]  /*7f1e0*/  @P6 STG.E desc[UR60][R232.64], R150 ;  /* 0x00000096e8006986 */ /* 0x0003e2000c10193c */
[----:B------:R-:W-:-:S03]  /*7f1f0*/  ISETP.LT.AND P6, PT, R7, R183, !P5 ;  /* 0x000000b70700720c */ /* 0x000fc60006fc1270 */
[----:B------:R-:W2:Y:S01]  /*7f200*/  LDL.LU R183, [R1+0x27b4] ;  /* 0x0027b40001b77983 */ /* 0x000ea20000300800 */
[----:B-1----:R-:W-:-:S03]  /*7f210*/  IMAD.WIDE R240, R8, 0x4, R2 ;  /* 0x0000000408f07825 */ /* 0x002fc600078e0202 */
[----:B------:R-:W2:Y:S01]  /*7f220*/  LDL.LU R206, [R1+0x598] ;  /* 0x0005980001ce7983 */ /* 0x000ea20000300800 */
[----:B------:R-:W-:-:S03]  /*7f230*/  IMAD.WIDE R232, R8, 0x4, R4 ;  /* 0x0000000408e87825 */ /* 0x000fc600078e0204 */
[----:B------:R-:W-:Y:S01]  /*7f240*/  @P0 STG.E desc[UR60][R240.64], R148 ;  /* 0x00000094f0000986 */ /* 0x000fe2000c10193c */
[----:B------:R-:W-:-:S03]  /*7f250*/  ISETP.GE.AND P0, PT, R11, R225, PT ;  /* 0x000000e10b00720c */ /* 0x000fc60003f06270 */
[----:B------:R1:W-:Y:S01]  /*7f260*/  @P4 STG.E desc[UR60][R232.64], R114 ;  /* 0x00000072e8004986 */ /* 0x0003e2000c10193c */
        /* <DEDUP_REMOVED lines=10> */
[----:B------:R-:W-:Y:S01]  /*7f310*/  IMAD.IADD R78, R8, 0x1, R0 ;  /* 0x00000001084e7824 */ /* 0x000fe200078e0200 */
[----:B------:R-:W-:Y:S01]  /*7f320*/  ISETP.LT.AND P0, PT, R9, R220, !P0 ;  /* 0x000000dc0900720c */ /* 0x000fe20004701270 */
[----:B------:R-:W-:Y:S01]  /*7f330*/  VIADD R11, R6, 0xcf ;  /* 0x000000cf060b7836 */ /* 0x000fe20000000000 */
[----:B------:R-:W1:Y:S01]  /*7f340*/  LDC.64 R220, c[0x0][0x228] ;  /* 0x00008a00ffdc7b82 */ /* 0x000e620000000a00 */
[----:B------:R-:W-:-:S04]  /*7f350*/  IMAD.WIDE R242, R78, 0x4, R2 ;  /* 0x000000044ef27825 */ /* 0x000fc800078e0202 */
[----:B------:R-:W-:-:S03]  /*7f360*/  IMAD.WIDE R240, R78, 0x4, R4 ;  /* 0x000000044ef07825 */ /* 0x000fc600078e0204 */
[----:B------:R-:W1:Y:S01]  /*7f370*/  LDC.64 R228, c[0x0][0x228] ;  /* 0x00008a00ffe47b82 */ /* 0x000e620000000a00 */
[----:B------:R-:W-:Y:S02]  /*7f380*/  IMAD.IADD R8, R78, 0x1, R0 ;  /* 0x000000014e087824 */ /* 0x000fe400078e0200 */
[----:B------:R-:W-:Y:S01]  /*7f390*/  VIADD R100, R6, 0xd0 ;  /* 0x000000d006647836 */ /* 0x000fe20000000000 */
[----:B----4-:R4:W-:Y:S01]  /*7f3a0*/  @P6 STG.E desc[UR60][R242.64], R212 ;  /* 0x000000d4f2006986 */ /* 0x0109e2000c10193c */
[----:B------:R-:W-:-:S03]  /*7f3b0*/  ISETP.GE.AND P6, PT, R11, R231, PT ;  /* 0x000000e70b00720c */ /* 0x000fc60003fc6270 */
[----:B---3--:R3:W-:Y:S01]  /*7f3c0*/  @P5 STG.E desc[UR60][R240.64], R210 ;  /* 0x000000d2f0005986 */ /* 0x0087e2000c10193c */
[----:B------:R-:W-:Y:S02]  /*7f3d0*/  ISETP.LT.AND P5, PT, R7, R173, !P2 ;  /* 0x000000ad0700720c */ /* 0x000fe400057a1270 */
[C---:B------:R-:W-:Y:S01]  /*7f3e0*/  IADD3 R11, R8.reuse, R0, RZ ;  /* 0x00000000080b7210 */ /* 0x040fe20007ffe0ff */
[----:B------:R-:W2:Y:S01]  /*7f3f0*/  LDL.LU R173, [R1+0x27ac] ;  /* 0x0027ac0001ad7983 */ /* 0x000ea20000300800 */
[----:B----4-:R-:W-:Y:S01]  /*7f400*/  IMAD.WIDE R242, R8, 0x4, R2 ;  /* 0x0000000408f27825 */ /* 0x010fe200078e0202 */
[----:B------:R-:W-:-:S03]  /*7f410*/  ISETP.LT.AND P2, PT, R9, R226, !P2 ;  /* 0x000000e20900720c */ /* 0x000fc60005741270 */
[----:B---3--:R-:W-:Y:S01]  /*7f420*/  IMAD.WIDE R240, R8, 0x4, R4 ;  /* 0x0000000408f07825 */ /* 0x008fe200078e0204 */
[----:B--2---:R-:W-:Y:S01]  /*7f430*/  @P4 STG.E desc[UR60][R242.64], R208 ;  /* 0x000000d0f2004986 */ /* 0x004fe2000c10193c */
[----:B------:R-:W-:Y:S02]  /*7f440*/  ISETP.LT.AND P4, PT, R7, R174, !P6 ;  /* 0x000000ae0700720c */ /* 0x000fe40007781270 */
[----:B------:R-:W-:Y:S01]  /*7f450*/  ISETP.LT.AND P6, PT, R9, R218, !P6 ;  /* 0x000000da0900720c */ /* 0x000fe200077c1270 */
[----:B------:R-:W2:Y:S01]  /*7f460*/  LDL.LU R174, [R1+0x27a8] ;  /* 0x0027a80001ae7983 */ /* 0x000ea20000300800 */
[C---:B------:R-:W-:Y:S01]  /*7f470*/  IMAD.IADD R8, R11.reuse, 0x1, R0 ;  /* 0x000000010b087824 */ /* 0x040fe200078e0200 */
[----:B------:R-:W3:Y:S01]  /*7f480*/  LDC.64 R218, c[0x0][0x228] ;  /* 0x00008a00ffda7b82 */ /* 0x000ee20000000a00 */
[C---:B------:R-:W-:Y:S01]  /*7f490*/  IMAD.WIDE R226, R11.reuse, 0x4, R4 ;  /* 0x000000040be27825 */ /* 0x040fe200078e0204 */
[----:B------:R-:W4:Y:S04]  /*7f4a0*/  LDL.LU R212, [R1+0xd70] ;  /* 0x000d700001d47983 */ /* 0x000f280000300800 */
[----:B------:R-:W2:Y:S04]  /*7f4b0*/  LDL.LU R210, [R1+0xd60] ;  /* 0x000d600001d27983 */ /* 0x000ea80000300800 */
[----:B------:R1:W-:Y:S02]  /*7f4c0*/  @P0 STG.E desc[UR60][R240.64], R206 ;  /* 0x000000cef0000986 */ /* 0x0003e4000c10193c */
[----:B-1----:R-:W-:Y:S01]  /*7f4d0*/  IMAD.WIDE R240, R11, 0x4, R2 ;  /* 0x000000040bf07825 */ /* 0x002fe200078e0202 */
[----:B------:R-:W-:Y:S01]  /*7f4e0*/  IADD3 R11, R6, 0xd1, RZ ;  /* 0x000000d1060b7810 */ /* 0x000fe20007ffe0ff */
[----:B------:R-:W2:Y:S04]  /*7f4f0*/  LDL.LU R206, [R1+0x9a0] ;  /* 0x0009a00001ce7983 */ /* 0x000ea80000300800 */
[----:B------:R1:W-:Y:S01]  /*7f500*/  @P5 STG.E desc[UR60][R240.64], R204 ;  /* 0x000000ccf0005986 */ /* 0x0003e2000c10193c */
[----:B------:R-:W-:-:S03]  /*7f510*/  ISETP.GE.AND P5, PT, R100, R233, PT ;  /* 0x000000e96400720c */ /* 0x000fc60003fa6270 */
[----:B------:R3:W-:Y:S01]  /*7f520*/  @P2 STG.E desc[UR60][R226.64], R150 ;  /* 0x00000096e2002986 */ /* 0x0007e2000c10193c */
[----:B------:R-:W-:-:S03]  /*7f530*/  ISETP.LT.AND P2, PT, R7, R175, !P5 ;  /* 0x000000af0700720c */ /* 0x000fc60006f41270 */
[----:B------:R-:W2:Y:S01]  /*7f540*/  LDL.LU R175, [R1+0x27a4] ;  /* 0x0027a40001af7983 */ /* 0x000ea20000300800 */
[----:B-1----:R-:W-:-:S03]  /*7f550*/  IMAD.WIDE R240, R8, 0x4, R2 ;  /* 0x0000000408f07825 */ /* 0x002fc600078e0202 */
[----:B------:R-:W2:Y:S01]  /*7f560*/  LDL.LU R208, [R1+0x5a0] ;  /* 0x0005a00001d07983 */ /* 0x000ea20000300800 */
[----:B---3--:R-:W-:-:S03]  /*7f570*/  IMAD.WIDE R226, R8, 0x4, R4 ;  /* 0x0000000408e27825 */ /* 0x008fc600078e0204 */
[----:B------:R-:W-:Y:S01]  /*7f580*/  @P4 STG.E desc[UR60][R240.64], R148 ;  /* 0x00000094f0004986 */ /* 0x000fe2000c10193c */
[----:B------:R-:W-:-:S03]  /*7f590*/  ISETP.GE.AND P4, PT, R11, R221, PT ;  /* 0x000000dd0b00720c */ /* 0x000fc60003f86270 */
[----:B------:R1:W-:Y:S01]  /*7f5a0*/  @P6 STG.E desc[UR60][R226.64], R114 ;  /* 0x00000072e2006986 */ /* 0x0003e2000c10193c */
[----:B------:R-:W-:-:S03]  /*7f5b0*/  ISETP.LT.AND P6, PT, R7, R136, !P4 ;  /* 0x000000880700720c */ /* 0x000fc600067c1270 */
[----:B------:R-:W3:Y:S04]  /*7f5c0*/  LDL.LU R136, [R1+0x27a0] ;  /* 0x0027a00001887983 */ /* 0x000ee80000300800 */
[----:B------:R-:W3:Y:S04]  /*7f5d0*/  LDL.LU R204, [R1+0xd74] ;  /* 0x000d740001cc7983 */ /* 0x000ee80000300800 */
[----:B------:R-:W3:Y:S01]  /*7f5e0*/  LDL.LU R150, [R1+0xd64] ;  /* 0x000d640001967983 */ /* 0x000ee20000300800 */
[----:B------:R-:W-:Y:S01]  /*7f5f0*/  VIADD R78, R6, 0xd2 ;  /* 0x000000d2064e7836 */ /* 0x000fe20000000000 */
[C---:B------:R-:W-:Y:S01]  /*7f600*/  ISETP.LT.AND P5, PT, R9.reuse, R222, !P5 ;  /* 0x000000de0900720c */ /* 0x040fe20006fa1270 */
[----:B-1----:R-:W1:Y:S01]  /*7f610*/  LDC.64 R226, c[0x0][0x228] ;  /* 0x00008a00ffe27b82 */ /* 0x002e620000000a00 */
[----:B------:R-:W3:Y:S04]  /*7f620*/  LDL.LU R148, [R1+0x9a4] ;  /* 0x0009a40001947983 */ /* 0x000ee80000300800 */
[----:B------:R-:W3:Y:S01]  /*7f630*/  LDL.LU R114, [R1+0x5a4] ;  /* 0x0005a40001727983 */ /* 0x000ee20000300800 */
        /* <DEDUP_REMOVED lines=12> */
[----:B--2---:R2:W-:Y:S01]  /*7f700*/  @P5 STG.E desc[UR60][R240.64], R210 ;  /* 0x000000d2f0005986 */ /* 0x0045e2000c10193c */
[----:B------:R-:W-:Y:S02]  /*7f710*/  ISETP.LT.AND P5, PT, R7, R164, !P0 ;  /* 0x000000a40700720c */ /* 0x000fe400047a1270 */
[C---:B------:R-:W-:Y:S01]  /*7f720*/  IADD3 R11, R8.reuse, R0, RZ ;  /* 0x00000000080b7210 */ /* 0x040fe20007ffe0ff */
[----:B------:R-:W3:Y:S01]  /*7f730*/  LDL.LU R164, [R1+0x279c] ;  /* 0x00279c0001a47983 */ /* 0x000ee20000300800 */
[----:B----4-:R-:W-:Y:S01]  /*7f740*/  IMAD.WIDE R242, R8, 0x4, R2 ;  /* 0x0000000408f27825 */ /* 0x010fe200078e0202 */
[----:B------:R-:W-:-:S03]  /*7f750*/  ISETP.LT.AND P0, PT, R9, R238, !P0 ;  /* 0x000000ee0900720c */ /* 0x000fc60004701270 */
[----:B--2---:R-:W-:-:S04]  /*7f760*/  IMAD.WIDE R240, R8, 0x4, R4 ;  /* 0x0000000408f07825 */ /* 0x004fc800078e0204 */
[C---:B------:R-:W-:Y:S02]  /*7f770*/  IMAD.IADD R8, R11.reuse, 0x1, R0 ;  /* 0x000000010b087824 */ /* 0x040fe400078e0200 */
[----:B------:R-:W-:Y:S01]  /*7f780*/  IMAD.WIDE R238, R11, 0x4, R4 ;  /* 0x000000040bee7825 */ /* 0x000fe200078e0204 */
[----:B------:R2:W-:Y:S01]  /*7f790*/  @P6 STG.E desc[UR60][R242.64], R206 ;  /* 0x000000cef2006986 */ /* 0x0005e2000c10193c */
[----:B------:R-:W-:Y:S02]  /*7f7a0*/  ISETP.LT.AND P6, PT, R7, R165, !P2 ;  /* 0x000000a50700720c */ /* 0x000fe400057c1270 */
[----:B------:R-:W-:Y:S01]  /*7f7b0*/  ISETP.LT.AND P2, PT, R9, R224, !P2 ;  /* 0x000000e00900720c */ /* 0x000fe20005741270 */
[----:B------:R-:W4:Y:S01]  /*7f7c0*/  LDL.LU R165, [R1+0x2798] ;  /* 0x0027980001a57983 */ /* 0x000f220000300800 */
[----:B------:R-:W4:Y:S03]  /*7f7d0*/  LDC.64 R224, c[0x0][0x228] ;  /* 0x00008a00ffe07b82 */ /* 0x000f260000000a00 */
[----:B------:R-:W4:Y:S04]  /*7f7e0*/  LDL.LU R212, [R1+0xd78] ;  /* 0x000d780001d47983 */ /* 0x000f280000300800 */
[----:B------:R-:W4:Y:S04]  /*7f7f0*/  LDL.LU R210, [R1+0xd68] ;  /* 0x000d680001d27983 */ /* 0x000f280000300800 */
[----:B--2---:R-:W2:Y:S04]  /*7f800*/  LDL.LU R206, [R1+0x9a8] ;  /* 0x0009a80001ce7983 */ /* 0x004ea80000300800 */
[----:B------:R1:W-:Y:S02]  /*7f810*/  @P4 STG.E desc[UR60][R240.64], R208 ;  /* 0x000000d0f0004986 */ /* 0x0003e4000c10193c */
[----:B-1----:R-:W-:Y:S01]  /*7f820*/  IMAD.WIDE R240, R11, 0x4, R2 ;  /* 0x000000040bf07825 */ /* 0x002fe200078e0202 */
[----:B------:R-:W-:-:S04]  /*7f830*/  IADD3 R11, R6, 0xd5, RZ ;  /* 0x000000d5060b7810 */ /* 0x000fc80007ffe0ff */
[----:B---3--:R1:W-:Y:S01]  /*7f840*/  @P5 STG.E desc[UR60][R240.64], R204 ;  /* 0x000000ccf0005986 */ /* 0x0083e2000c10193c */
        /* <DEDUP_REMOVED lines=12> */
[----:B-1----:R-:W3:Y:S01]  /*7f910*/  LDL.LU R114, [R1+0xd7c] ;  /* 0x000d7c0001727983 */ /* 0x002ee20000300800 */
[C---:B------:R-:W-:Y:S01]  /*7f920*/  VIADD R78, R6.reuse, 0xd6 ;  /* 0x000000d6064e7836 */ /* 0x040fe20000000000 */
[C---:B------:R-:W-:Y:S01]  /*7f930*/  ISETP.LT.AND P5, PT, R9.reuse, R234, !P5 ;  /* 0x000000ea0900720c */ /* 0x040fe20006fa1270 */
[----:B------:R-:W-:Y:S01]  /*7f940*/  VIADD R11, R6, 0xd7 ;  /* 0x000000d7060b7836 */ /* 0x000fe20000000000 */
[----:B------:R-:W3:Y:S01]  /*7f950*/  LDL.LU R204, [R1+0xd6c] ;  /* 0x000d6c0001cc7983 */ /* 0x000ee20000300800 */
[----:B------:R-:W-:Y:S01]  /*7f960*/  ISETP.LT.AND P6, PT, R9, R230, !P6 ;  /* 0x000000e60900720c */ /* 0x000fe200077c1270 */
[----:B------:R-:W1:Y:S02]  /*7f970*/  LDC.64 R238, c[0x0][0x228] ;  /* 0x00008a00ffee7b82 */ /* 0x000e640000000a00 */
[----:B------:R-:W3:Y:S04]  /*7f980*/  LDL.LU R150, [R1+0x9ac] ;  /* 0x0009ac0001967983 */ /* 0x000ee80000300800 */
[----:B------:R-:W3:Y:S01]  /*7f990*/  LDL.LU R148, [R1+0x5ac] ;  /* 0x0005ac0001947983 */ /* 0x000ee20000300800 */
[----:B------:R-:W-:Y:S01]  /*7f9a0*/  ISETP.GE.AND P4, PT, R78, R223, PT ;  /* 0x000000df4e00720c */ /* 0x000fe20003f86270 */
[----:B------:R-:W-:Y:S01]  /*7f9b0*/  IMAD.IADD R78, R8, 0x1, R0 ;  /* 0x00000001084e7824 */ /* 0x000fe200078e0200 */
[----:B------:R-:W1:Y:S03]  /*7f9c0*/  LDC.64 R230, c[0x0][0x228] ;  /* 0x00008a00ffe67b82 */ /* 0x000e660000000a00 */
[----:B------:R-:W-:-:S04]  /*7f9d0*/  IMAD.WIDE R242, R78, 0x4, R2 ;  /* 0x000000044ef27825 */ /* 0x000fc800078e0202 */
[C---:B------:R-:W-:Y:S01]  /*7f9e0*/  IMAD.WIDE R240, R78.reuse, 0x4, R4 ;  /* 0x000000044ef07825 */ /* 0x040fe200078e0204 */
[----:B------:R-:W1:Y:S03]  /*7f9f0*/  LDC.64 R234, c[0x0][0x228] ;  /* 0x00008a00ffea7b82 */ /* 0x000e660000000a00 */
[----:B------:R-:W-:Y:S02]  /*7fa00*/  IMAD.IADD R8, R78, 0x1, R0 ;  /* 0x000000014e087824 */ /* 0x000fe400078e0200 */
[----:B------:R-:W-:Y:S01]  /*7fa10*/  VIADD R100, R6, 0xd8 ;  /* 0x000000d806647836 */ /* 0x000fe20000000000 */
[----:B----4-:R4:W-:Y:S01]  /*7fa20*/  @P0 STG.E desc[UR60][R242.64], R212 ;  /* 0x000000d4f2000986 */ /* 0x0109e2000c10193c */
[----:B------:R-:W-:-:S03]  /*7fa30*/  ISETP.GE.AND P0, PT, R11, R225, PT ;  /* 0x000000e10b00720c */ /* 0x000fc60003f06270 */
[----:B------:R1:W-:Y:S01]  /*7fa40*/  @P5 STG.E desc[UR60][R240.64], R210 ;  /* 0x000000d2f0005986 */ /* 0x0003e2000c10193c */
[----:B------:R-:W-:Y:S02]  /*7fa50*/  ISETP.LT.AND P5, PT, R7, R168, !P4 ;  /* 0x000000a80700720c */ /* 0x000fe400067a1270 */
[C---:B------:R-:W-:Y:S01]  /*7fa60*/  IADD3 R11, R8.reuse, R0, RZ ;  /* 0x00000000080b7210 */ /* 0x040fe20007ffe0ff */
[----:B------:R-:W3:Y:S01]  /*7fa70*/  LDL.LU R168, [R1+0x278c] ;  /* 0x00278c0001a87983 */ /* 0x000ee20000300800 */
[----:B----4-:R-:W-:-:S04]  /*7fa80*/  IMAD.WIDE R242, R8, 0x4, R2 ;  /* 0x0000000408f27825 */ /* 0x010fc800078e0202 */
[----:B-1----:R-:W-:Y:S01]  /*7fa90*/  IMAD.WIDE R240, R8, 0x4, R4 ;  /* 0x0000000408f07825 */ /* 0x002fe200078e0204 */
[----:B--2---:R1:W-:Y:S01]  /*7faa0*/  @P2 STG.E desc[UR60][R242.64], R206 ;  /* 0x000000cef2002986 */ /* 0x0043e2000c10193c */
[----:B------:R-:W-:-:S03]  /*7fab0*/  ISETP.LT.AND P2, PT, R7, R169, !P0 ;  /* 0x000000a90700720c */ /* 0x000fc60004741270 */
[----:B------:R-:W2:Y:S04]  /*7fac0*/  LDL.LU R169, [R1+0x2788] ;  /* 0x0027880001a97983 */ /* 0x000ea80000300800 */
[----:B------:R-:W4:Y:S04]  /*7fad0*/  LDL.LU R210, [R1+0xd90] ;  /* 0x000d900001d27983 */ /* 0x000f280000300800 */
[----:B-1----:R-:W2:Y:S04]  /*7fae0*/  LDL.LU R206, [R1+0x5b0] ;  /* 0x0005b00001ce7983 */ /* 0x002ea80000300800 */
[----:B------:R1:W-:Y:S02]  /*7faf0*/  @P6 STG.E desc[UR60][R240.64], R208 ;  /* 0x000000d0f0006986 */ /* 0x0003e4000c10193c */
[----:B-1----:R-:W-:-:S05]  /*7fb00*/  IMAD.WIDE R240, R11, 0x4, R2 ;  /* 0x000000040bf07825 */ /* 0x002fca00078e0202 */
[----:B---3--:R1:W-:Y:S04]  /*7fb10*/  @P5 STG.E desc[UR60][R240.64], R114 ;  /* 0x00000072f0005986 */ /* 0x0083e8000c10193c */
[----:B-1----:R-:W3:Y:S01]  /*7fb20*/  LDL.LU R114, [R1+0xd80] ;  /* 0x000d800001727983 */ /* 0x002ee20000300800 */
[----:B------:R-:W-:Y:S01]  /*7fb30*/  ISETP.LT.AND P4, PT, R9, R232, !P4 ;  /* 0x000000e80900720c */ /* 0x000fe20006781270 */
[----:B------:R-:W-:Y:S01]  /*7fb40*/  IMAD.IADD R8, R11, 0x1, R0 ;  /* 0x000000010b087824 */ /* 0x000fe200078e0200 */
[----:B------:R-:W-:Y:S01]  /*7fb50*/  ISETP.LT.AND P0, PT, R9, R220, !P0 ;  /* 0x000000dc0900720c */ /* 0x000fe20004701270 */
[----:B------:R-:W-:Y:S01]  /*7fb60*/  IMAD.WIDE R232, R11, 0x4, R4 ;  /* 0x000000040be87825 */ /* 0x000fe200078e0204 */
[----:B------:R-:W-:Y:S01]  /*7fb70*/  ISETP.GE.AND P5, PT, R100, R239, PT ;  /* 0x000000ef6400720c */ /* 0x000fe20003fa6270 */
[----:B------:R-:W1:Y:S02]  /*7fb80*/  LDC.64 R220, c[0x0][0x228] ;  /* 0x00008a00ffdc7b82 */ /* 0x000e640000000a00 */
[----:B------:R-:W-:Y:S01]  /*7fb90*/  IMAD.WIDE R240, R8, 0x4, R2 ;  /* 0x0000000408f07825 */ /* 0x000fe200078e0202 */
[----:B------:R-:W-:-:S05]  /*7fba0*/  IADD3 R11, R6, 0xd9, RZ ;  /* 0x000000d9060b7810 */ /* 0x000fca0007ffe0ff */
[----:B------:R1:W-:Y:S01]  /*7fbb0*/  @P4 STG.E desc[UR60][R232.64], R204 ;  /* 0x000000cce8004986 */ /* 0x0003e2000c10193c */
[----:B------:R-:W-:-:S03]  /*7fbc0*/  ISETP.LT.AND P4, PT, R7, R170, !P5 ;  /* 0x000000aa0700720c */ /* 0x000fc60006f81270 */
[----:B------:R-:W3:Y:S04]  /*7fbd0*/  LDL.LU R170, [R1+0x2784] ;  /* 0x0027840001aa7983 */ /* 0x000ee80000300800 */
[----:B------:R1:W-:Y:S01]  /*7fbe0*/  @P2 STG.E desc[UR60][R240.64], R150 ;  /* 0x00000096f0002986 */ /* 0x0003e2000c10193c */
[----:B------:R-:W-:Y:S01]  /*7fbf0*/  ISETP.GE.AND P2, PT, R11, R231, PT ;  /* 0x000000e70b00720c */ /* 0x000fe20003f46270 */
[----:B-1----:R-:W-:Y:S02]  /*7fc00*/  IMAD.WIDE R232, R8, 0x4, R4 ;  /* 0x0000000408e87825 */ /* 0x002fe400078e0204 */
[----:B------:R-:W3:Y:S04]  /*7fc10*/  LDL.LU R212, [R1+0x9b0] ;  /* 0x0009b00001d47983 */ /* 0x000ee80000300800 */
[----:B------:R1:W-:Y:S01]  /*7fc20*/  @P0 STG.E desc[UR60][R232.64], R148 ;  /* 0x00000094e8000986 */ /* 0x0003e2000c10193c */
[----:B------:R-:W-:-:S03]  /*7fc30*/  ISETP.LT.AND P0, PT, R7, R171, !P2 ;  /* 0x000000ab0700720c */ /* 0x000fc60005701270 */
[----:B------:R-:W3:Y:S04]  /*7fc40*/  LDL.LU R171, [R1+0x2780] ;  /* 0x0027800001ab7983 */ /* 0x000ee80000300800 */
[----:B------:R-:W3:Y:S04]  /*7fc50*/  LDL.LU R208, [R1+0xd94] ;  /* 0x000d940001d07983 */ /* 0x000ee80000300800 */
[----:B------:R-:W3:Y:S01]  /*7fc60*/  LDL.LU R204, [R1+0x5b4] ;  /* 0x0005b40001cc7983 */ /* 0x000ee20000300800 */
[C---:B------:R-:W-:Y:S01]  /*7fc70*/  VIADD R78, R6.reuse, 0xda ;  /* 0x000000da064e7836 */ /* 0x040fe20000000000 */
[----:B------:R-:W-:Y:S01]  /*7fc80*/  ISETP.LT.AND P5, PT, R9, R228, !P5 ;  /* 0x000000e40900720c */ /* 0x000fe20006fa1270 */
[----:B------:R-:W-:Y:S01]  /*7fc90*/  VIADD R11, R6, 0xdb ;  /* 0x000000db060b7836 */ /* 0x000fe20000000000 */
[----:B------:R-:W3:Y:S01]  /*7fca0*/  LDL.LU R150, [R1+0xd84] ;  /* 0x000d840001967983 */ /* 0x000ee20000300800 */
[----:B------:R-:W3:Y:S03]  /*7fcb0*/  LDC.64 R228, c[0x0][0x228] ;  /* 0x00008a00ffe47b82 */ /* 0x000ee60000000a00 */
[----:B-1----:R-:W3:Y:S01]  /*7fcc0*/  LDL.LU R148, [R1+0x9b4] ;  /* 0x0009b40001947983 */ /* 0x002ee20000300800 */
[----:B------:R-:W-:Y:S01]  /*7fcd0*/  ISETP.GE.AND P6, PT, R78, R235, PT ;  /* 0x000000eb4e00720c */ /* 0x000fe20003fc6270 */
[----:B------:R-:W-:-:S02]  /*7fce0*/  IMAD.IADD R78, R8, 0x1, R0 ;  /* 0x00000001084e7824 */ /* 0x000fc400078e0200 */
[----:B------:R-:W-:Y:S01]  /*7fcf0*/  VIADD R100, R6, 0xdc ;  /* 0x000000dc06647836 */ /* 0x000fe20000000000 */
[----:B------:R-:W1:Y:S01]  /*7fd00*/  LDC.64 R232, c[0x0][0x228] ;  /* 0x00008a00ffe87b82 */ /* 0x000e620000000a00 */
[----:B------:R-:W-:-:S04]  /*7fd10*/  IMAD.WIDE R242, R78, 0x4, R2 ;  /* 0x000000044ef27825 */ /* 0x000fc800078e0202 */
[C---:B------:R-:W-:Y:S02]  /*7fd20*/  IMAD.IADD R8, R78.reuse, 0x1, R0 ;  /* 0x000000014e087824 */ /* 0x040fe400078e0200 */
[----:B------:R-:W-:Y:S01]  /*7fd30*/  IMAD.WIDE R240, R78, 0x4, R4 ;  /* 0x000000044ef07825 */ /* 0x000fe200078e0204 */
[----:B------:R-:W-:Y:S02]  /*7fd40*/  ISETP.LT.AND P2, PT, R9, R218, !P2 ;  /* 0x000000da0900720c */ /* 0x000fe40005741270 */
[----:B------:R-:W1:Y:S01]  /*7fd50*/  LDC.64 R218, c[0x0][0x228] ;  /* 0x00008a00ffda7b82 */ /* 0x000e620000000a00 */
[----:B----4-:R4:W-:Y:S01]  /*7fd60*/  @P4 STG.E desc[UR60][R242.64], R210 ;  /* 0x000000d2f2004986 */ /* 0x0109e2000c10193c */
[----:B------:R-:W-:-:S03]  /*7fd70*/  ISETP.GE.AND P4, PT, R11, R221, PT ;  /* 0x000000dd0b00720c */ /* 0x000fc60003f86270 */
[----:B--2---:R-:W-:Y:S01]  /*7fd80*/  @P5 STG.E desc[UR60][R240.64], R206 ;  /* 0x000000cef0005986 */ /* 0x004fe2000c10193c */
[----:B------:R-:W-:-:S03]  /*7fd90*/  ISETP.LT.AND P5, PT, R7, R160, !P6 ;  /* 0x000000a00700720c */ /* 0x000fc600077a1270 */
[----:B------:R-:W2:Y:S01]  /*7fda0*/  LDL.LU R160, [R1+0x277c] ;  /* 0x00277c0001a07983 */ /* 0x000ea20000300800 */
[----:B----4-:R-:W-:-:S05]  /*7fdb0*/  IMAD.WIDE R242, R8, 0x4, R2 ;  /* 0x0000000408f27825 */ /* 0x010fca00078e0202 */
[----:B---3--:R3:W-:Y:S01]  /*7fdc0*/  @P0 STG.E desc[UR60][R242.64], R114 ;  /* 0x00000072f2000986 */ /* 0x0087e2000c10193c */
[----:B------:R-:W-:-:S03]  /*7fdd0*/  ISETP.LT.AND P0, PT, R7, R161, !P4 ;  /* 0x000000a10700720c */ /* 0x000fc60006701270 */
[----:B------:R-:W4:Y:S04]  /*7fde0*/  LDL.LU R161, [R1+0x2778] ;  /* 0x0027780001a17983 */ /* 0x000f280000300800 */
[----:B------:R-:W2:Y:S04]  /*7fdf0*/  LDL.LU R210, [R1+0xd98] ;  /* 0x000d980001d27983 */ /* 0x000ea80000300800 */
[----:B---3--:R-:W3:Y:S01]  /*7fe00*/  LDL.LU R114, [R1+0x5b8] ;  /* 0x0005b80001727983 */ /* 0x008ee20000300800 */
[C---:B------:R-:W-:Y:S01]  /*7fe10*/  IMAD.WIDE R240, R8.reuse, 0x4, R4 ;  /* 0x0000000408f07825 */ /* 0x040fe200078e0204 */
[----:B------:R-:W-:-:S02]  /*7fe20*/  IADD3 R11, R8, R0, RZ ;  /* 0x00000000080b7210 */ /* 0x000fc40007ffe0ff */
[C---:B------:R-:W-:Y:S01]  /*7fe30*/  ISETP.LT.AND P6, PT, R9.reuse, R226, !P6 ;  /* 0x000000e20900720c */ /* 0x040fe200077c1270 */
[----:B------:R-:W4:Y:S01]  /*7fe40*/  LDL.LU R206, [R1+0xd88] ;  /* 0x000d880001ce7983 */ /* 0x000f220000300800 */
[----:B------:R-:W-:Y:S01]  /*7fe50*/  ISETP.LT.AND P4, PT, R9, R236, !P4 ;  /* 0x000000ec0900720c */ /* 0x000fe20006781270 */
[C---:B------:R-:W-:Y:S01]  /*7fe60*/  IMAD.IADD R8, R11.reuse, 0x1, R0 ;  /* 0x000000010b087824 */ /* 0x040fe200078e0200 */
[----:B------:R-:W3:Y:S01]  /*7fe70*/  LDC.64 R226, c[0x0][0x228] ;  /* 0x00008a00ffe27b82 */ /* 0x000ee20000000a00 */
[C---:B------:R-:W-:Y:S01]  /*7fe80*/  IMAD.WIDE R236, R11.reuse, 0x4, R4 ;  /* 0x000000040bec7825 */ /* 0x040fe200078e0204 */
[----:B------:R1:W-:Y:S03]  /*7fe90*/  @P2 STG.E desc[UR60][R240.64], R212 ;  /* 0x000000d4f0002986 */ /* 0x0003e6000c10193c */
[----:B-1----:R-:W-:Y:S01]  /*7fea0*/  IMAD.WIDE R240, R11, 0x4, R2 ;  /* 0x000000040bf07825 */ /* 0x002fe200078e0202 */
[----:B------:R-:W-:-:S04]  /*7feb0*/  IADD3 R11, R6, 0xdd, RZ ;  /* 0x000000dd060b7810 */ /* 0x000fc80007ffe0ff */
[----:B------:R1:W-:Y:S01]  /*7fec0*/  @P5 STG.E desc[UR60][R240.64], R208 ;  /* 0x000000d0f0005986 */ /* 0x0003e2000c10193c */
[----:B------:R-:W-:-:S03]  /*7fed0*/  ISETP.GE.AND P5, PT, R100, R229, PT ;  /* 0x000000e56400720c */ /* 0x000fc60003fa6270 */
[----:B------:R1:W-:Y:S01]  /*7fee0*/  @P6 STG.E desc[UR60][R236.64], R204 ;  /* 0x000000ccec006986 */ /* 0x0003e2000c10193c */
[----:B------:R-:W-:-:S03]  /*7fef0*/  ISETP.LT.AND P6, PT, R7, R162, !P5 ;  /* 0x000000a20700720c */ /* 0x000fc60006fc1270 */
[----:B------:R-:W4:Y:S01]  /*7ff00*/  LDL.LU R162, [R1+0x2774] ;  /* 0x0027740001a27983 */ /* 0x000f220000300800 */
[----:B-1----:R-:W-:-:S04]  /*7ff10*/  IMAD.WIDE R240, R8, 0x4, R2 ;  /* 0x0000000408f07825 */ /* 0x002fc800078e0202 */
[----:B------:R-:W-:Y:S01]  /*7ff20*/  IMAD.WIDE R236, R8, 0x4, R4 ;  /* 0x0000000408ec7825 */ /* 0x000fe200078e0204 */
[----:B------:R1:W-:Y:S01]  /*7ff30*/  @P0 STG.E desc[UR60][R240.64], R150 ;  /* 0x00000096f0000986 */ /* 0x0003e2000c10193c */
[----:B------:R-:W-:-:S03]  /*7ff40*/  ISETP.GE.AND P0, PT, R11, R219, PT ;  /* 0x000000db0b00720c */ /* 0x000fc60003f06270 */
[----:B------:R-:W4:Y:S04]  /*7ff50*/  LDL.LU R204, [R1+0x9b8] ;  /* 0x0009b80001cc7983 */ /* 0x000f280000300800 */
[----:B------:R1:W-:Y:S01]  /*7ff60*/  @P4 STG.E desc[UR60][R236.64], R148 ;  /* 0x00000094ec004986 */ /* 0x0003e2000c10193c */
[----:B------:R-:W-:-:S03]  /*7ff70*/  ISETP.LT.AND P4, PT, R7, R163, !P0 ;  /* 0x000000a30700720c */ /* 0x000fc60004781270 */
[----:B------:R-:W4:Y:S04]  /*7ff80*/  LDL.LU R163, [R1+0x2770] ;  /* 0x0027700001a37983 */ /* 0x000f280000300800 */
[----:B-1----:R-:W4:Y:S01]  /*7ff90*/  LDL.LU R150, [R1+0xd9c] ;  /* 0x000d9c0001967983 */ /* 0x002f220000300800 */
[C---:B------:R-:W-:Y:S01]  /*7ffa0*/  VIADD R78, R6.reuse, 0xde ;  /* 0x000000de064e7836 */ /* 0x040fe20000000000 */
[C---:B------:R-:W-:Y:S02]  /*7ffb0*/  ISETP.LT.AND P5, PT, R9.reuse, R222, !P5 ;  /* 0x000000de0900720c */ /* 0x040fe40006fa1270 */
[----:B------:R-:W4:Y:S01]  /*7ffc0*/  LDL.LU R208, [R1+0x5bc] ;  /* 0x0005bc0001d07983 */ /* 0x000f220000300800 */
[----:B------:R-:W-:Y:S01]  /*7ffd0*/  VIADD R11, R6, 0xdf ;  /* 0x000000df060b7836 */ /* 0x000fe20000000000 */
[----:B------:R-:W-:Y:S01]  /*7ffe0*/  ISETP.GE.AND P2, PT, R78, R233, PT ;  /* 0x000000e94e00720c */ /* 0x000fe20003f46270 */
[----:B------:R-:W-:Y:S01]  /*7fff0*/  IMAD.IADD R78, R8, 0x1, R0 ;  /* 0x00000001084e7824 */ /* 0x000fe200078e0200 */
[----:B------:R-:W4:Y:S01]  /*80000*/  LDL.LU R148, [R1+0xd8c] ;  /* 0x000d8c0001947983 */ /* 0x000f220000300800 */
[----:B------:R-:W-:Y:S01]  /*80010*/  ISETP.LT.AND P0, PT, R9, R224, !P0 ;  /* 0x000000e00900720c */ /* 0x000fe20004701270 */
[----:B------:R-:W1:Y:S01]  /*80020*/  LDC.64 R236, c[0x0][0x228] ;  /* 0x00008a00ffec7b82 */ /* 0x000e620000000a00 */
[----:B------:R-:W-:-:S04]  /*80030*/  IMAD.WIDE R242, R78, 0x4, R2 ;  /* 0x000000044ef27825 */ /* 0x000fc800078e0202 */
[----:B------:R-:W-:-:S03]  /*80040*/  IMAD.WIDE R240, R78, 0x4, R4 ;  /* 0x000000044ef07825 */ /* 0x000fc600078e0204 */
[----:B------:R-:W1:Y:S01]  /*80050*/  LDC.64 R222, c[0x0][0x228] ;  /* 0x00008a00ffde7b82 */ /* 0x000e620000000a00 */
[----:B------:R-:W-:Y:S02]  /*80060*/  IMAD.IADD R8, R78, 0x1, R0 ;  /* 0x000000014e087824 */ /* 0x000fe400078e0200 */
[----:B------:R-:W-:-:S05]  /*80070*/  VIADD R100, R6, 0xe1 ;  /* 0x000000e106647836 */ /* 0x000fca0000000000 */
[----:B------:R-:W1:Y:S01]  /*80080*/  LDC.64 R224, c[0x0][0x228] ;  /* 0x00008a00ffe07b82 */ /* 0x000e620000000a00 */
[----:B--2---:R-:W-:Y:S04]  /*80090*/  @P6 STG.E desc[UR60][R242.64], R210 ;  /* 0x000000d2f2006986 */ /* 0x004fe8000c10193c */
[----:B---3--:R2:W-:Y:S01]  /*800a0*/  @P5 STG.E desc[UR60][R240.64], R114 ;  /* 0x00000072f0005986 */ /* 0x0085e2000c10193c */
[----:B------:R-:W-:-:S03]  /*800b0*/  ISETP.LT.AND P5, PT, R7, R128, !P2 ;  /* 0x000000800700720c */ /* 0x000fc600057a1270 */
[----:B------:R-:W3:Y:S04]  /*800c0*/  LDL.LU R128, [R1+0x276c] ;  /* 0x00276c0001807983 */ /* 0x000ee80000300800 */
[----:B--2---:R-:W2:Y:S01]  /*800d0*/  LDL.LU R114, [R1+0x9bc] ;  /* 0x0009bc0001727983 */ /* 0x004ea20000300800 */
[----:B------:R-:W-:Y:S01]  /*800e0*/  IMAD.WIDE R242, R8, 0x4, R2 ;  /* 0x0000000408f27825 */ /* 0x000fe200078e0202 */
[----:B------:R-:W-:-:S04]  /*800f0*/  ISETP.GE.AND P6, PT, R11, R227, PT ;  /* 0x000000e30b00720c */ /* 0x000fc80003fc6270 */
[----:B----4-:R4:W-:Y:S01]  /*80100*/  @P4 STG.E desc[UR60][R242.64], R206 ;  /* 0x000000cef2004986 */ /* 0x0109e2000c10193c */
[----:B------:R-:W-:Y:S01]  /*80110*/  ISETP.LT.AND P4, PT, R7, R152, !P6 ;  /* 0x000000980700720c */ /* 0x000fe20007781270 */
[C---:B------:R-:W-:Y:S02]  /*80120*/  IMAD.WIDE R240, R8.reuse, 0x4, R4 ;  /* 0x0000000408f07825 */ /* 0x040fe400078e0204 */
[----:B------:R-:W3:Y:S01]  /*80130*/  LDL.LU R152, [R1+0x2768] ;  /* 0x0027680001987983 */ /* 0x000ee20000300800 */
[----:B------:R-:W-:-:S03]  /*80140*/  IADD3 R11, R8, R0, RZ ;  /* 0x00000000080b7210 */ /* 0x000fc60007ffe0ff */
[----:B------:R-:W3:Y:S04]  /*80150*/  LDL.LU R212, [R1+0xdb0] ;  /* 0x000db00001d47983 */ /* 0x000ee80000300800 */
[----:B------:R-:W3:Y:S04]  /*80160*/  LDL.LU R210, [R1+0x5c0] ;  /* 0x0005c00001d27983 */ /* 0x000ee80000300800 */
[----:B----4-:R-:W4:Y:S04]  /*80170*/  LDL.LU R206, [R1+0xda0] ;  /* 0x000da00001ce7983 */ /* 0x010f280000300800 */
[----:B------:R1:W-:Y:S02]  /*80180*/  @P0 STG.E desc[UR60][R240.64], R204 ;  /* 0x000000ccf0000986 */ /* 0x0003e4000c10193c */
[----:B-1----:R-:W-:-:S02]  /*80190*/  IMAD.WIDE R240, R11, 0x4, R2 ;  /* 0x000000040bf07825 */ /* 0x002fc400078e0202 */
[----:B------:R-:W4:Y:S04]  /*801a0*/  LDL.LU R204, [R1+0x10a0] ;  /* 0x0010a00001cc7983 */ /* 0x000f280000300800 */
[----:B------:R1:W-:Y:S04]  /*801b0*/  @P5 STG.E desc[UR60][R240.64], R150 ;  /* 0x00000096f0005986 */ /* 0x0003e8000c10193c */
[----:B-1----:R-:W4:Y:S01]  /*801c0*/  LDL.LU R150, [R1+0x9c0] ;  /* 0x0009c00001967983 */ /* 0x002f220000300800 */
[C---:B------:R-:W-:Y:S02]  /*801d0*/  ISETP.LT.AND P2, PT, R9.reuse, R238, !P2 ;  /* 0x000000ee0900720c */ /* 0x040fe40005741270 */
[----:B------:R-:W-:Y:S01]  /*801e0*/  ISETP.LT.AND P6, PT, R9, R230, !P6 ;  /* 0x000000e60900720c */ /* 0x000fe200077c1270 */
[----:B------:R-:W-:-:S04]  /*801f0*/  IMAD.WIDE R238, R11, 0x4, R4 ;  /* 0x000000040bee7825 */ /* 0x000fc800078e0204 */
[----:B------:R-:W-:Y:S02]  /*80200*/  IMAD.IADD R8, R11, 0x1, R0 ;  /* 0x000000010b087824 */ /* 0x000fe400078e0200 */
[----:B------:R-:W-:Y:S01]  /*80210*/  VIADD R78, R6, 0xe0 ;  /* 0x000000e0064e7836 */ /* 0x000fe20000000000 */
[----:B------:R-:W-:Y:S01]  /*80220*/  ISETP.GE.AND P5, PT, R100, R223, PT ;  /* 0x000000df6400720c */ /* 0x000fe20003fa6270 */
[----:B------:R-:W-:Y:S01]  /*80230*/  IMAD.WIDE R240, R8, 0x4, R2 ;  /* 0x0000000408f07825 */ /* 0x000fe200078e0202 */
[----:B------:R-:W1:Y:S01]  /*80240*/  LDC.64 R230, c[0x0][0x228] ;  /* 0x00008a00ffe67b82 */ /* 0x000e620000000a00 */
[----:B------:R1:W-:Y:S01]  /*80250*/  @P2 STG.E desc[UR60][R238.64], R208 ;  /* 0x000000d0ee002986 */ /* 0x0003e2000c10193c */
[----:B------:R-:W-:-:S03]  /*80260*/  ISETP.GE.AND P0, PT, R78, R237, PT ;  /* 0x000000ed4e00720c */ /* 0x000fc60003f06270 */
[----:B------:R2:W-:Y:S01]  /*80270*/  @P4 STG.E desc[UR60][R240.64], R148 ;  /* 0x00000094f0004986 */ /* 0x0005e2000c10193c */
[----:B------:R-:W-:-:S03]  /*80280*/  ISETP.LT.AND P2, PT, R7, R153, !P0 ;  /* 0x000000990700720c */ /* 0x000fc60004741270 */
[----:B------:R-:W4:Y:S01]  /*80290*/  LDL.LU R153, [R1+0x2764] ;  /* 0x0027640001997983 */ /* 0x000f220000300800 */
[----:B-1----:R-:W-:Y:S01]  /*802a0*/  IMAD.WIDE R238, R8, 0x4, R4 ;  /* 0x0000000408ee7825 */ /* 0x002fe200078e0204 */
[----:B------:R-:W-:-:S03]  /*802b0*/  IADD3 R78, R6, 0xe3, RZ ;  /* 0x000000e3064e7810 */ /* 0x000fc60007ffe0ff */
[--C-:B------:R-:W-:Y:S01]  /*802c0*/  IMAD.IADD R11, R8, 0x1, R0.reuse ;  /* 0x00000001080b7824 */ /* 0x100fe200078e0200 */
[----:B------:R-:W-:Y:S02]  /*802d0*/  ISETP.LT.AND P0, PT, R9, R234, !P0 ;  /* 0x000000ea0900720c */ /* 0x000fe40004701270 */
[----:B------:R-:W-:Y:S01]  /*802e0*/  ISETP.GE.AND P4, PT, R78, R225, PT ;  /* 0x000000e14e00720c */ /* 0x000fe20003f86270 */
[----:B------:R-:W-:Y:S01]  /*802f0*/  VIADD R78, R6, 0xe2 ;  /* 0x000000e2064e7836 */ /* 0x000fe20000000000 */
[----:B------:R-:W1:Y:S01]  /*80300*/  LDC.64 R234, c[0x0][0x228] ;  /* 0x00008a00ffea7b82 */ /* 0x000e620000000a00 */
[----:B------:R-:W-:Y:S01]  /*80310*/  IMAD.IADD R8, R11, 0x1, R0 ;  /* 0x000000010b087824 */ /* 0x000fe200078e0200 */
[----:B--2---:R2:W-:Y:S01]  /*80320*/  @P6 STG.E desc[UR60][R238.64], R114 ;  /* 0x00000072ee006986 */ /* 0x0045e2000c10193c */
[----:B------:R-:W-:-:S03]  /*80330*/  ISETP.LT.AND P6, PT, R7, R154, !P5 ;  /* 0x0000009a0700720c */ /* 0x000fc60006fc1270 */
[----:B------:R-:W4:Y:S04]  /*80340*/  LDL.LU R154, [R1+0x2760] ;  /* 0x00276000019a7983 */ /* 0x000f280000300800 */
[----:B------:R-:W4:Y:S04]  /*80350*/  LDL.LU R208, [R1+0xdb4] ;  /* 0x000db40001d07983 */ /* 0x000f280000300800 */
[----:B------:R-:W4:Y:S04]  /*80360*/  LDL.LU R148, [R1+0x5c4] ;  /* 0x0005c40001947983 */ /* 0x000f280000300800 */
[----:B--2---:R-:W2:Y:S01]  /*80370*/  LDL.LU R114, [R1+0xda4] ;  /* 0x000da40001727983 */ /* 0x004ea20000300800 */
[----:B------:R-:W-:Y:S01]  /*80380*/  IMAD.WIDE R238, R11, 0x4, R2 ;  /* 0x000000040bee7825 */ /* 0x000fe200078e0202 */
[----:B------:R-:W-:-:S02]  /*80390*/  ISETP.LT.AND P5, PT, R9, R220, !P5 ;  /* 0x000000dc0900720c */ /* 0x000fc40006fa1270 */
[----:B------:R-:W2:Y:S02]  /*803a0*/  LDC.64 R220, c[0x0][0x228] ;  /* 0x00008a00ffdc7b82 */ /* 0x000ea40000000a00 */
[----:B---3--:R3:W-:Y:S01]  /*803b0*/  @P2 STG.E desc[UR60][R238.64], R212 ;  /* 0x000000d4ee002986 */ /* 0x0087e2000c10193c */
[----:B------:R-:W-:Y:S01]  /*803c0*/  ISETP.GE.AND P2, PT, R78, R231, PT ;  /* 0x000000e74e00720c */ /* 0x000fe20003f46270 */
[----:B------:R-:W-:-:S04]  /*803d0*/  IMAD.WIDE R240, R8, 0x4, R2 ;  /* 0x0000000408f07825 */ /* 0x000fc800078e0202 */
[----:B------:R-:W-:-:S04]  /*803e0*/  IMAD.WIDE R242, R8, 0x4, R4 ;  /* 0x0000000408f27825 */ /* 0x000fc800078e0204 */
[----:B---3--:R-:W-:-:S05]  /*803f0*/  IMAD.WIDE R238, R11, 0x4, R4 ;  /* 0x000000040bee7825 */ /* 0x008fca00078e0204 */
[----:B------:R3:W-:Y:S01]  /*80400*/  @P0 STG.E desc[UR60][R238.64], R210 ;  /* 0x000000d2ee000986 */ /* 0x0007e2000c10193c */
[----:B------:R-:W-:-:S03]  /*80410*/  ISETP.LT.AND P0, PT, R7, R155, !P2 ;  /* 0x0000009b0700720c */ /* 0x000fc60005701270 */
[----:B------:R-:W2:Y:S04]  /*80420*/  LDL.LU R155, [R1+0x275c] ;  /* 0x00275c00019b7983 */ /* 0x000ea80000300800 */
[----:B------:R-:W2:Y:S04]  /*80430*/  LDL.LU R212, [R1+0x9c4] ;  /* 0x0009c40001d47983 */ /* 0x000ea80000300800 */
[----:B----4-:R4:W-:Y:S04]  /*80440*/  @P6 STG.E desc[UR60][R240.64], R206 ;  /* 0x000000cef0006986 */ /* 0x0109e8000c10193c */
[----:B------:R1:W-:Y:S01]  /*80450*/  @P5 STG.E desc[UR60][R242.64], R150 ;  /* 0x00000096f2005986 */ /* 0x0003e2000c10193c */
[----:B------:R-:W-:-:S03]  /*80460*/  ISETP.LT.AND P5, PT, R7, R156, !P4 ;  /* 0x0000009c0700720c */ /* 0x000fc600067a1270 */
[----:B------:R-:W2:Y:S04]  /*80470*/  LDL.LU R156, [R1+0x2758] ;  /* 0x00275800019c7983 */ /* 0x000ea80000300800 */
[----:B---3--:R-:W3:Y:S04]  /*80480*/  LDL.LU R210, [R1+0xdb8] ;  /* 0x000db80001d27983 */ /* 0x008ee80000300800 */
[----:B----4-:R-:W4:Y:S01]  /*80490*/  LDL.LU R206, [R1+0x5c8] ;  /* 0x0005c80001ce7983 */ /* 0x010f220000300800 */
[----:B------:R-:W-:-:S03]  /*804a0*/  ISETP.LT.AND P6, PT, R7, R204, !P1 ;  /* 0x000000cc0700720c */ /* 0x000fc60004fc1270 */
[----:B------:R-:W4:Y:S04]  /*804b0*/  LDL.LU R204, [R1+0xda8] ;  /* 0x000da80001cc7983 */ /* 0x000f280000300800 */
[----:B-1----:R-:W4:Y:S01]  /*804c0*/  LDL.LU R150, [R1+0x9c8] ;  /* 0x0009c80001967983 */ /* 0x002f220000300800 */
[----:B------:R-:W-:Y:S02]  /*804d0*/  IADD3 R11, R8, R0, RZ ;  /* 0x00000000080b7210 */ /* 0x000fe40007ffe0ff */
[----:B------:R-:W-:Y:S01]  /*804e0*/  ISETP.LT.AND P2, PT, R9, R228, !P2 ;  /* 0x000000e40900720c */ /* 0x000fe20005741270 */
[----:B------:R-:W-:Y:S02]  /*804f0*/  VIADD R78, R6, 0xe5 ;  /* 0x000000e5064e7836 */ /* 0x000fe40000000000 */
[----:B------:R-:W-:-:S04]  /*80500*/  IMAD.WIDE R228, R11, 0x4, R2 ;  /* 0x000000040be47825 */ /* 0x000fc800078e0202 */
[C---:B------:R-:W-:Y:S02]  /*80510*/  IMAD.IADD R8, R11.reuse, 0x1, R0 ;  /* 0x000000010b087824 */ /* 0x040fe400078e0200 */
[----:B------:R-:W-:-:S04]  /*80520*/  IMAD.WIDE R240, R11, 0x4, R4 ;  /* 0x000000040bf07825 */ /* 0x000fc800078e0204 */
[----:B------:R-:W-:Y:S01]  /*80530*/  IMAD.WIDE R238, R8, 0x4, R2 ;  /* 0x0000000408ee7825 */ /* 0x000fe200078e0202 */
[C---:B------:R-:W-:Y:S02]  /*80540*/  ISETP.LT.AND P1, PT, R9.reuse, R232, !P1 ;  /* 0x000000e80900720c */ /* 0x040fe40004f21270 */
[----:B------:R-:W1:Y:S01]  /*80550*/  LDC.64 R232, c[0x0][0x228] ;  /* 0x00008a00ffe87b82 */ /* 0x000e620000000a00 */
[----:B------:R-:W-:Y:S01]  /*80560*/  ISETP.LT.AND P4, PT, R9, R218, !P4 ;  /* 0x000000da0900720c */ /* 0x000fe20006781270 */
[C---:B------:R-:W-:Y:S02]  /*80570*/  VIADD R11, R6.reuse, 0xf3 ;  /* 0x000000f3060b7836 */ /* 0x040fe40000000000 */
[----:B------:R-:W-:-:S04]  /*80580*/  VIADD R100, R6, 0xe6 ;  /* 0x000000e606647836 */ /* 0x000fc80000000000 */
[----:B------:R-:W4:Y:S01]  /*80590*/  LDC.64 R218, c[0x0][0x228] ;  /* 0x00008a00ffda7b82 */ /* 0x000f220000000a00 */
[----:B------:R1:W-:Y:S01]  /*805a0*/  @P0 STG.E desc[UR60][R228.64], R208 ;  /* 0x000000d0e4000986 */ /* 0x0003e2000c10193c */
[----:B------:R-:W-:-:S03]  /*805b0*/  ISETP.GE.AND P0, PT, R78, R235, PT ;  /* 0x000000eb4e00720c */ /* 0x000fc60003f06270 */
[----:B------:R1:W-:Y:S04]  /*805c0*/  @P2 STG.E desc[UR60][R240.64], R148 ;  /* 0x00000094f0002986 */ /* 0x0003e8000c10193c */
[----:B--2---:R2:W-:Y:S01]  /*805d0*/  @P5 STG.E desc[UR60][R238.64], R114 ;  /* 0x00000072ee005986 */ /* 0x0045e2000c10193c */
[----:B------:R-:W-:Y:S02]  /*805e0*/  ISETP.LT.AND P5, PT, R9, R226, !P0 ;  /* 0x000000e20900720c */ /* 0x000fe400047a1270 */
[----:B------:R-:W-:Y:S01]  /*805f0*/  ISETP.LT.AND P0, PT, R7, R157, !P0 ;  /* 0x0000009d0700720c */ /* 0x000fe20004701270 */
[----:B-1----:R-:W1:Y:S01]  /*80600*/  LDC.64 R228, c[0x0][0x228] ;  /* 0x00008a00ffe47b82 */ /* 0x002e620000000a00 */
[----:B------:R-:W4:Y:S04]  /*80610*/  LDL.LU R157, [R1+0x2754] ;  /* 0x00275400019d7983 */ /* 0x000f280000300800 */
[----:B------:R-:W4:Y:S01]  /*80620*/  LDL.LU R148, [R1+0xdbc] ;  /* 0x000dbc0001947983 */ /* 0x000f220000300800 */
[----:B------:R-:W-:Y:S01]  /*80630*/  ISETP.GE.AND P2, PT, R11, R221, PT ;  /* 0x000000dd0b00720c */ /* 0x000fe20003f46270 */
[C---:B------:R-:W-:Y:S01]  /*80640*/  IMAD.WIDE R240, R8.reuse, 0x4, R4 ;  /* 0x0000000408f07825 */ /* 0x040fe200078e0204 */
[----:B------:R-:W1:Y:S01]  /*80650*/  LDC.64 R226, c[0x0][0x228] ;  /* 0x00008a00ffe27b82 */ /* 0x000e620000000a00 */
[----:B--2---:R-:W2:Y:S01]  /*80660*/  LDL.LU R114, [R1+0x5cc] ;  /* 0x0005cc0001727983 */ /* 0x004ea20000300800 */
[----:B------:R-:W-:-:S03]  /*80670*/  IADD3 R11, R8, R0, RZ ;  /* 0x00000000080b7210 */ /* 0x000fc60007ffe0ff */
[----:B------:R-:W2:Y:S02]  /*80680*/  LDL.LU R208, [R1+0xdac] ;  /* 0x000dac0001d07983 */ /* 0x000ea40000300800 */
[C---:B------:R-:W-:Y:S02]  /*80690*/  IMAD.WIDE R238, R11.reuse, 0x4, R4 ;  /* 0x000000040bee7825 */ /* 0x040fe400078e0204 */
[----:B------:R1:W-:Y:S02]  /*806a0*/  @P4 STG.E desc[UR60][R240.64], R212 ;  /* 0x000000d4f0004986 */ /* 0x0003e4000c10193c */
[----:B-1----:R-:W-:-:S05]  /*806b0*/  IMAD.WIDE R240, R11, 0x4, R2 ;  /* 0x000000040bf07825 */ /* 0x002fca00078e0202 */
[----:B---3--:R-:W-:Y:S01]  /*806c0*/  @P6 STG.E desc[UR60][R240.64], R210 ;  /* 0x000000d2f0006986 */ /* 0x008fe2000c10193c */
[----:B------:R-:W-:Y:S01]  /*806d0*/  ISETP.GE.AND P6, PT, R100, R233, PT ;  /* 0x000000e96400720c */ /* 0x000fe20003fc6270 */
[----:B------:R-:W-:Y:S02]  /*806e0*/  IMAD.IADD R8, R11, 0x1, R0 ;  /* 0x000000010b087824 */ /* 0x000fe400078e0200 */
[----:B----4-:R1:W-:Y:S01]  /*806f0*/  @P1 STG.E desc[UR60][R238.64], R206 ;  /* 0x000000ceee001986 */ /* 0x0103e2000c10193c */
[----:B------:R-:W-:Y:S01]  /*80700*/  ISETP.LT.AND P1, PT, R7, R158, !P6 ;  /* 0x0000009e0700720c */ /* 0x000fe20007721270 */
[----:B------:R-:W-:Y:S01]  /*80710*/  VIADD R78, R6, 0xe8 ;  /* 0x000000e8064e7836 */ /* 0x000fe20000000000 */
[----:B------:R-:W3:Y:S01]  /*80720*/  LDC R100, c[0x0][0x228] ;  /* 0x00008a00ff647b82 */ /* 0x000ee20000000800 */
[----:B------:R-:W4:Y:S04]  /*80730*/  LDL.LU R158, [R1+0x2750] ;  /* 0x00275000019e7983 */ /* 0x000f280000300800 */
[----:B-1----:R-:W3:Y:S01]  /*80740*/  LDL.LU R206, [R1+0x9cc] ;  /* 0x0009cc0001ce7983 */ /* 0x002ee20000300800 */
[----:B------:R-:W-:Y:S01]  /*80750*/  IMAD.WIDE R240, R8, 0x4, R2 ;  /* 0x0000000408f07825 */ /* 0x000fe200078e0202 */
[----:B------:R-:W-:-:S03]  /*80760*/  IADD3 R11, R6, 0xe7, RZ ;  /* 0x000000e7060b7810 */ /* 0x000fc60007ffe0ff */
[----:B------:R-:W-:Y:S01]  /*80770*/  IMAD.WIDE R238, R8, 0x4, R4 ;  /* 0x0000000408ee7825 */ /* 0x000fe200078e0204 */
[----:B------:R1:W-:Y:S01]  /*80780*/  @P0 STG.E desc[UR60][R240.64], R204 ;  /* 0x000000ccf0000986 */ /* 0x0003e2000c10193c */
[----:B------:R-:W-:-:S03]  /*80790*/  ISETP.GE.AND P0, PT, R11, R229, PT ;  /* 0x000000e50b00720c */ /* 0x000fc60003f06270 */
[----:B------:R1:W-:Y:S01]  /*807a0*/  @P5 STG.E desc[UR60][R238.64], R150 ;  /* 0x00000096ee005986 */ /* 0x0003e2000c10193c */
[----:B------:R-:W-:-:S03]  /*807b0*/  ISETP.LT.AND P5, PT, R7, R159, !P0 ;  /* 0x0000009f0700720c */ /* 0x000fc600047a1270 */
[----:B------:R-:W4:Y:S04]  /*807c0*/  LDL.LU R159, [R1+0x274c] ;  /* 0x00274c00019f7983 */ /* 0x000f280000300800 */
[----:B-1----:R-:W4:Y:S04]  /*807d0*/  LDL.LU R204, [R1+0xdc0] ;  /* 0x000dc00001cc7983 */ /* 0x002f280000300800 */
[----:B------:R-:W4:Y:S01]  /*807e0*/  LDL.LU R150, [R1+0x5d0] ;  /* 0x0005d00001967983 */ /* 0x000f220000300800 */
[C---:B------:R-:W-:Y:S01]  /*807f0*/  ISETP.LT.AND P6, PT, R9.reuse, R236, !P6 ;  /* 0x000000ec0900720c */ /* 0x040fe200077c1270 */
[----:B------:R-:W-:Y:S01]  /*80800*/  IMAD.IADD R8, R8, 0x1, R0 ;  /* 0x0000000108087824 */ /* 0x000fe200078e0200 */
[----:B------:R-:W-:Y:S01]  /*80810*/  ISETP.GE.AND P4, PT, R78, R219, PT ;  /* 0x000000db4e00720c */ /* 0x000fe20003f86270 */
[----:B------:R-:W-:Y:S01]  /*80820*/  VIADD R11, R6, 0xe9 ;  /* 0x000000e9060b7836 */ /* 0x000fe20000000000 */
[----:B------:R-:W-:Y:S01]  /*80830*/  ISETP.LT.AND P0, PT, R9, R222, !P0 ;  /* 0x000000de0900720c */ /* 0x000fe20004701270 */
[C---:B------:R-:W-:Y:S01]  /*80840*/  IMAD.WIDE R240, R8.reuse, 0x4, R2 ;  /* 0x0000000408f07825 */ /* 0x040fe200078e0202 */
[----:B------:R-:W1:Y:S03]  /*80850*/  LDC.64 R236, c[0x0][0x228] ;  /* 0x00008a00ffec7b82 */ /* 0x000e660000000a00 */
[----:B------:R-:W-:-:S04]  /*80860*/  IMAD.WIDE R242, R8, 0x4, R4 ;  /* 0x0000000408f27825 */ /* 0x000fc800078e0204 */
[----:B------:R-:W-:Y:S01]  /*80870*/  IMAD.IADD R8, R8, 0x1, R0 ;  /* 0x0000000108087824 */ /* 0x000fe200078e0200 */
[----:B------:R-:W4:Y:S01]  /*80880*/  LDC.64 R238, c[0x0][0x228] ;  /* 0x00008a00ffee7b82 */ /* 0x000f220000000a00 */
[----:B------:R-:W-:-:S07]  /*80890*/  VIADD R78, R6, 0xea ;  /* 0x000000ea064e7836 */ /* 0x000fce0000000000 */
[----:B------:R-:W4:Y:S01]  /*808a0*/  LDC.64 R222, c[0x0][0x228] ;  /* 0x00008a00ffde7b82 */ /* 0x000f220000000a00 */
[----:B------:R1:W-:Y:S04]  /*808b0*/  @P1 STG.E desc[UR60][R240.64], R148 ;  /* 0x00000094f0001986 */ /* 0x0003e8000c10193c */
[----:B--2---:R2:W-:Y:S01]  /*808c0*/  @P6 STG.E desc[UR60][R242.64], R114 ;  /* 0x00000072f2006986 */ /* 0x0045e2000c10193c */
[----:B------:R-:W-:Y:S02]  /*808d0*/  ISETP.LT.AND P6, PT, R9, R230, !P4 ;  /* 0x000000e60900720c */ /* 0x000fe400067c1270 */
[----:B------:R-:W-:Y:S01]  /*808e0*/  ISETP.LT.AND P4, PT, R7, R132, !P4 ;  /* 0x000000840700720c */ /* 0x000fe20006781270 */
[----:B-1----:R-:W4:Y:S04]  /*808f0*/  LDL.LU R148, [R1+0x10a8] ;  /* 0x0010a80001947983 */ /* 0x002f280000300800 */
[----:B------:R-:W4:Y:S04]  /*80900*/  LDL.LU R132, [R1+0x2748] ;  /* 0x0027480001847983 */ /* 0x000f280000300800 */
[----:B------:R-:W4:Y:S04]  /*80910*/  LDL.LU R210, [R1+0x9d0] ;  /* 0x0009d00001d27983 */ /* 0x000f280000300800 */
[----:B--2---:R-:W2:Y:S01]  /*80920*/  LDL.LU R114, [R1+0xdd0] ;  /* 0x000dd00001727983 */ /* 0x004ea20000300800 */
[----:B------:R-:W-:Y:S01]  /*80930*/  IMAD.WIDE R240, R8, 0x4, R2 ;  /* 0x0000000408f07825 */ /* 0x000fe200078e0202 */
[----:B------:R-:W-:-:S03]  /*80940*/  ISETP.GE.AND P1, PT, R11, R227, PT ;  /* 0x000000e30b00720c */ /* 0x000fc60003f26270 */
[C---:B------:R-:W-:Y:S01]  /*80950*/  IMAD.WIDE R230, R8.reuse, 0x4, R4 ;  /* 0x0000000408e67825 */ /* 0x040fe200078e0204 */
[----:B------:R1:W-:Y:S01]  /*80960*/  @P5 STG.E desc[UR60][R240.64], R208 ;  /* 0x000000d0f0005986 */ /* 0x0003e2000c10193c */
[----:B------:R-:W-:Y:S02]  /*80970*/  ISETP.LT.AND P5, PT, R9, R224, !P1 ;  /* 0x000000e00900720c */ /* 0x000fe40004fa1270 */
[----:B------:R-:W-:Y:S02]  /*80980*/  ISETP.LT.AND P1, PT, R7, R133, !P1 ;  /* 0x000000850700720c */ /* 0x000fe40004f21270 */
[----:B------:R-:W2:Y:S04]  /*80990*/  LDL.LU R133, [R1+0x2744] ;  /* 0x0027440001857983 */ /* 0x000ea80000300800 */
[----:B-1----:R-:W2:Y:S04]  /*809a0*/  LDL.LU R208, [R1+0xdc4] ;  /* 0x000dc40001d07983 */ /* 0x002ea80000300800 */
[----:B---3--:R1:W-:Y:S04]  /*809b0*/  @P0 STG.E desc[UR60][R230.64], R206 ;  /* 0x000000cee6000986 */ /* 0x0083e8000c10193c */
[----:B-1----:R-:W3:Y:S01]  /*809c0*/  LDL.LU R206, [R1+0x5d4] ;  /* 0x0005d40001ce7983 */ /* 0x002ee20000300800 */
[----:B------:R-:W-:Y:S01]  /*809d0*/  IADD3 R8, R8, R0, RZ ;  /* 0x0000000008087210 */ /* 0x000fe20007ffe0ff */
[----:B------:R-:W-:Y:S01]  /*809e0*/  VIADD R11, R6, 0xeb ;  /* 0x000000eb060b7836 */ /* 0x000fe20000000000 */
[----:B------:R-:W-:Y:S01]  /*809f0*/  ISETP.GE.AND P0, PT, R78, R237, PT ;  /* 0x000000ed4e00720c */ /* 0x000fe20003f06270 */
[----:B------:R-:W1:Y:S02]  /*80a00*/  LDC.64 R230, c[0x0][0x228] ;  /* 0x00008a00ffe67b82 */ /* 0x000e640000000a00 */
[----:B------:R-:W-:-:S04]  /*80a10*/  IMAD.WIDE R224, R8, 0x4, R2 ;  /* 0x0000000408e07825 */ /* 0x000fc800078e0202 */
[----:B------:R-:W-:Y:S01]  /*80a20*/  IMAD.WIDE R240, R8, 0x4, R4 ;  /* 0x0000000408f07825 */ /* 0x000fe200078e0204 */
[----:B----4-:R4:W-:Y:S04]  /*80a30*/  @P4 STG.E desc[UR60][R224.64], R204 ;  /* 0x000000cce0004986 */ /* 0x0109e8000c10193c */
[----:B------:R4:W-:Y:S01]  /*80a40*/  @P6 STG.E desc[UR60][R240.64], R150 ;  /* 0x00000096f0006986 */ /* 0x0009e2000c10193c */
[----:B------:R-:W-:-:S03]  /*80a50*/  ISETP.LT.AND P6, PT, R7, R134, !P0 ;  /* 0x000000860700720c */ /* 0x000fc600047c1270 */
[----:B------:R-:W3:Y:S04]  /*80a60*/  LDL.LU R134, [R1+0x2740] ;  /* 0x0027400001867983 */ /* 0x000ee80000300800 */
[----:B----4-:R-:W4:Y:S01]  /*80a70*/  LDL.LU R204, [R1+0x9d4] ;  /* 0x0009d40001cc7983 */ /* 0x010f220000300800 */
[----:B------:R-:W-:Y:S01]  /*80a80*/  IMAD.IADD R8, R8, 0x1, R0 ;  /* 0x0000000108087824 */ /* 0x000fe200078e0200 */
[----:B------:R-:W-:Y:S01]  /*80a90*/  ISETP.GE.AND P4, PT, R11, R239, PT ;  /* 0x000000ef0b00720c */ /* 0x000fe20003f86270 */
[----:B------:R-:W4:Y:S01]  /*80aa0*/  LDC.64 R224, c[0x0][0x228] ;  /* 0x00008a00ffe07b82 */ /* 0x000f220000000a00 */
[----:B------:R-:W4:Y:S01]  /*80ab0*/  LDL.LU R150, [R1+0xdd4] ;  /* 0x000dd40001967983 */ /* 0x000f220000300800 */
[----:B------:R-:W-:-:S04]  /*80ac0*/  IMAD.WIDE R240, R8, 0x4, R2 ;  /* 0x0000000408f07825 */ /* 0x000fc800078e0202 */
[----:B------:R-:W-:Y:S01]  /*80ad0*/  IMAD.WIDE R242, R8, 0x4, R4 ;  /* 0x0000000408f27825 */ /* 0x000fe200078e0204 */
[----:B------:R-:W-:-:S03]  /*80ae0*/  IADD3 R11, R6, 0xec, RZ ;  /* 0x000000ec060b7810 */ /* 0x000fc60007ffe0ff */
[----:B------:R-:W-:Y:S01]  /*80af0*/  IMAD.IADD R8, R8, 0x1, R0 ;  /* 0x0000000108087824 */ /* 0x000fe200078e0200 */
[C---:B------:R-:W-:Y:S02]  /*80b00*/  ISETP.LT.AND P0, PT, R9.reuse, R148, !P0 ;  /* 0x000000940900720c */ /* 0x040fe40004701270 */
[----:B------:R-:W4:Y:S04]  /*80b10*/  LDL.LU R148, [R1+0xdc8] ;  /* 0x000dc80001947983 */ /* 0x000f280000300800 */
[----:B------:R-:W-:Y:S04]  /*80b20*/  @P1 STG.E desc[UR60][R240.64], R210 ;  /* 0x000000d2f0001986 */ /* 0x000fe8000c10193c */
[----:B--2---:R2:W-:Y:S01]  /*80b30*/  @P5 STG.E desc[UR60][R242.64], R114 ;  /* 0x00000072f2005986 */ /* 0x0045e2000c10193c */
[----:B------:R-:W-:-:S02]  /*80b40*/  ISETP.LT.AND P5, PT, R9, R234, !P4 ;  /* 0x000000ea0900720c */ /* 0x000fc400067a1270 */
[----:B------:R-:W-:Y:S01]  /*80b50*/  ISETP.LT.AND P4, PT, R7, R96, !P4 ;  /* 0x000000600700720c */ /* 0x000fe20006781270 */
[----:B------:R-:W4:Y:S01]  /*80b60*/  LDC.64 R234, c[0x0][0x228] ;  /* 0x00008a00ffea7b82 */ /* 0x000f220000000a00 */
[----:B------:R-:W4:Y:S04]  /*80b70*/  LDL.LU R96, [R1+0x273c] ;  /* 0x00273c0001607983 */ /* 0x000f280000300800 */
[----:B--2---:R-:W2:Y:S01]  /*80b80*/  LDL.LU R114, [R1+0x5d8] ;  /* 0x0005d80001727983 */ /* 0x004ea20000300800 */
[C---:B------:R-:W-:Y:S01]  /*80b90*/  IMAD.WIDE R240, R8.reuse, 0x4, R2 ;  /* 0x0000000408f07825 */ /* 0x040fe200078e0202 */
[----:B------:R-:W-:Y:S02]  /*80ba0*/  ISETP.GE.AND P1, PT, R11, R223, PT ;  /* 0x000000df0b00720c */ /* 0x000fe40003f26270 */
[----:B------:R-:W2:Y:S01]  /*80bb0*/  LDL.LU R212, [R1+0x9d8] ;  /* 0x0009d80001d47983 */ /* 0x000ea20000300800 */
[----:B------:R-:W-:-:S03]  /*80bc0*/  IMAD.WIDE R242, R8, 0x4, R4 ;  /* 0x0000000408f27825 */ /* 0x000fc600078e0204 */
[----:B------:R4:W-:Y:S04]  /*80bd0*/  @P6 STG.E desc[UR60][R240.64], R208 ;  /* 0x000000d0f0006986 */ /* 0x0009e8000c10193c */
[----:B---3--:R3:W-:Y:S01]  /*80be0*/  @P0 STG.E desc[UR60][R242.64], R206 ;  /* 0x000000cef2000986 */ /* 0x0087e2000c10193c */
[----:B------:R-:W-:Y:S02]  /*80bf0*/  ISETP.LT.AND P0, PT, R9, R232, !P1 ;  /* 0x000000e80900720c */ /* 0x000fe40004f01270 */
[----:B------:R-:W-:Y:S02]  /*80c00*/  ISETP.LT.AND P1, PT, R7, R120, !P1 ;  /* 0x000000780700720c */ /* 0x000fe40004f21270 */
[----:B------:R-:W2:Y:S04]  /*80c10*/  LDL.LU R120, [R1+0x2738] ;  /* 0x0027380001787983 */ /* 0x000ea80000300800 */
[----:B------:R-:W2:Y:S01]  /*80c20*/  LDL.LU R210, [R1+0xdd8] ;  /* 0x000dd80001d27983 */ /* 0x000ea20000300800 */
[----:B------:R-:W-:-:S02]  /*80c30*/  IMAD.IADD R8, R8, 0x1, R0 ;  /* 0x0000000108087824 */ /* 0x000fc400078e0200 */
[----:B------:R-:W-:Y:S02]  /*80c40*/  VIADD R11, R6, 0xed ;  /* 0x000000ed060b7836 */ /* 0x000fe40000000000 */
[----:B------:R-:W-:-:S03]  /*80c50*/  IMAD.WIDE R232, R8, 0x4, R2 ;  /* 0x0000000408e87825 */ /* 0x000fc600078e0202 */
[----:B-1----:R-:W-:Y:S02]  /*80c60*/  ISETP.GE.AND P6, PT, R11, R231, PT ;  /* 0x000000e70b00720c */ /* 0x002fe40003fc6270 */
[----:B----4-:R1:W-:Y:S02]  /*80c70*/  @P4 STG.E desc[UR60][R232.64], R204 ;  /* 0x000000cce8004986 */ /* 0x0103e4000c10193c */
[----:B------:R-:W-:Y:S02]  /*80c80*/  ISETP.LT.AND P4, PT, R7, R121, !P6 ;  /* 0x000000790700720c */ /* 0x000fe40007781270 */
[----:B------:R-:W4:Y:S04]  /*80c90*/  LDL.LU R121, [R1+0x2734] ;  /* 0x0027340001797983 */ /* 0x000f280000300800 */
[----:B------:R-:W4:Y:S04]  /*80ca0*/  LDL.LU R208, [R1+0xdcc] ;  /* 0x000dcc0001d07983 */ /* 0x000f280000300800 */
[----:B---3--:R-:W3:Y:S01]  /*80cb0*/  LDL.LU R206, [R1+0x5dc] ;  /* 0x0005dc0001ce7983 */ /* 0x008ee20000300800 */
[----:B------:R-:W-:Y:S01]  /*80cc0*/  IMAD.WIDE R240, R8, 0x4, R4 ;  /* 0x0000000408f07825 */ /* 0x000fe200078e0204 */
[----:B------:R-:W-:Y:S01]  /*80cd0*/  IADD3 R11, R6, 0xee, RZ ;  /* 0x000000ee060b7810 */ /* 0x000fe20007ffe0ff */
[----:B-1----:R-:W1:Y:S01]  /*80ce0*/  LDC.64 R232, c[0x0][0x228] ;  /* 0x00008a00ffe87b82 */ /* 0x002e620000000a00 */
[----:B------:R-:W3:Y:S01]  /*80cf0*/  LDL.LU R204, [R1+0x10b0] ;  /* 0x0010b00001cc7983 */ /* 0x000ee20000300800 */
[----:B------:R-:W-:Y:S01]  /*80d00*/  IMAD.IADD R8, R8, 0x1, R0 ;  /* 0x0000000108087824 */ /* 0x000fe200078e0200 */
[----:B------:R-:W-:-:S02]  /*80d10*/  ISETP.LT.AND P6, PT, R9, R228, !P6 ;  /* 0x000000e40900720c */ /* 0x000fc400077c1270 */
[----:B------:R1:W-:Y:S01]  /*80d20*/  @P5 STG.E desc[UR60][R240.64], R150 ;  /* 0x00000096f0005986 */ /* 0x0003e2000c10193c */
[----:B------:R-:W-:Y:S01]  /*80d30*/  IMAD.WIDE R228, R8, 0x4, R4 ;  /* 0x0000000408e47825 */ /* 0x000fe200078e0204 */
[----:B------:R-:W-:-:S03]  /*80d40*/  ISETP.GE.AND P5, PT, R11, R225, PT ;  /* 0x000000e10b00720c */ /* 0x000fc60003fa6270 */
[----:B-1----:R-:W-:-:S05]  /*80d50*/  IMAD.WIDE R240, R8, 0x4, R2 ;  /* 0x0000000408f07825 */ /* 0x002fca00078e0202 */
[----:B------:R1:W-:Y:S04]  /*80d60*/  @P1 STG.E desc[UR60][R240.64], R148 ;  /* 0x00000094f0001986 */ /* 0x0003e8000c10193c */
[----:B--2---:R2:W-:Y:S01]  /*80d70*/  @P0 STG.E desc[UR60][R228.64], R114 ;  /* 0x00000072e4000986 */ /* 0x0045e2000c10193c */
[----:B------:R-:W-:-:S03]  /*80d80*/  ISETP.LT.AND P0, PT, R7, R122, !P5 ;  /* 0x0000007a0700720c */ /* 0x000fc60006f01270 */
[----:B------:R-:W3:Y:S04]  /*80d90*/  LDL.LU R122, [R1+0x2730] ;  /* 0x00273000017a7983 */ /* 0x000ee80000300800 */
[----:B------:R-:W3:Y:S04]  /*80da0*/  LDL.LU R150, [R1+0x9dc] ;  /* 0x0009dc0001967983 */ /* 0x000ee80000300800 */
[----:B-1----:R-:W3:Y:S04]  /*80db0*/  LDL.LU R148, [R1+0xddc] ;  /* 0x000ddc0001947983 */ /* 0x002ee80000300800 */
[----:B--2---:R-:W2:Y:S01]  /*80dc0*/  LDL.LU R114, [R1+0x10b8] ;  /* 0x0010b80001727983 */ /* 0x004ea20000300800 */
[----:B------:R-:W-:-:S02]  /*80dd0*/  IMAD.IADD R11, R8, 0x1, R0 ;  /* 0x00000001080b7824 */ /* 0x000fc400078e0200 */
[----:B------:R-:W-:Y:S02]  /*80de0*/  VIADD R8, R6, 0xef ;  /* 0x000000ef06087836 */ /* 0x000fe40000000000 */
[----:B------:R-:W-:-:S04]  /*80df0*/  IMAD.WIDE R240, R11, 0x4, R2 ;  /* 0x000000040bf07825 */ /* 0x000fc800078e0202 */
[----:B------:R-:W-:Y:S01]  /*80e00*/  IMAD.WIDE R228, R11, 0x4, R4 ;  /* 0x000000040be47825 */ /* 0x000fe200078e0204 */
[----:B------:R1:W-:Y:S01]  /*80e10*/  @P4 STG.E desc[UR60][R240.64], R212 ;  /* 0x000000d4f0004986 */ /* 0x0003e2000c10193c */
[----:B------:R-:W-:-:S03]  /*80e20*/  ISETP.GE.AND P4, PT, R8, R235, PT ;  /* 0x000000eb0800720c */ /* 0x000fc60003f86270 */
[----:B------:R1:W-:Y:S01]  /*80e30*/  @P6 STG.E desc[UR60][R228.64], R210 ;  /* 0x000000d2e4006986 */ /* 0x0003e2000c10193c */
[----:B------:R-:W-:-:S03]  /*80e40*/  ISETP.LT.AND P6, PT, R7, R123, !P4 ;  /* 0x0000007b0700720c */ /* 0x000fc600067c1270 */
        /* <DEDUP_REMOVED lines=9> */
[----:B------:R-:W-:-:S02]  /*80ee0*/  ISETP.LT.AND P5, PT, R9, R218, !P5 ;  /* 0x000000da0900720c */ /* 0x000fc40006fa1270 */
[----:B------:R-:W-:Y:S01]  /*80ef0*/  IADD3 R8, R11, R0, RZ ;  /* 0x000000000b087210 */ /* 0x000fe20007ffe0ff */
[----:B-1----:R-:W2:Y:S01]  /*80f00*/  LDL.LU R212, [R1+0xe48] ;  /* 0x000e480001d47983 */ /* 0x002ea20000300800 */
[----:B------:R-:W-:Y:S01]  /*80f10*/  ISETP.LT.AND P1, PT, R7, R222, !P2 ;  /* 0x000000de0700720c */ /* 0x000fe20005721270 */
[----:B------:R-:W-:Y:S01]  /*80f20*/  VIADD R78, R6, 0xf1 ;  /* 0x000000f1064e7836 */ /* 0x000fe20000000000 */
[C---:B------:R-:W-:Y:S01]  /*80f30*/  ISETP.LT.AND P2, PT, R9.reuse, R230, !P2 ;  /* 0x000000e60900720c */ /* 0x040fe20005741270 */
[----:B------:R-:W2:Y:S01]  /*80f40*/  LDL.LU R210, [R1+0x9e8] ;  /* 0x0009e80001d27983 */ /* 0x000ea20000300800 */
[C---:B------:R-:W-:Y:S01]  /*80f50*/  IMAD.WIDE R230, R8.reuse, 0x4, R2 ;  /* 0x0000000408e67825 */ /* 0x040fe200078e0202 */
[----:B------:R-:W-:Y:S01]  /*80f60*/  ISETP.LT.AND P4, PT, R9, R226, !P4 ;  /* 0x000000e20900720c */ /* 0x000fe20006781270 */
[----:B------:R-:W1:Y:S02]  /*80f70*/  LDC.64 R222, c[0x0][0x228] ;  /* 0x00008a00ffde7b82 */ /* 0x000e640000000a00 */
[----:B------:R-:W-:Y:S01]  /*80f80*/  IMAD.WIDE R228, R8, 0x4, R4 ;  /* 0x0000000408e47825 */ /* 0x000fe200078e0204 */
[----:B----4-:R4:W-:Y:S04]  /*80f90*/  @P0 STG.E desc[UR60][R230.64], R208 ;  /* 0x000000d0e6000986 */ /* 0x0109e8000c10193c */
[----:B---3--:R3:W-:Y:S01]  /*80fa0*/  @P5 STG.E desc[UR60][R228.64], R206 ;  /* 0x000000cee4005986 */ /* 0x0087e2000c10193c */
[----:B------:R-:W-:Y:S01]  /*80fb0*/  VIADD R11, R6, 0xf0 ;  /* 0x000000f0060b7836 */ /* 0x000fe20000000000 */
[----:B------:R-:W2:Y:S02]  /*80fc0*/  LDC.64 R218, c[0x0][0x228] ;  /* 0x00008a00ffda7b82 */ /* 0x000ea40000000a00 */
[----:B----4-:R-:W4:Y:S01]  /*80fd0*/  LDL.LU R208, [R1+0x5e8] ;  /* 0x0005e80001d07983 */ /* 0x010f220000300800 */
[----:B------:R-:W-:-:S05]  /*80fe0*/  IMAD.IADD R8, R8, 0x1, R0 ;  /* 0x0000000108087824 */ /* 0x000fca00078e0200 */
[----:B------:R-:W2:Y:S01]  /*80ff0*/  LDC.64 R226, c[0x0][0x228] ;  /* 0x00008a00ffe27b82 */ /* 0x000ea20000000a00 */
[----:B---3--:R-:W3:Y:S01]  /*81000*/  LDL.LU R206, [R1+0xde8] ;  /* 0x000de80001ce7983 */ /* 0x008ee20000300800 */
[----:B------:R-:W-:-:S04]  /*81010*/  ISETP.GE.AND P0, PT, R11, R233, PT ;  /* 0x000000e90b00720c */ /* 0x000fc80003f06270 */
[----:B------:R-:W-:Y:S02]  /*81020*/  ISETP.LT.AND P5, PT, R7, R204, !P0 ;  /* 0x000000cc0700720c */ /* 0x000fe400047a1270 */
[----:B------:R-:W2:Y:S01]  /*81030*/  LDC.64 R230, c[0x0][0x228] ;  /* 0x00008a00ffe67b82 */ /* 0x000ea20000000a00 */
[----:B------:R-:W3:Y:S01]  /*81040*/  LDL.LU R204, [R1+0xe4c] ;  /* 0x000e4c0001cc7983 */ /* 0x000ee20000300800 */
[----:B------:R-:W-:-:S05]  /*81050*/  IMAD.WIDE R228, R8, 0x4, R2 ;  /* 0x0000000408e47825 */ /* 0x000fca00078e0202 */
[----:B------:R1:W-:Y:S02]  /*81060*/  @P6 STG.E desc[UR60][R228.64], R150 ;  /* 0x00000096e4006986 */ /* 0x0003e4000c10193c */
[----:B-1----:R-:W-:Y:S02]  /*81070*/  IMAD.WIDE R228, R8, 0x4, R4 ;  /* 0x0000000408e47825 */ /* 0x002fe400078e0204 */
[----:B------:R-:W3:Y:S04]  /*81080*/  LDL.LU R150, [R1+0x9ec] ;  /* 0x0009ec0001967983 */ /* 0x000ee80000300800 */
[----:B------:R1:W-:Y:S04]  /*81090*/  @P4 STG.E desc[UR60][R228.64], R148 ;  /* 0x00000094e4004986 */ /* 0x0003e8000c10193c */
[----:B-1----:R-:W3:Y:S01]  /*810a0*/  LDL.LU R148, [R1+0x5ec] ;  /* 0x0005ec0001947983 */ /* 0x002ee20000300800 */
[----:B------:R-:W-:Y:S01]  /*810b0*/  ISETP.GE.AND P6, PT, R78, R223, PT ;  /* 0x000000df4e00720c */ /* 0x000fe20003fc6270 */
[----:B------:R-:W1:Y:S03]  /*810c0*/  LDC.64 R228, c[0x0][0x228] ;  /* 0x00008a00ffe47b82 */ /* 0x000e660000000a00 */
[----:B--2---:R-:W-:-:S02]  /*810d0*/  ISETP.LT.AND P4, PT, R7, R114, !P6 ;  /* 0x000000720700720c */ /* 0x004fc40007781270 */
[----:B------:R-:W2:Y:S01]  /*810e0*/  LDL.LU R114, [R1+0xdec] ;  /* 0x000dec0001727983 */ /* 0x000ea20000300800 */
[----:B------:R-:W-:Y:S02]  /*810f0*/  IADD3 R11, R8, R0, RZ ;  /* 0x00000000080b7210 */ /* 0x000fe40007ffe0ff */
[C---:B------:R-:W-:Y:S01]  /*81100*/  ISETP.LT.AND P0, PT, R9.reuse, R236, !P0 ;  /* 0x000000ec0900720c */ /* 0x040fe20004701270 */
[----:B------:R-:W-:Y:S01]  /*81110*/  VIADD R8, R6, 0xf2 ;  /* 0x000000f206087836 */ /* 0x000fe20000000000 */
[----:B------:R-:W-:Y:S01]  /*81120*/  ISETP.LT.AND P6, PT, R9, R100, !P6 ;  /* 0x000000640900720c */ /* 0x000fe200077c1270 */
[C---:B------:R-:W-:Y:S01]  /*81130*/  IMAD.WIDE R236, R11.reuse, 0x4, R2 ;  /* 0x000000040bec7825 */ /* 0x040fe200078e0202 */
[----:B------:R-:W2:Y:S01]  /*81140*/  LDL.LU R247, [R1+0xe50] ;  /* 0x000e500001f77983 */ /* 0x000ea20000300800 */
[----:B------:R-:W1:Y:S03]  /*81150*/  LDC R100, c[0x0][0x228] ;  /* 0x00008a00ff647b82 */ /* 0x000e660000000800 */
[----:B------:R-:W2:Y:S04]  /*81160*/  LDL.LU R249, [R1+0x5f0] ;  /* 0x0005f00001f97983 */ /* 0x000ea80000300800 */
[----:B------:R1:W-:Y:S01]  /*81170*/  @P5 STG.E desc[UR60][R236.64], R251 ;  /* 0x000000fbec005986 */ /* 0x0003e2000c10193c */
[----:B------:R-:W-:Y:S01]  /*81180*/  ISETP.GE.AND P5, PT, R8, R219, PT ;  /* 0x000000db0800720c */ /* 0x000fe20003fa6270 */
[----:B------:R-:W-:-:S04]  /*81190*/  IMAD.IADD R8, R11, 0x1, R0 ;  /* 0x000000010b087824 */ /* 0x000fc800078e0200 */
[----:B------:R-:W-:-:S04]  /*811a0*/  IMAD.WIDE R240, R8, 0x4, R2 ;  /* 0x0000000408f07825 */ /* 0x000fc800078e0202 */
[----:B-1----:R-:W-:Y:S01]  /*811b0*/  IMAD.WIDE R236, R11, 0x4, R4 ;  /* 0x000000040bec7825 */ /* 0x002fe200078e0204 */
[----:B------:R-:W2:Y:S04]  /*811c0*/  LDL.LU R251, [R1+0x9f0] ;  /* 0x0009f00001fb7983 */ /* 0x000ea80000300800 */
[----:B------:R1:W-:Y:S04]  /*811d0*/  @P0 STG.E desc[UR60][R236.64], R102 ;  /* 0x00000066ec000986 */ /* 0x0003e8000c10193c */
[----:B------:R1:W-:Y:S01]  /*811e0*/  @P4 STG.E desc[UR60][R240.64], R110 ;  /* 0x0000006ef0004986 */ /* 0x0003e2000c10193c */
[----:B------:R-:W-:Y:S01]  /*811f0*/  ISETP.LT.AND P4, PT, R7, R238, !P5 ;  /* 0x000000ee0700720c */ /* 0x000fe20006f81270 */
[----:B------:R-:W-:Y:S01]  /*81200*/  VIADD R11, R6, 0xff ;  /* 0x000000ff060b7836 */ /* 0x000fe20000000000 */
[----:B------:R-:W-:Y:S01]  /*81210*/  ISETP.LT.AND P5, PT, R9, R104, !P5 ;  /* 0x000000680900720c */ /* 0x000fe20006fa1270 */
[C---:B------:R-:W-:Y:S01]  /*81220*/  IMAD.IADD R78, R8.reuse, 0x1, R0 ;  /* 0x00000001084e7824 */ /* 0x040fe200078e0200 */
[----:B------:R-:W4:Y:S01]  /*81230*/  LDC.64 R238, c[0x0][0x228] ;  /* 0x00008a00ffee7b82 */ /* 0x000f220000000a00 */
[----:B-1----:R-:W-:Y:S01]  /*81240*/  IMAD.WIDE R236, R8, 0x4, R4 ;  /* 0x0000000408ec7825 */ /* 0x002fe200078e0204 */
[----:B------:R-:W2:Y:S06]  /*81250*/  LDL.LU R110, [R1+0xdf0] ;  /* 0x000df000016e7983 */ /* 0x000eac0000300800 */
[----:B------:R-:W1:Y:S01]  /*81260*/  LDC R102, c[0x0][0x228] ;  /* 0x00008a00ff667b82 */ /* 0x000e620000000800 */
[----:B------:R-:W-:Y:S01]  /*81270*/  ISETP.GE.AND P0, PT, R11, R227, PT ;  /* 0x000000e30b00720c */ /* 0x000fe20003f06270 */
[----:B------:R-:W-:Y:S01]  /*81280*/  IMAD.WIDE R240, R78, 0x4, R2 ;  /* 0x000000044ef07825 */ /* 0x000fe200078e0202 */
[----:B------:R4:W-:Y:S01]  /*81290*/  @P6 STG.E desc[UR60][R236.64], R106 ;  /* 0x0000006aec006986 */ /* 0x0009e2000c10193c */
[----:B------:R-:W-:-:S02]  /*812a0*/  IADD3 R11, R6, 0xf4, RZ ;  /* 0x000000f4060b7810 */ /* 0x000fc40007ffe0ff */
[C---:B------:R-:W-:Y:S01]  /*812b0*/  IMAD.WIDE R242, R78.reuse, 0x4, R4 ;  /* 0x000000044ef27825 */ /* 0x040fe200078e0204 */
[----:B------:R4:W-:Y:S01]  /*812c0*/  @P4 STG.E desc[UR60][R240.64], R112 ;  /* 0x00000070f0004986 */ /* 0x0009e2000c10193c */
[----:B------:R-:W-:Y:S01]  /*812d0*/  ISETP.GE.AND P6, PT, R11, R231, PT ;  /* 0x000000e70b00720c */ /* 0x000fe20003fc6270 */
[----:B------:R-:W3:Y:S01]  /*812e0*/  LDC R104, c[0x0][0x228] ;  /* 0x00008a00ff687b82 */ /* 0x000ee20000000800 */
[----:B------:R-:W-:-:S07]  /*812f0*/  IMAD.IADD R8, R78, 0x1, R0 ;  /* 0x000000014e087824 */ /* 0x000fce00078e0200 */
[----:B----4-:R-:W4:Y:S01]  /*81300*/  LDC R106, c[0x0][0x228] ;  /* 0x00008a00ff6a7b82 */ /* 0x010f220000000800 */
[----:B------:R-:W2:Y:S01]  /*81310*/  LDL.LU R112, [R1+0xe54] ;  /* 0x000e540001707983 */ /* 0x000ea20000300800 */
[----:B------:R-:W-:-:S03]  /*81320*/  IMAD.WIDE R244, R8, 0x4, R2 ;  /* 0x0000000408f47825 */ /* 0x000fc600078e0202 */
[----:B------:R1:W-:Y:S01]  /*81330*/  @P5 STG.E desc[UR60][R242.64], R108 ;  /* 0x0000006cf2005986 */ /* 0x0003e2000c10193c */
[----:B------:R-:W-:Y:S02]  /*81340*/  ISETP.LT.AND P5, PT, R9, R224, !P6 ;  /* 0x000000e00900720c */ /* 0x000fe400077a1270 */
[----:B------:R-:W3:Y:S01]  /*81350*/  LDC.64 R236, c[0x0][0x228] ;  /* 0x00008a00ffec7b82 */ /* 0x000ee20000000a00 */
[----:B------:R-:W-:Y:S01]  /*81360*/  ISETP.LT.AND P6, PT, R7, R100, !P6 ;  /* 0x000000640700720c */ /* 0x000fe200077c1270 */
[C---:B------:R-:W-:Y:S01]  /*81370*/  IMAD.WIDE R224, R8.reuse, 0x4, R4 ;  /* 0x0000000408e07825 */ /* 0x040fe200078e0204 */
[----:B------:R1:W-:Y:S03]  /*81380*/  @P1 STG.E desc[UR60][R244.64], R214 ;  /* 0x000000d6f4001986 */ /* 0x0003e6000c10193c */
[----:B------:R-:W-:Y:S02]  /*81390*/  IMAD.IADD R78, R8, 0x1, R0 ;  /* 0x00000001084e7824 */ /* 0x000fe400078e0200 */
[----:B------:R-:W2:Y:S01]  /*813a0*/  LDC.64 R240, c[0x0][0x228] ;  /* 0x00008a00fff07b82 */ /* 0x000ea20000000a00 */
[----:B-1----:R-:W2:Y:S01]  /*813b0*/  LDL.LU R108, [R1+0x5f4] ;  /* 0x0005f400016c7983 */ /* 0x002ea20000300800 */
[----:B------:R-:W-:-:S03]  /*813c0*/  VIADD R11, R6, 0xf5 ;  /* 0x000000f5060b7836 */ /* 0x000fc60000000000 */
[----:B------:R1:W-:Y:S02]  /*813d0*/  @P2 STG.E desc[UR60][R224.64], R216 ;  /* 0x000000d8e0002986 */ /* 0x0003e4000c10193c */
[----:B------:R-:W-:Y:S01]  /*813e0*/  ISETP.GE.AND P4, PT, R11, R229, PT ;  /* 0x000000e50b00720c */ /* 0x000fe20003f86270 */
[----:B------:R-:W2:Y:S01]  /*813f0*/  LDC R100, c[0x0][0x228] ;  /* 0x00008a00ff647b82 */ /* 0x000ea20000000800 */
[----:B------:R-:W2:Y:S01]  /*81400*/  LDL.LU R214, [R1+0x9f4] ;  /* 0x0009f40001d67983 */ /* 0x000ea20000300800 */
[----:B------:R-:W-:Y:S01]  /*81410*/  IADD3 R11, R6, 0xf7, RZ ;  /* 0x000000f7060b7810 */ /* 0x000fe20007ffe0ff */
[----:B-1----:R-:W-:Y:S02]  /*81420*/  IMAD.WIDE R224, R78, 0x4, R2 ;  /* 0x000000044ee07825 */ /* 0x002fe400078e0202 */
[----:B------:R-:W2:Y:S01]  /*81430*/  LDL.LU R216, [R1+0xdf4] ;  /* 0x000df40001d87983 */ /* 0x000ea20000300800 */
[----:B------:R-:W-:-:S03]  /*81440*/  ISETP.LT.AND P1, PT, R7, R102, !P4 ;  /* 0x000000660700720c */ /* 0x000fc60006721270 */
[----:B------:R1:W-:Y:S01]  /*81450*/  @P6 STG.E desc[UR60][R224.64], R212 ;  /* 0x000000d4e0006986 */ /* 0x0003e2000c10193c */
[----:B----4-:R-:W-:Y:S01]  /*81460*/  ISETP.LT.AND P4, PT, R9, R106, !P4 ;  /* 0x0000006a0900720c */ /* 0x010fe20006781270 */
[C---:B------:R-:W-:Y:S01]  /*81470*/  IMAD.WIDE R242, R78.reuse, 0x4, R4 ;  /* 0x000000044ef27825 */ /* 0x040fe200078e0204 */
[----:B------:R-:W-:Y:S01]  /*81480*/  ISETP.GE.AND P2, PT, R11, R239, PT ;  /* 0x000000ef0b00720c */ /* 0x000fe20003f46270 */
[----:B------:R-:W4:Y:S02]  /*81490*/  LDC R102, c[0x0][0x228] ;  /* 0x00008a00ff667b82 */ /* 0x000f240000000800 */
[----:B------:R-:W-:Y:S01]  /*814a0*/  IMAD.IADD R8, R78, 0x1, R0 ;  /* 0x000000014e087824 */ /* 0x000fe200078e0200 */
[----:B-1----:R-:W2:Y:S03]  /*814b0*/  LDL.LU R212, [R1+0xe58] ;  /* 0x000e580001d47983 */ /* 0x002ea60000300800 */
[----:B------:R-:W-:-:S02]  /*814c0*/  IMAD.WIDE R244, R8, 0x4, R2 ;  /* 0x0000000408f47825 */ /* 0x000fc400078e0202 */
[----:B------:R-:W1:Y:S01]  /*814d0*/  LDC.64 R224, c[0x0][0x228] ;  /* 0x00008a00ffe07b82 */ /* 0x000e620000000a00 */
[----:B------:R3:W-:Y:S01]  /*814e0*/  @P5 STG.E desc[UR60][R242.64], R210 ;  /* 0x000000d2f2005986 */ /* 0x0007e2000c10193c */
[----:B------:R-:W-:Y:S01]  /*814f0*/  ISETP.LT.AND P5, PT, R7, R232, !P2 ;  /* 0x000000e80700720c */ /* 0x000fe200057a1270 */
[----:B------:R-:W-:Y:S02]  /*81500*/  IMAD.WIDE R232, R8, 0x4, R4 ;  /* 0x0000000408e87825 */ /* 0x000fe400078e0204 */
[----:B------:R3:W-:Y:S03]  /*81510*/  @P1 STG.E desc[UR60][R244.64], R208 ;  /* 0x000000d0f4001986 */ /* 0x0007e6000c10193c */
[----:B------:R-:W1:Y:S01]  /*81520*/  LDC R106, c[0x0][0x228] ;  /* 0x00008a00ff6a7b82 */ /* 0x000e620000000800 */
[----:B---3--:R-:W3:Y:S04]  /*81530*/  LDL.LU R210, [R1+0x5f8] ;  /* 0x0005f80001d27983 */ /* 0x008ee80000300800 */
[----:B------:R4:W-:Y:S04]  /*81540*/  @P4 STG.E desc[UR60][R232.64], R206 ;  /* 0x000000cee8004986 */ /* 0x0009e8000c10193c */
[----:B------:R-:W3:Y:S04]  /*81550*/  LDL.LU R208, [R1+0x9f8] ;  /* 0x0009f80001d07983 */ /* 0x000ee80000300800 */
[----:B----4-:R-:W4:Y:S01]  /*81560*/  LDL.LU R206, [R1+0xdf8] ;  /* 0x000df80001ce7983 */ /* 0x010f220000300800 */
[----:B------:R-:W-:-:S05]  /*81570*/  VIADD R11, R6, 0xf6 ;  /* 0x000000f6060b7836 */ /* 0x000fca0000000000 */
[----:B------:R-:W-:-:S04]  /*81580*/  ISETP.GE.AND P6, PT, R11, R237, PT ;  /* 0x000000ed0b00720c */ /* 0x000fc80003fc6270 */
[----:B------:R-:W-:Y:S01]  /*81590*/  ISETP.LT.AND P1, PT, R7, R234, !P6 ;  /* 0x000000ea0700720c */ /* 0x000fe20007721270 */
[----:B------:R-:W-:Y:S01]  /*815a0*/  IMAD.IADD R11, R8, 0x1, R0 ;  /* 0x00000001080b7824 */ /* 0x000fe200078e0200 */
[----:B------:R-:W-:Y:S01]  /*815b0*/  ISETP.LT.AND P2, PT, R9, R104, !P2 ;  /* 0x000000680900720c */ /* 0x000fe20005741270 */
[----:B------:R-:W1:Y:S02]  /*815c0*/  LDC.64 R234, c[0x0][0x228] ;  /* 0x00008a00ffea7b82 */ /* 0x000e640000000a00 */
[----:B------:R-:W-:Y:S01]  /*815d0*/  IMAD.WIDE R232, R11, 0x4, R2 ;  /* 0x000000040be87825 */ /* 0x000fe200078e0202 */
[----:B------:R-:W-:-:S03]  /*815e0*/  ISETP.LT.AND P6, PT, R9, R102, !P6 ;  /* 0x000000660900720c */ /* 0x000fc600077c1270 */
[C---:B------:R-:W-:Y:S02]  /*815f0*/  IMAD.WIDE R242, R11.reuse, 0x4, R4 ;  /* 0x000000040bf27825 */ /* 0x040fe400078e0204 */
[----:B------:R-:W1:Y:S02]  /*81600*/  LDC R102, c[0x0][0x228] ;  /* 0x00008a00ff667b82 */ /* 0x000e640000000800 */
[----:B------:R1:W-:Y:S01]  /*81610*/  @P1 STG.E desc[UR60][R232.64], R204 ;  /* 0x000000cce8001986 */ /* 0x0003e2000c10193c */
[----:B------:R-:W-:Y:S01]  /*81620*/  IMAD.IADD R8, R11, 0x1, R0 ;  /* 0x000000010b087824 */ /* 0x000fe200078e0200 */
[----:B------:R-:W-:-:S04]  /*81630*/  IADD3 R78, R6, 0xf8, RZ ;  /* 0x000000f8064e7810 */ /* 0x000fc80007ffe0ff */
[----:B------:R-:W2:Y:S01]  /*81640*/  LDC R104, c[0x0][0x228] ;  /* 0x00008a00ff687b82 */ /* 0x000ea20000000800 */
[----:B-1----:R-:W4:Y:S01]  /*81650*/  LDL.LU R204, [R1+0xe5c] ;  /* 0x000e5c0001cc7983 */ /* 0x002f220000300800 */
[----:B------:R-:W-:-:S04]  /*81660*/  IMAD.WIDE R244, R8, 0x4, R2 ;  /* 0x0000000408f47825 */ /* 0x000fc800078e0202 */
[----:B------:R-:W-:Y:S01]  /*81670*/  IMAD.WIDE R232, R8, 0x4, R4 ;  /* 0x0000000408e87825 */ /* 0x000fe200078e0204 */
[----:B------:R1:W-:Y:S04]  /*81680*/  @P6 STG.E desc[UR60][R242.64], R150 ;  /* 0x00000096f2006986 */ /* 0x0003e8000c10193c */
[----:B-1----:R-:W4:Y:S04]  /*81690*/  LDL.LU R150, [R1+0x5fc] ;  /* 0x0005fc0001967983 */ /* 0x002f280000300800 */
[----:B------:R1:W-:Y:S04]  /*816a0*/  @P5 STG.E desc[UR60][R244.64], R148 ;  /* 0x00000094f4005986 */ /* 0x0003e8000c10193c */
[----:B-1----:R-:W4:Y:S04]  /*816b0*/  LDL.LU R148, [R1+0x9fc] ;  /* 0x0009fc0001947983 */ /* 0x002f280000300800 */
[----:B--2---:R1:W-:Y:S04]  /*816c0*/  @P2 STG.E desc[UR60][R232.64], R114 ;  /* 0x00000072e8002986 */ /* 0x0043e8000c10193c */
[----:B-1----:R-:W2:Y:S01]  /*816d0*/  LDL.LU R114, [R1+0xdfc] ;  /* 0x000dfc0001727983 */ /* 0x002ea20000300800 */
[----:B------:R-:W-:Y:S01]  /*816e0*/  ISETP.GE.AND P4, PT, R78, R241, PT ;  /* 0x000000f14e00720c */ /* 0x000fe20003f86270 */
[----:B------:R-:W-:Y:S01]  /*816f0*/  VIADD R11, R6, 0xf9 ;  /* 0x000000f9060b7836 */ /* 0x000fe20000000000 */
[----:B------:R-:W1:Y:S02]  /*81700*/  LDC R78, c[0x0][0x228] ;  /* 0x00008a00ff4e7b82 */ /* 0x000e640000000800 */
[----:B------:R-:W-:-:S02]  /*81710*/  ISETP.LT.AND P5, PT, R7, R222, !P4 ;  /* 0x000000de0700720c */ /* 0x000fc400067a1270 */
[----:B------:R-:W-:Y:S02]  /*81720*/  IADD3 R8, R8, R0, RZ ;  /* 0x0000000008087210 */ /* 0x000fe40007ffe0ff */
[----:B------:R-:W-:Y:S02]  /*81730*/  ISETP.LT.AND P4, PT, R9, R100, !P4 ;  /* 0x000000640900720c */ /* 0x000fe40006781270 */
[----:B------:R-:W1:Y:S01]  /*81740*/  LDC.64 R222, c[0x0][0x228] ;  /* 0x00008a00ffde7b82 */ /* 0x000e620000000a00 */
[----:B------:R-:W-:Y:S02]  /*81750*/  ISETP.LT.AND P1, PT, R7, R240, !P0 ;  /* 0x000000f00700720c */ /* 0x000fe40004721270 */
[----:B------:R-:W-:Y:S02]  /*81760*/  ISETP.GE.AND P6, PT, R11, R225, PT ;  /* 0x000000e10b00720c */ /* 0x000fe40003fc6270 */
[----:B------:R-:W-:Y:S01]  /*81770*/  ISETP.LT.AND P0, PT, R9, R224, !P0 ;  /* 0x000000e00900720c */ /* 0x000fe20004701270 */
[----:B------:R-:W-:Y:S01]  /*81780*/  IMAD.WIDE R224, R8, 0x4, R2 ;  /* 0x0000000408e07825 */ /* 0x000fe200078e0202 */
[----:B------:R-:W-:Y:S01]  /*81790*/  ISETP.LT.AND P2, PT, R7, R218, !P6 ;  /* 0x000000da0700720c */ /* 0x000fe20007741270 */
[----:B------:R-:W4:Y:S02]  /*817a0*/  LDC R100, c[0x0][0x228] ;  /* 0x00008a00ff647b82 */ /* 0x000f240000000800 */
[----:B------:R-:W-:Y:S01]  /*817b0*/  VIADD R11, R6, 0xfa ;  /* 0x000000fa060b7836 */ /* 0x000fe20000000000 */
[----:B------:R-:W-:Y:S01]  /*817c0*/  ISETP.LT.AND P6, PT, R9, R102, !P6 ;  /* 0x000000660900720c */ /* 0x000fe200077c1270 */
[C---:B------:R-:W-:Y:S01]  /*817d0*/  IMAD.WIDE R232, R8.reuse, 0x4, R4 ;  /* 0x0000000408e87825 */ /* 0x040fe200078e0204 */
[----:B------:R1:W-:Y:S03]  /*817e0*/  @P5 STG.E desc[UR60][R224.64], R247 ;  /* 0x000000f7e0005986 */ /* 0x0003e6000c10193c */
[----:B------:R-:W1:Y:S01]  /*817f0*/  LDC.64 R218, c[0x0][0x228] ;  /* 0x00008a00ffda7b82 */ /* 0x000e620000000a00 */
[----:B------:R-:W-:Y:S01]  /*81800*/  IMAD.IADD R8, R8, 0x1, R0 ;  /* 0x0000000108087824 */ /* 0x000fe200078e0200 */
[----:B------:R-:W-:Y:S01]  /*81810*/  ISETP.GE.AND P5, PT, R11, R235, PT ;  /* 0x000000eb0b00720c */ /* 0x000fe20003fa6270 */
[----:B------:R1:W-:Y:S03]  /*81820*/  @P4 STG.E desc[UR60][R232.64], R249 ;  /* 0x000000f9e8004986 */ /* 0x0003e6000c10193c */
[----:B------:R-:W-:Y:S01]  /*81830*/  ISETP.LT.AND P4, PT, R7, R220, !P5 ;  /* 0x000000dc0700720c */ /* 0x000fe20006f81270 */
[C---:B------:R-:W-:Y:S01]  /*81840*/  IMAD.WIDE R220, R8.reuse, 0x4, R4 ;  /* 0x0000000408dc7825 */ /* 0x040fe200078e0204 */
[----:B------:R-:W3:Y:S01]  /*81850*/  LDC R102, c[0x0][0x228] ;  /* 0x00008a00ff667b82 */ /* 0x000ee20000000800 */
[----:B-1----:R-:W2:Y:S02]  /*81860*/  LDL.LU R247, [R1+0xe70] ;  /* 0x000e700001f77983 */ /* 0x002ea40000300800 */
[C---:B------:R-:W-:Y:S01]  /*81870*/  IMAD.WIDE R224, R8.reuse, 0x4, R2 ;  /* 0x0000000408e07825 */ /* 0x040fe200078e0202 */
[----:B------:R-:W-:-:S03]  /*81880*/  IADD3 R8, R8, R0, RZ ;  /* 0x0000000008087210 */ /* 0x000fc60007ffe0ff */
[----:B------:R-:W-:Y:S01]  /*81890*/  VIADD R11, R6, 0xfb ;  /* 0x000000fb060b7836 */ /* 0x000fe20000000000 */
[----:B------:R1:W-:Y:S01]  /*818a0*/  @P2 STG.E desc[UR60][R224.64], R251 ;  /* 0x000000fbe0002986 */ /* 0x0003e2000c10193c */
[----:B------:R-:W-:-:S03]  /*818b0*/  ISETP.LT.AND P5, PT, R9, R78, !P5 ;  /* 0x0000004e0900720c */ /* 0x000fc60006fa1270 */
[----:B------:R1:W-:Y:S01]  /*818c0*/  @P6 STG.E desc[UR60][R220.64], R110 ;  /* 0x0000006edc006986 */ /* 0x0003e2000c10193c */
[----:B------:R-:W-:Y:S01]  /*818d0*/  ISETP.GE.AND P2, PT, R11, R223, PT ;  /* 0x000000df0b00720c */ /* 0x000fe20003f46270 */
[----:B------:R-:W-:Y:S02]  /*818e0*/  IMAD.WIDE R232, R8, 0x4, R2 ;  /* 0x0000000408e87825 */ /* 0x000fe400078e0202 */
[----:B------:R-:W2:Y:S02]  /*818f0*/  LDL.LU R249, [R1+0xe60] ;  /* 0x000e600001f97983 */ /* 0x000ea40000300800 */
[----:B------:R-:W-:Y:S01]  /*81900*/  VIADD R78, R6, 0xfc ;  /* 0x000000fc064e7836 */ /* 0x000fe20000000000 */
[----:B-1----:R-:W1:Y:S01]  /*81910*/  LDC.64 R224, c[0x0][0x228] ;  /* 0x00008a00ffe07b82 */ /* 0x002e620000000a00 */
[----:B------:R-:W-:-:S07]  /*81920*/  ISETP.LT.AND P6, PT, R7, R230, !P2 ;  /* 0x000000e60700720c */ /* 0x000fce00057c1270 */
[----:B------:R-:W1:Y:S01]  /*81930*/  LDC.64 R220, c[0x0][0x228] ;  /* 0x00008a00ffdc7b82 */ /* 0x000e620000000a00 */
[----:B------:R-:W-:Y:S01]  /*81940*/  IMAD.WIDE R230, R8, 0x4, R4 ;  /* 0x0000000408e67825 */ /* 0x000fe200078e0204 */
[----:B------:R3:W-:Y:S01]  /*81950*/  @P4 STG.E desc[UR60][R232.64], R112 ;  /* 0x00000070e8004986 */ /* 0x0007e2000c10193c */
[----:B------:R-:W-:Y:S02]  /*81960*/  ISETP.GE.AND P4, PT, R78, R219, PT ;  /* 0x000000db4e00720c */ /* 0x000fe40003f86270 */
[--C-:B------:R-:W-:Y:S01]  /*81970*/  IMAD.IADD R11, R8, 0x1, R0.reuse ;  /* 0x00000001080b7824 */ /* 0x100fe200078e0200 */
[----:B------:R-:W-:Y:S01]  /*81980*/  ISETP.LT.AND P2, PT, R9, R106, !P2 ;  /* 0x0000006a0900720c */ /* 0x000fe20005741270 */
[----:B------:R3:W-:Y:S01]  /*81990*/  @P5 STG.E desc[UR60][R230.64], R108 ;  /* 0x0000006ce6005986 */ /* 0x0007e2000c10193c */
[----:B------:R-:W-:Y:S01]  /*819a0*/  ISETP.LT.AND P5, PT, R7, R228, !P4 ;  /* 0x000000e40700720c */ /* 0x000fe200067a1270 */
[C---:B------:R-:W-:Y:S02]  /*819b0*/  IMAD.IADD R8, R11.reuse, 0x1, R0 ;  /* 0x000000010b087824 */ /* 0x040fe400078e0200 */
[----:B------:R-:W2:Y:S01]  /*819c0*/  LDL.LU R251, [R1+0xa00] ;  /* 0x000a000001fb7983 */ /* 0x000ea20000300800 */
[----:B---3--:R-:W-:Y:S01]  /*819d0*/  IMAD.WIDE R232, R11, 0x4, R2 ;  /* 0x000000040be87825 */ /* 0x008fe200078e0202 */
[----:B------:R-:W-:-:S02]  /*819e0*/  IADD3 R78, R6, 0xfd, RZ ;  /* 0x000000fd064e7810 */ /* 0x000fc40007ffe0ff */
[----:B------:R-:W3:Y:S01]  /*819f0*/  LDL.LU R110, [R1+0x600] ;  /* 0x00060000016e7983 */ /* 0x000ee20000300800 */
[----:B------:R-:W-:Y:S01]  /*81a00*/  ISETP.LT.AND P4, PT, R9, R102, !P4 ;  /* 0x000000660900720c */ /* 0x000fe20006781270 */
[----:B------:R-:W-:Y:S01]  /*81a10*/  IMAD.WIDE R240, R11, 0x4, R4 ;  /* 0x000000040bf07825 */ /* 0x000fe200078e0204 */
[----:B------:R-:W4:Y:S01]  /*81a20*/  LDC.64 R230, c[0x0][0x228] ;  /* 0x00008a00ffe67b82 */ /* 0x000f220000000a00 */
[----:B------:R1:W-:Y:S04]  /*81a30*/  @P6 STG.E desc[UR60][R232.64], R214 ;  /* 0x000000d6e8006986 */ /* 0x0003e8000c10193c */
[----:B------:R-:W3:Y:S01]  /*81a40*/  LDL.LU R112, [R1+0xe74] ;  /* 0x000e740001707983 */ /* 0x000ee20000300800 */
[----:B-1----:R-:W-:Y:S01]  /*81a50*/  ISETP.GE.AND P6, PT, R78, R221, PT ;  /* 0x000000dd4e00720c */ /* 0x002fe20003fc6270 */
[----:B------:R-:W-:Y:S01]  /*81a60*/  VIADD R11, R6, 0xfe ;  /* 0x000000fe060b7836 */ /* 0x000fe20000000000 */
[----:B------:R-:W1:Y:S01]  /*81a70*/  LDC.64 R228, c[0x0][0x228] ;  /* 0x00008a00ffe47b82 */ /* 0x000e620000000a00 */
[----:B------:R4:W-:Y:S01]  /*81a80*/  @P2 STG.E desc[UR60][R240.64], R216 ;  /* 0x000000d8f0002986 */ /* 0x0009e2000c10193c */
[----:B------:R-:W-:-:S03]  /*81a90*/  IMAD.WIDE R232, R8, 0x4, R2 ;  /* 0x0000000408e87825 */ /* 0x000fc600078e0202 */
[----:B------:R-:W3:Y:S03]  /*81aa0*/  LDL.LU R214, [R1+0xe64] ;  /* 0x000e640001d67983 */ /* 0x000ee60000300800 */
[----:B------:R-:W3:Y:S01]  /*81ab0*/  LDC R102, c[0x0][0x22c] ;  /* 0x00008b00ff667b82 */ /* 0x000ee20000000800 */
[----:B------:R4:W-:Y:S01]  /*81ac0*/  @P5 STG.E desc[UR60][R232.64], R212 ;  /* 0x000000d4e8005986 */ /* 0x0009e2000c10193c */
[----:B------:R-:W-:-:S03]  /*81ad0*/  ISETP.LT.AND P5, PT, R7, R236, !P6 ;  /* 0x000000ec0700720c */ /* 0x000fc600077a1270 */
[----:B----4-:R-:W4:Y:S01]  /*81ae0*/  LDL.LU R216, [R1+0xa04] ;  /* 0x000a040001d87983 */ /* 0x010f220000300800 */
[C---:B------:R-:W-:Y:S01]  /*81af0*/  IMAD.WIDE R240, R8.reuse, 0x4, R4 ;  /* 0x0000000408f07825 */ /* 0x040fe200078e0204 */
[----:B------:R-:W-:Y:S01]  /*81b00*/  ISETP.LT.AND P6, PT, R9, R104, !P6 ;  /* 0x000000680900720c */ /* 0x000fe200077c1270 */
[----:B------:R-:W2:Y:S01]  /*81b10*/  LDC.64 R236, c[0x0][0x228] ;  /* 0x00008a00ffec7b82 */ /* 0x000ea20000000a00 */
[----:B------:R-:W-:Y:S01]  /*81b20*/  ISETP.GE.AND P2, PT, R11, R225, PT ;  /* 0x000000e10b00720c */ /* 0x000fe20003f46270 */
[----:B------:R-:W-:Y:S01]  /*81b30*/  IMAD.IADD R78, R8, 0x1, R0 ;  /* 0x00000001084e7824 */ /* 0x000fe200078e0200 */
[----:B------:R-:W4:Y:S05]  /*81b40*/  LDL.LU R212, [R1+0x604] ;  /* 0x0006040001d47983 */ /* 0x000f2a0000300800 */
[----:B------:R-:W2:Y:S01]  /*81b50*/  LDC.64 R232, c[0x0][0x228] ;  /* 0x00008a00ffe87b82 */ /* 0x000ea20000000a00 */
[----:B------:R1:W-:Y:S01]  /*81b60*/  @P4 STG.E desc[UR60][R240.64], R210 ;  /* 0x000000d2f0004986 */ /* 0x0003e2000c10193c */
[----:B------:R-:W-:Y:S01]  /*81b70*/  ISETP.LT.AND P4, PT, R7, R238, !P2 ;  /* 0x000000ee0700720c */ /* 0x000fe20005781270 */
[----:B------:R-:W-:-:S02]  /*81b80*/  IMAD.WIDE R238, R78, 0x4, R2 ;  /* 0x000000044eee7825 */ /* 0x000fc400078e0202 */
[----:B------:R-:W4:Y:S03]  /*81b90*/  LDL.LU R108, [R1+0xe78] ;  /* 0x000e7800016c7983 */ /* 0x000f260000300800 */
[----:B------:R-:W4:Y:S01]  /*81ba0*/  LDC R104, c[0x0][0x22c] ;  /* 0x00008b00ff687b82 */ /* 0x000f220000000800 */
[----:B------:R1:W-:Y:S02]  /*81bb0*/  @P5 STG.E desc[UR60][R238.64], R208 ;  /* 0x000000d0ee005986 */ /* 0x0003e4000c10193c */
[C---:B-1----:R-:W-:Y:S02]  /*81bc0*/  IMAD.WIDE R240, R78.reuse, 0x4, R4 ;  /* 0x000000044ef07825 */ /* 0x042fe400078e0204 */
[----:B------:R-:W4:Y:S03]  /*81bd0*/  LDL.LU R210, [R1+0xe68] ;  /* 0x000e680001d27983 */ /* 0x000f260000300800 */
[----:B------:R-:W1:Y:S01]  /*81be0*/  LDC R106, c[0x0][0x22c] ;  /* 0x00008b00ff6a7b82 */ /* 0x000e620000000800 */
[----:B------:R1:W-:Y:S04]  /*81bf0*/  @P6 STG.E desc[UR60][R240.64], R206 ;  /* 0x000000cef0006986 */ /* 0x0003e8000c10193c */
[----:B------:R-:W4:Y:S04]  /*81c00*/  LDL.LU R208, [R1+0xa08] ;  /* 0x000a080001d07983 */ /* 0x000f280000300800 */
[----:B-1----:R-:W4:Y:S01]  /*81c10*/  LDL.LU R206, [R1+0x608] ;  /* 0x0006080001ce7983 */ /* 0x002f220000300800 */
[----:B------:R-:W-:-:S04]  /*81c20*/  IMAD.IADD R8, R78, 0x1, R0 ;  /* 0x000000014e087824 */ /* 0x000fc800078e0200 */
[----:B------:R-:W-:Y:S01]  /*81c30*/  IMAD.WIDE R242, R8, 0x4, R2 ;  /* 0x0000000408f27825 */ /* 0x000fe200078e0202 */
[----:B------:R-:W-:Y:S02]  /*81c40*/  ISETP.LT.AND P2, PT, R9, R100, !P2 ;  /* 0x000000640900720c */ /* 0x000fe40005741270 */
[----:B------:R-:W-:Y:S01]  /*81c50*/  IADD3 R11, R6, 0x103, RZ ;  /* 0x00000103060b7810 */ /* 0x000fe20007ffe0ff */
[C---:B------:R-:W-:Y:S01]  /*81c60*/  IMAD.WIDE R238, R8.reuse, 0x4, R4 ;  /* 0x0000000408ee7825 */ /* 0x040fe200078e0204 */
[----:B------:R-:W1:Y:S01]  /*81c70*/  LDC R100, c[0x0][0x22c] ;  /* 0x00008b00ff647b82 */ /* 0x000e620000000800 */
[----:B------:R1:W-:Y:S01]  /*81c80*/  @P4 STG.E desc[UR60][R242.64], R204 ;  /* 0x000000ccf2004986 */ /* 0x0003e2000c10193c */
[----:B------:R-:W-:Y:S01]  /*81c90*/  ISETP.GE.AND P5, PT, R11, R231, PT ;  /* 0x000000e70b00720c */ /* 0x000fe20003fa6270 */
[----:B------:R-:W-:Y:S02]  /*81ca0*/  IMAD.IADD R11, R8, 0x1, R0 ;  /* 0x00000001080b7824 */ /* 0x000fe400078e0200 */
[----:B-1----:R-:W4:Y:S01]  /*81cb0*/  LDL.LU R204, [R1+0xe7c] ;  /* 0x000e7c0001cc7983 */ /* 0x002f220000300800 */
[----:B------:R-:W-:-:S05]  /*81cc0*/  VIADD R78, R6, 0x100 ;  /* 0x00000100064e7836 */ /* 0x000fca0000000000 */
[----:B------:R-:W-:-:S04]  /*81cd0*/  ISETP.GE.AND P6, PT, R78, R229, PT ;  /* 0x000000e54e00720c */ /* 0x000fc80003fc6270 */
[----:B------:R-:W-:Y:S01]  /*81ce0*/  ISETP.LT.AND P4, PT, R7, R234, !P6 ;  /* 0x000000ea0700720c */ /* 0x000fe20007781270 */
[C---:B------:R-:W-:Y:S01]  /*81cf0*/  IMAD.WIDE R234, R11.reuse, 0x4, R4 ;  /* 0x000000040bea7825 */ /* 0x040fe200078e0204 */
[----:B------:R1:W-:Y:S03]  /*81d00*/  @P2 STG.E desc[UR60][R238.64], R150 ;  /* 0x00000096ee002986 */ /* 0x0003e6000c10193c */
[----:B-1----:R-:W-:Y:S01]  /*81d10*/  IMAD.WIDE R238, R11, 0x4, R2 ;  /* 0x000000040bee7825 */ /* 0x002fe200078e0202 */
[----:B------:R-:W4:Y:S04]  /*81d20*/  LDL.LU R150, [R1+0xe6c] ;  /* 0x000e6c0001967983 */ /* 0x000f280000300800 */
[----:B------:R1:W-:Y:S04]  /*81d30*/  @P1 STG.E desc[UR60][R238.64], R148 ;  /* 0x00000094ee001986 */ /* 0x0003e8000c10193c */
[----:B-1----:R-:W4:Y:S04]  /*81d40*/  LDL.LU R148, [R1+0xa0c] ;  /* 0x000a0c0001947983 */ /* 0x002f280000300800 */
[----:B--2---:R1:W-:Y:S04]  /*81d50*/  @P0 STG.E desc[UR60][R234.64], R114 ;  /* 0x00000072ea000986 */ /* 0x0043e8000c10193c */
[----:B-1----:R-:W2:Y:S01]  /*81d60*/  LDL.LU R114, [R1+0x60c] ;  /* 0x00060c0001727983 */ /* 0x002ea20000300800 */
[----:B------:R-:W-:Y:S01]  /*81d70*/  VIADD R8, R6, 0x101 ;  /* 0x0000010106087836 */ /* 0x000fe20000000000 */
[----:B------:R-:W-:-:S02]  /*81d80*/  ISETP.LT.AND P6, PT, R9, R222, !P6 ;  /* 0x000000de0900720c */ /* 0x000fc400077c1270 */
[----:B------:R-:W1:Y:S01]  /*81d90*/  LDC.64 R222, c[0x0][0x228] ;  /* 0x00008a00ffde7b82 */ /* 0x000e620000000a00 */
[----:B------:R-:W-:Y:S01]  /*81da0*/  IADD3 R78, R6, 0x104, RZ ;  /* 0x00000104064e7810 */ /* 0x000fe20007ffe0ff */
[----:B------:R-:W2:Y:S01]  /*81db0*/  LDL.LU R245, [R1+0xe90] ;  /* 0x000e900001f57983 */ /* 0x000ea20000300800 */
[----:B------:R-:W-:Y:S02]  /*81dc0*/  ISETP.GE.AND P2, PT, R8, R233, PT ;  /* 0x000000e90800720c */ /* 0x000fe40003f46270 */
[----:B------:R-:W-:Y:S01]  /*81dd0*/  IADD3 R8, R11, R0, RZ ;  /* 0x000000000b087210 */ /* 0x000fe20007ffe0ff */
[----:B------:R-:W-:Y:S01]  /*81de0*/  VIADD R11, R6, 0x102 ;  /* 0x00000102060b7836 */ /* 0x000fe20000000000 */
[----:B------:R-:W-:Y:S01]  /*81df0*/  ISETP.LT.AND P1, PT, R7, R218, !P2 ;  /* 0x000000da0700720c */ /* 0x000fe20005721270 */
[----:B------:R-:W2:Y:S02]  /*81e00*/  LDL.LU R227, [R1+0xa10] ;  /* 0x000a100001e37983 */ /* 0x000ea40000300800 */
[C---:B------:R-:W-:Y:S01]  /*81e10*/  IMAD.WIDE R218, R8.reuse, 0x4, R2 ;  /* 0x0000000408da7825 */ /* 0x040fe200078e0202 */
[----:B------:R-:W-:Y:S01]  /*81e20*/  ISETP.GE.AND P0, PT, R11, R237, PT ;  /* 0x000000ed0b00720c */ /* 0x000fe20003f06270 */
[----:B------:R-:W2:Y:S01]  /*81e30*/  LDL.LU R246, [R1+0x610] ;  /* 0x0006100001f67983 */ /* 0x000ea20000300800 */
[----:B------:R-:W-:Y:S01]  /*81e40*/  ISETP.LT.AND P2, PT, R9, R220, !P2 ;  /* 0x000000dc0900720c */ /* 0x000fe20005741270 */
[----:B------:R-:W-:-:S04]  /*81e50*/  IMAD.WIDE R234, R8, 0x4, R4 ;  /* 0x0000000408ea7825 */ /* 0x000fc800078e0204 */
[--C-:B------:R-:W-:Y:S01]  /*81e60*/  IMAD.IADD R8, R8, 0x1, R0.reuse ;  /* 0x0000000108087824 */ /* 0x100fe200078e0200 */
[----:B------:R1:W-:Y:S01]  /*81e70*/  @P4 STG.E desc[UR60][R218.64], R247 ;  /* 0x000000f7da004986 */ /* 0x0003e2000c10193c */
[----:B------:R-:W-:Y:S02]  /*81e80*/  ISETP.LT.AND P4, PT, R7, R224, !P0 ;  /* 0x000000e00700720c */ /* 0x000fe40004781270 */
[----:B------:R-:W-:Y:S01]  /*81e90*/  ISETP.LT.AND P0, PT, R9, R226, !P0 ;  /* 0x000000e20900720c */ /* 0x000fe20004701270 */
[C---:B------:R-:W-:Y:S02]  /*81ea0*/  IMAD.IADD R11, R8.reuse, 0x1, R0 ;  /* 0x00000001080b7824 */ /* 0x040fe400078e0200 */
[----:B------:R-:W-:-:S04]  /*81eb0*/  IMAD.WIDE R220, R8, 0x4, R4 ;  /* 0x0000000408dc7825 */ /* 0x000fc800078e0204 */
[--C-:B-1----:R-:W-:Y:S01]  /*81ec0*/  IMAD.WIDE R218, R8, 0x4, R2.reuse ;  /* 0x0000000408da7825 */ /* 0x102fe200078e0202 */
[----:B------:R-:W-:Y:S01]  /*81ed0*/  @P6 STG.E desc[UR60][R234.64], R249 ;  /* 0x000000f9ea006986 */ /* 0x000fe2000c10193c */
[----:B------:R-:W-:Y:S02]  /*81ee0*/  ISETP.LT.AND P6, PT, R7, R228, !P5 ;  /* 0x000000e40700720c */ /* 0x000fe40006fc1270 */
[----:B------:R-:W-:Y:S01]  /*81ef0*/  IMAD.WIDE R224, R11, 0x4, R2 ;  /* 0x000000040be07825 */ /* 0x000fe200078e0202 */
[----:B------:R-:W-:-:S03]  /*81f00*/  ISETP.LT.AND P5, PT, R9, R232, !P5 ;  /* 0x000000e80900720c */ /* 0x000fc60006fa1270 */
[C---:B------:R-:W-:Y:S01]  /*81f10*/  IMAD.IADD R8, R11.reuse, 0x1, R0 ;  /* 0x000000010b087824 */ /* 0x040fe200078e0200 */
[----:B------:R1:W-:Y:S01]  /*81f20*/  @P1 STG.E desc[UR60][R218.64], R251 ;  /* 0x000000fbda001986 */ /* 0x0003e2000c10193c */
[----:B------:R-:W-:Y:S01]  /*81f30*/  ISETP.GE.AND P1, PT, R78, R223, PT ;  /* 0x000000df4e00720c */ /* 0x000fe20003f26270 */
[----:B------:R-:W-:Y:S02]  /*81f40*/  VIADD R78, R6, 0x109 ;  /* 0x00000109064e7836 */ /* 0x000fe40000000000 */
[----:B---3--:R3:W-:Y:S01]  /*81f50*/  @P2 STG.E desc[UR60][R220.64], R110 ;  /* 0x0000006edc002986 */ /* 0x0087e2000c10193c */
[----:B-1----:R-:W-:-:S03]  /*81f60*/  IMAD.WIDE R218, R11, 0x4, R4 ;  /* 0x000000040bda7825 */ /* 0x002fc600078e0204 */
[----:B------:R-:W-:Y:S01]  /*81f70*/  @P4 STG.E desc[UR60][R224.64], R112 ;  /* 0x00000070e0004986 */ /* 0x000fe2000c10193c */
[----:B------:R-:W-:Y:S02]  /*81f80*/  VIADD R11, R6, 0x107 ;  /* 0x00000107060b7836 */ /* 0x000fe40000000000 */
[C---:B---3--:R-:W-:Y:S01]  /*81f90*/  IMAD.WIDE R220, R8.reuse, 0x4, R2 ;  /* 0x0000000408dc7825 */ /* 0x048fe200078e0202 */
[----:B------:R1:W-:Y:S02]  /*81fa0*/  @P0 STG.E desc[UR60][R218.64], R214 ;  /* 0x000000d6da000986 */ /* 0x0003e4000c10193c */
[----:B------:R-:W-:Y:S02]  /*81fb0*/  ISETP.GE.AND P0, PT, R11, R215, PT ;  /* 0x000000d70b00720c */ /* 0x000fe40003f06270 */
[----:B------:R-:W-:Y:S02]  /*81fc0*/  ISETP.LT.AND P4, PT, R9, R230, !P1 ;  /* 0x000000e60900720c */ /* 0x000fe40004f81270 */
[----:B------:R-:W-:Y:S01]  /*81fd0*/  ISETP.LT.AND P1, PT, R7, R236, !P1 ;  /* 0x000000ec0700720c */ /* 0x000fe20004f21270 */
[----:B----4-:R3:W-:Y:S01]  /*81fe0*/  @P6 STG.E desc[UR60][R220.64], R216 ;  /* 0x000000d8dc006986 */ /* 0x0107e2000c10193c */
[----:B-1----:R-:W-:Y:S01]  /*81ff0*/  IMAD.WIDE R214, R8, 0x4, R4 ;  /* 0x0000000408d67825 */ /* 0x002fe200078e0204 */
[----:B------:R-:W-:-:S02]  /*82000*/  ISETP.GE.AND P6, PT, R78, R217, PT ;  /* 0x000000d94e00720c */ /* 0x000fc40003fc6270 */
[----:B------:R-:W-:Y:S01]  /*82010*/  ISETP.LT.AND P2, PT, R7, R222, !P3 ;  /* 0x000000de0700720c */ /* 0x000fe20005f41270 */
[--C-:B------:R-:W-:Y:S01]  /*82020*/  IMAD.IADD R78, R8, 0x1, R0.reuse ;  /* 0x00000001084e7824 */ /* 0x100fe200078e0200 */
[----:B------:R1:W-:Y:S01]  /*82030*/  @P5 STG.E desc[UR60][R214.64], R212 ;  /* 0x000000d4d6005986 */ /* 0x0003e2000c10193c */
[----:B------:R-:W-:Y:S02]  /*82040*/  IADD3 R11, R6, 0x10b, RZ ;  /* 0x0000010b060b7810 */ /* 0x000fe40007ffe0ff */
[----:B------:R-:W-:Y:S01]  /*82050*/  ISETP.LT.AND P5, PT, R9, R76, !P3 ;  /* 0x0000004c0900720c */ /* 0x000fe20005fa1270 */
[----:B------:R-:W-:Y:S01]  /*82060*/  IMAD.IADD R8, R78, 0x1, R0 ;  /* 0x000000014e087824 */ /* 0x000fe200078e0200 */
[----:B------:R-:W-:-:S03]  /*82070*/  ISETP.GE.AND P3, PT, R11, R213, PT ;  /* 0x000000d50b00720c */ /* 0x000fc60003f66270 */
[----:B---3--:R-:W-:-:S04]  /*82080*/  IMAD.WIDE R216, R8, 0x4, R2 ;  /* 0x0000000408d87825 */ /* 0x008fc800078e0202 */
[----:B-1----:R-:W-:-:S04]  /*82090*/  IMAD.WIDE R212, R78, 0x4, R2 ;  /* 0x000000044ed47825 */ /* 0x002fc800078e0202 */
[--C-:B------:R-:W-:Y:S01]  /*820a0*/  IMAD.WIDE R214, R78, 0x4, R4.reuse ;  /* 0x000000044ed67825 */ /* 0x100fe200078e0204 */
[----:B------:R-:W-:Y:S03]  /*820b0*/  @P1 STG.E desc[UR60][R212.64], R108 ;  /* 0x0000006cd4001986 */ /* 0x000fe6000c10193c */
[----:B------:R-:W-:Y:S01]  /*820c0*/  IMAD.WIDE R218, R8, 0x4, R4 ;  /* 0x0000000408da7825 */ /* 0x000fe200078e0204 */
[----:B------:R-:W-:Y:S04]  /*820d0*/  @P4 STG.E desc[UR60][R214.64], R210 ;  /* 0x000000d2d6004986 */ /* 0x000fe8000c10193c */
[----:B------:R-:W-:Y:S04]  /*820e0*/  @P2 STG.E desc[UR60][R216.64], R208 ;  /* 0x000000d0d8002986 */ /* 0x000fe8000c10193c */
[----:B------:R1:W-:Y:S01]  /*820f0*/  @P5 STG.E desc[UR60][R218.64], R206 ;  /* 0x000000ceda005986 */ /* 0x0003e2000c10193c */
[----:B------:R-:W-:-:S03]  /*82100*/  VIADD R11, R6, 0x106 ;  /* 0x00000106060b7836 */ /* 0x000fc60000000000 */
[----:B-1----:R-:W3:Y:S04]  /*82110*/  LDL.LU R206, [R1+0xe80] ;  /* 0x000e800001ce7983 */ /* 0x002ee80000300800 */
[----:B------:R-:W4:Y:S01]  /*82120*/  LDL.LU R250, [R1+0xe94] ;  /* 0x000e940001fa7983 */ /* 0x000f220000300800 */
[----:B------:R-:W-:-:S03]  /*82130*/  ISETP.GE.AND P1, PT, R11, R102, PT ;  /* 0x000000660b00720c */ /* 0x000fc60003f26270 */
[----:B------:R-:W4:Y:S01]  /*82140*/  LDL.LU R248, [R1+0xa14] ;  /* 0x000a140001f87983 */ /* 0x000f220000300800 */
[----:B------:R-:W-:Y:S01]  /*82150*/  IADD3 R11, R6, 0x10d, RZ ;  /* 0x0000010d060b7810 */ /* 0x000fe20007ffe0ff */
[----:B------:R-:W-:Y:S01]  /*82160*/  IMAD.IADD R78, R8, 0x1, R0 ;  /* 0x00000001084e7824 */ /* 0x000fe200078e0200 */
[-C--:B------:R-:W-:Y:S01]  /*82170*/  ISETP.LT.AND P4, PT, R7, R76.reuse, !P0 ;  /* 0x0000004c0700720c */ /* 0x080fe20004781270 */
[----:B------:R-:W4:Y:S01]  /*82180*/  LDL.LU R247, [R1+0x614] ;  /* 0x0006140001f77983 */ /* 0x000f220000300800 */
[-C--:B------:R-:W-:Y:S01]  /*82190*/  ISETP.LT.AND P5, PT, R9, R76.reuse, !P0 ;  /* 0x0000004c0900720c */ /* 0x080fe200047a1270 */
[----:B------:R-:W1:Y:S02]  /*821a0*/  LDC R102, c[0x0][0x22c] ;  /* 0x00008b00ff667b82 */ /* 0x000e640000000800 */
[----:B------:R-:W4:Y:S01]  /*821b0*/  LDL.LU R249, [R1+0xe84] ;  /* 0x000e840001f97983 */ /* 0x000f220000300800 */
[-C--:B------:R-:W-:Y:S02]  /*821c0*/  ISETP.LT.AND P2, PT, R7, R76.reuse, !P1 ;  /* 0x0000004c0700720c */ /* 0x080fe40004f41270 */
[----:B------:R-:W-:Y:S01]  /*821d0*/  ISETP.GE.AND P0, PT, R11, R211, PT ;  /* 0x000000d30b00720c */ /* 0x000fe20003f06270 */
[C---:B------:R-:W-:Y:S01]  /*821e0*/  IMAD.WIDE R210, R78.reuse, 0x4, R2 ;  /* 0x000000044ed27825 */ /* 0x040fe200078e0202 */
[----:B------:R-:W4:Y:S04]  /*821f0*/  LDL.LU R251, [R1+0xe98] ;  /* 0x000e980001fb7983 */ /* 0x000f280000300800 */
[----:B------:R-:W4:Y:S05]  /*82200*/  LDL.LU R110, [R1+0xa18] ;  /* 0x000a1800016e7983 */ /* 0x000f2a0000300800 */
[----:B------:R1:W-:Y:S01]  /*82210*/  @P2 STG.E desc[UR60][R210.64], R204 ;  /* 0x000000ccd2002986 */ /* 0x0003e2000c10193c */
[----:B------:R-:W-:Y:S01]  /*82220*/  ISETP.LT.AND P1, PT, R9, R76, !P1 ;  /* 0x0000004c0900720c */ /* 0x000fe20004f21270 */
[----:B------:R-:W-:-:S02]  /*82230*/  IMAD.IADD R8, R78, 0x1, R0 ;  /* 0x000000014e087824 */ /* 0x000fc400078e0200 */
[----:B-1----:R-:W4:Y:S04]  /*82240*/  LDL.LU R204, [R1+0x618] ;  /* 0x0006180001cc7983 */ /* 0x002f280000300800 */
[----:B------:R-:W4:Y:S01]  /*82250*/  LDL.LU R112, [R1+0xe88] ;  /* 0x000e880001707983 */ /* 0x000f220000300800 */
[----:B------:R-:W-:-:S03]  /*82260*/  IMAD.WIDE R212, R78, 0x4, R4 ;  /* 0x000000044ed47825 */ /* 0x000fc600078e0204 */
[----:B------:R-:W4:Y:S01]  /*82270*/  LDL.LU R108, [R1+0xe9c] ;  /* 0x000e9c00016c7983 */ /* 0x000f220000300800 */
        /* <DEDUP_REMOVED lines=8> */
[----:B------:R-:W-:Y:S01]  /*82300*/  VIADD R11, R6, 0x108 ;  /* 0x00000108060b7836 */ /* 0x000fe20000000000 */
[----:B------:R-:W-:Y:S01]  /*82310*/  ISETP.LT.AND P5, PT, R7, R76, !P6 ;  /* 0x0000004c0700720c */ /* 0x000fe200077a1270 */
[----:B------:R-:W-:Y:S01]  /*82320*/  IMAD.IADD R78, R8, 0x1, R0 ;  /* 0x00000001084e7824 */ /* 0x000fe200078e0200 */
[----:B------:R-:W2:Y:S02]  /*82330*/  LDL.LU R240, [R1+0xeb0] ;  /* 0x000eb00001f07983 */ /* 0x000ea40000300800 */
[----:B------:R-:W-:-:S02]  /*82340*/  ISETP.GE.AND P2, PT, R11, R100, PT ;  /* 0x000000640b00720c */ /* 0x000fc40003f46270 */
[----:B------:R-:W-:Y:S01]  /*82350*/  IADD3 R11, R6, 0x10f, RZ ;  /* 0x0000010f060b7810 */ /* 0x000fe20007ffe0ff */
[C---:B------:R-:W-:Y:S01]  /*82360*/  IMAD.IADD R8, R78.reuse, 0x1, R0 ;  /* 0x000000014e087824 */ /* 0x040fe200078e0200 */
[-C--:B------:R-:W-:Y:S01]  /*82370*/  ISETP.LT.AND P4, PT, R7, R76.reuse, !P2 ;  /* 0x0000004c0700720c */ /* 0x080fe20005781270 */
[----:B------:R-:W1:Y:S01]  /*82380*/  LDC R100, c[0x0][0x22c] ;  /* 0x00008b00ff647b82 */ /* 0x000e620000000800 */
[CC--:B------:R-:W-:Y:S02]  /*82390*/  ISETP.LT.AND P2, PT, R9.reuse, R76.reuse, !P2 ;  /* 0x0000004c0900720c */ /* 0x0c0fe40005741270 */
[----:B------:R-:W-:Y:S01]  /*823a0*/  ISETP.LT.AND P6, PT, R9, R76, !P6 ;  /* 0x0000004c0900720c */ /* 0x000fe200077c1270 */
[C---:B------:R-:W-:Y:S01]  /*823b0*/  IMAD.WIDE R210, R78.reuse, 0x4, R4 ;  /* 0x000000044ed27825 */ /* 0x040fe200078e0204 */
[----:B------:R-:W-:Y:S01]  /*823c0*/  ISETP.GE.AND P1, PT, R11, R209, PT ;  /* 0x000000d10b00720c */ /* 0x000fe20003f26270 */
[----:B------:R-:W2:Y:S02]  /*823d0*/  LDL.LU R241, [R1+0x620] ;  /* 0x0006200001f17983 */ /* 0x000ea40000300800 */
[----:B------:R-:W-:-:S02]  /*823e0*/  IMAD.WIDE R208, R78, 0x4, R2 ;  /* 0x000000044ed07825 */ /* 0x000fc400078e0202 */
[----:B------:R-:W2:Y:S02]  /*823f0*/  LDL.LU R231, [R1+0xea0] ;  /* 0x000ea00001e77983 */ /* 0x000ea40000300800 */
[----:B------:R-:W-:Y:S02]  /*82400*/  VIADD R11, R6, 0x10a ;  /* 0x0000010a060b7836 */ /* 0x000fe40000000000 */
[C---:B------:R-:W-:Y:S01]  /*82410*/  IMAD.WIDE R212, R8.reuse, 0x4, R2 ;  /* 0x0000000408d47825 */ /* 0x040fe200078e0202 */
[----:B------:R1:W-:Y:S02]  /*82420*/  @P4 STG.E desc[UR60][R208.64], R245 ;  /* 0x000000f5d0004986 */ /* 0x0003e4000c10193c */
[----:B------:R-:W-:Y:S01]  /*82430*/  ISETP.GE.AND P4, PT, R11, R102, PT ;  /* 0x000000660b00720c */ /* 0x000fe20003f86270 */
[----:B------:R-:W-:Y:S01]  /*82440*/  IMAD.WIDE R214, R8, 0x4, R4 ;  /* 0x0000000408d67825 */ /* 0x000fe200078e0204 */
[----:B------:R1:W-:Y:S01]  /*82450*/  @P2 STG.E desc[UR60][R210.64], R227 ;  /* 0x000000e3d2002986 */ /* 0x0003e2000c10193c */
[----:B------:R-:W-:Y:S01]  /*82460*/  IADD3 R11, R6, 0x111, RZ ;  /* 0x00000111060b7810 */ /* 0x000fe20007ffe0ff */
[----:B------:R-:W2:Y:S02]  /*82470*/  LDC R102, c[0x0][0x22c] ;  /* 0x00008b00ff667b82 */ /* 0x000ea40000000800 */
[----:B------:R1:W-:Y:S01]  /*82480*/  @P5 STG.E desc[UR60][R212.64], R246 ;  /* 0x000000f6d4005986 */ /* 0x0003e2000c10193c */
[-C--:B------:R-:W-:Y:S01]  /*82490*/  ISETP.LT.AND P5, PT, R7, R76.reuse, !P4 ;  /* 0x0000004c0700720c */ /* 0x080fe200067a1270 */
[----:B------:R-:W-:Y:S01]  /*824a0*/  IMAD.IADD R78, R8, 0x1, R0 ;  /* 0x00000001084e7824 */ /* 0x000fe200078e0200 */
[----:B------:R-:W-:-:S02]  /*824b0*/  ISETP.LT.AND P4, PT, R9, R76, !P4 ;  /* 0x0000004c0900720c */ /* 0x000fc40006781270 */
[----:B------:R-:W-:Y:S01]  /*824c0*/  ISETP.GE.AND P2, PT, R11, R207, PT ;  /* 0x000000cf0b00720c */ /* 0x000fe20003f46270 */
[----:B------:R-:W-:Y:S02]  /*824d0*/  IMAD.IADD R8, R78, 0x1, R0 ;  /* 0x000000014e087824 */ /* 0x000fe400078e0200 */
[----:B------:R-:W-:Y:S02]  /*824e0*/  VIADD R11, R6, 0x10c ;  /* 0x0000010c060b7836 */ /* 0x000fe40000000000 */
[----:B-1----:R-:W-:-:S04]  /*824f0*/  IMAD.WIDE R208, R78, 0x4, R4 ;  /* 0x000000044ed07825 */ /* 0x002fc800078e0204 */
[----:B------:R-:W-:-:S04]  /*82500*/  IMAD.WIDE R210, R8, 0x4, R2 ;  /* 0x0000000408d27825 */ /* 0x000fc800078e0202 */
[----:B------:R-:W-:Y:S01]  /*82510*/  IMAD.WIDE R212, R8, 0x4, R4 ;  /* 0x0000000408d47825 */ /* 0x000fe200078e0204 */
[----:B---3--:R1:W-:Y:S01]  /*82520*/  @P6 STG.E desc[UR60][R214.64], R206 ;  /* 0x000000ced6006986 */ /* 0x0083e2000c10193c */
[-C--:B------:R-:W-:Y:S02]  /*82530*/  ISETP.LT.AND P6, PT, R7, R76.reuse, !P3 ;  /* 0x0000004c0700720c */ /* 0x080fe40005fc1270 */
[----:B------:R-:W-:Y:S01]  /*82540*/  ISETP.LT.AND P3, PT, R9, R76, !P3 ;  /* 0x0000004c0900720c */ /* 0x000fe20005f61270 */
[----:B-1----:R-:W-:-:S05]  /*82550*/  IMAD.WIDE R206, R78, 0x4, R2 ;  /* 0x000000044ece7825 */ /* 0x002fca00078e0202 */
[----:B----4-:R1:W-:Y:S01]  /*82560*/  @P5 STG.E desc[UR60][R206.64], R250 ;  /* 0x000000face005986 */ /* 0x0103e2000c10193c */
[----:B------:R-:W-:-:S03]  /*82570*/  ISETP.GE.AND P5, PT, R11, R100, PT ;  /* 0x000000640b00720c */ /* 0x000fc60003fa6270 */
[----:B------:R3:W-:Y:S04]  /*82580*/  @P4 STG.E desc[UR60][R208.64], R248 ;  /* 0x000000f8d0004986 */ /* 0x0007e8000c10193c */
[----:B------:R4:W-:Y:S04]  /*82590*/  @P6 STG.E desc[UR60][R210.64], R247 ;  /* 0x000000f7d2006986 */ /* 0x0009e8000c10193c */
[----:B------:R-:W-:Y:S01]  /*825a0*/  @P3 STG.E desc[UR60][R212.64], R249 ;  /* 0x000000f9d4003986 */ /* 0x000fe2000c10193c */
[-C--:B------:R-:W-:Y:S02]  /*825b0*/  ISETP.LT.AND P3, PT, R7, R76.reuse, !P5 ;  /* 0x0000004c0700720c */ /* 0x080fe40006f61270 */
[----:B------:R-:W-:-:S02]  /*825c0*/  ISETP.LT.AND P5, PT, R9, R76, !P5 ;  /* 0x0000004c0900720c */ /* 0x000fc40006fa1270 */
[----:B------:R-:W-:Y:S02]  /*825d0*/  IADD3 R100, R8, R0, RZ ;  /* 0x0000000008647210 */ /* 0x000fe40007ffe0ff */
[-C--:B------:R-:W-:Y:S01]  /*825e0*/  ISETP.LT.AND P4, PT, R7, R76.reuse, !P0 ;  /* 0x0000004c0700720c */ /* 0x080fe20004781270 */
[----:B------:R-:W-:Y:S02]  /*825f0*/  VIADD R78, R6, 0x10e ;  /* 0x0000010e064e7836 */ /* 0x000fe40000000000 */
[C---:B------:R-:W-:Y:S02]  /*82600*/  IMAD.IADD R8, R100.reuse, 0x1, R0 ;  /* 0x0000000164087824 */ /* 0x040fe400078e0200 */
[----:B-1----:R-:W-:Y:S01]  /*82610*/  IMAD.WIDE R206, R100, 0x4, R2 ;  /* 0x0000000464ce7825 */ /* 0x002fe200078e0202 */
[----:B------:R-:W-:-:S03]  /*82620*/  ISETP.LT.AND P0, PT, R9, R76, !P0 ;  /* 0x0000004c0900720c */ /* 0x000fc60004701270 */
[----:B------:R-:W-:Y:S02]  /*82630*/  VIADD R11, R6, 0x113 ;  /* 0x00000113060b7836 */ /* 0x000fe40000000000 */
[----:B---3--:R-:W-:Y:S01]  /*82640*/  IMAD.WIDE R208, R100, 0x4, R4 ;  /* 0x0000000464d07825 */ /* 0x008fe200078e0204 */
[----:B------:R-:W-:Y:S01]  /*82650*/  @P3 STG.E desc[UR60][R206.64], R251 ;  /* 0x000000fbce003986 */ /* 0x000fe2000c10193c */
[----:B------:R-:W-:Y:S01]  /*82660*/  ISETP.GE.AND P3, PT, R78, R104, PT ;  /* 0x000000684e00720c */ /* 0x000fe20003f66270 */
[----:B------:R-:W1:Y:S01]  /*82670*/  LDC R100, c[0x0][0x248] ;  /* 0x00009200ff647b82 */ /* 0x000e620000000800 */
[----:B----4-:R-:W-:Y:S01]  /*82680*/  IMAD.WIDE R210, R8, 0x4, R2 ;  /* 0x0000000408d27825 */ /* 0x010fe200078e0202 */
[----:B------:R-:W-:Y:S01]  /*82690*/  ISETP.GE.AND P6, PT, R11, R205, PT ;  /* 0x000000cd0b00720c */ /* 0x000fe20003fc6270 */
[----:B------:R-:W-:Y:S01]  /*826a0*/  @P5 STG.E desc[UR60][R208.64], R110 ;  /* 0x0000006ed0005986 */ /* 0x000fe2000c10193c */
[----:B------:R-:W-:Y:S02]  /*826b0*/  IADD3 R11, R6, 0x115, RZ ;  /* 0x00000115060b7810 */ /* 0x000fe40007ffe0ff */
[-C--:B------:R-:W-:Y:S01]  /*826c0*/  ISETP.LT.AND P5, PT, R7, R76.reuse, !P3 ;  /* 0x0000004c0700720c */ /* 0x080fe20005fa1270 */
[----:B------:R3:W-:Y:S01]  /*826d0*/  @P4 STG.E desc[UR60][R210.64], R204 ;  /* 0x000000ccd2004986 */ /* 0x0007e2000c10193c */
[----:B------:R-:W-:Y:S01]  /*826e0*/  ISETP.GE.AND P4, PT, R11, R111, PT ;  /* 0x0000006f0b00720c */ /* 0x000fe20003f86270 */
[C---:B------:R-:W-:Y:S01]  /*826f0*/  IMAD.IADD R11, R8.reuse, 0x1, R0 ;  /* 0x00000001080b7824 */ /* 0x040fe200078e0200 */
[----:B------:R-:W-:Y:S01]  /*82700*/  ISETP.LT.AND P3, PT, R9, R76, !P3 ;  /* 0x0000004c0900720c */ /* 0x000fe20005f61270 */
[----:B------:R-:W4:Y:S01]  /*82710*/  LDC R104, c[0x0][0x22c] ;  /* 0x00008b00ff687b82 */ /* 0x000f220000000800 */
[----:B---3--:R-:W-:-:S07]  /*82720*/  IMAD.WIDE R204, R8, 0x4, R4 ;  /* 0x0000000408cc7825 */ /* 0x008fce00078e0204 */
[----:B------:R-:W3:Y:S01]  /*82730*/  LDC R78, c[0x0][0x248] ;  /* 0x00009200ff4e7b82 */ /* 0x000ee20000000800 */
[----:B------:R1:W-:Y:S01]  /*82740*/  @P0 STG.E desc[UR60][R204.64], R112 ;  /* 0x00000070cc000986 */ /* 0x0003e2000c10193c */
[----:B------:R-:W-:Y:S01]  /*82750*/  ISETP.LT.AND P0, PT, R7, R76, !P1 ;  /* 0x0000004c0700720c */ /* 0x000fe20004f01270 */
[----:B------:R-:W-:-:S04]  /*82760*/  IMAD.WIDE R110, R11, 0x4, R2 ;  /* 0x000000040b6e7825 */ /* 0x000fc800078e0202 */
[C---:B------:R-:W-:Y:S01]  /*82770*/  IMAD.IADD R0, R11.reuse, 0x1, R0 ;  /* 0x000000010b007824 */ /* 0x040fe200078e0200 */
[----:B------:R1:W-:Y:S02]  /*82780*/  @P5 STG.E desc[UR60][R110.64], R108 ;  /* 0x0000006c6e005986 */ /* 0x0003e4000c10193c */
[----:B-1----:R-:W-:-:S04]  /*82790*/  IMAD.WIDE R204, R11, 0x4, R4 ;  /* 0x000000040bcc7825 */ /* 0x002fc800078e0204 */
[C---:B------:R-:W-:Y:S01]  /*827a0*/  IMAD.WIDE R110, R0.reuse, 0x4, R2 ;  /* 0x00000004006e7825 */ /* 0x040fe200078e0202 */
[----:B------:R-:W-:Y:S01]  /*827b0*/  ISETP.LT.AND P1, PT, R9, R76, !P1 ;  /* 0x0000004c0900720c */ /* 0x000fe20004f21270 */
[----:B------:R-:W-:Y:S04]  /*827c0*/  @P3 STG.E desc[UR60][R204.64], R150 ;  /* 0x00000096cc003986 */ /* 0x000fe8000c10193c */
[----:B------:R1:W-:Y:S04]  /*827d0*/  @P0 STG.E desc[UR60][R110.64], R148 ;  /* 0x000000946e000986 */ /* 0x0003e8000c10193c */
[----:B-1----:R-:W3:Y:S04]  /*827e0*/  LDL.LU R148, [R1+0xa20] ;  /* 0x000a200001947983 */ /* 0x002ee80000300800 */
[----:B------:R-:W3:Y:S04]  /*827f0*/  LDL.LU R244, [R1+0xeb4] ;  /* 0x000eb40001f47983 */ /* 0x000ee80000300800 */
[----:B------:R-:W3:Y:S01]  /*82800*/  LDL.LU R245, [R1+0x624] ;  /* 0x0006240001f57983 */ /* 0x000ee20000300800 */
[----:B------:R-:W-:-:S03]  /*82810*/  IMAD.WIDE R110, R0, 0x4, R4 ;  /* 0x00000004006e7825 */ /* 0x000fc600078e0204 */
[----:B------:R-:W3:Y:S04]  /*82820*/  LDL.LU R227, [R1+0xea4] ;  /* 0x000ea40001e37983 */ /* 0x000ee80000300800 */
[----:B--2---:R1:W-:Y:S04]  /*82830*/  @P1 STG.E desc[UR60][R110.64], R114 ;  /* 0x000000726e001986 */ /* 0x0043e8000c10193c */
        /* <DEDUP_REMOVED lines=9> */
[----:B------:R-:W-:-:S02]  /*828d0*/  VIADD R8, R6, 0x110 ;  /* 0x0000011006087836 */ /* 0x000fc40000000000 */
[----:B------:R-:W-:Y:S01]  /*828e0*/  VIADD R11, R6, 0x112 ;  /* 0x00000112060b7836 */ /* 0x000fe20000000000 */
[C---:B------:R-:W-:Y:S01]  /*828f0*/  ISETP.LT.AND P1, PT, R7.reuse, R76, !P2 ;  /* 0x0000004c0700720c */ /* 0x040fe20005721270 */
[----:B------:R-:W2:Y:S01]  /*82900*/  LDL.LU R239, [R1+0xec0] ;  /* 0x000ec00001ef7983 */ /* 0x000ea20000300800 */
[----:B------:R-:W-:Y:S02]  /*82910*/  ISETP.GE.AND P5, PT, R8, R102, PT ;  /* 0x000000660800720c */ /* 0x000fe40003fa6270 */
[----:B------:R-:W1:Y:S01]  /*82920*/  LDC R102, c[0x0][0x248] ;  /* 0x00009200ff667b82 */ /* 0x000e620000000800 */
[----:B------:R-:W-:Y:S01]  /*82930*/  IADD3 R8, R6, 0x117, RZ ;  /* 0x0000011706087810 */ /* 0x000fe20007ffe0ff */
[----:B------:R-:W2:Y:S01]  /*82940*/  LDL.LU R233, [R1+0x630] ;  /* 0x0006300001e97983 */ /* 0x000ea20000300800 */
[-C--:B------:R-:W-:Y:S02]  /*82950*/  ISETP.LT.AND P3, PT, R7, R76.reuse, !P5 ;  /* 0x0000004c0700720c */ /* 0x080fe40006f61270 */
[----:B------:R-:W-:Y:S01]  /*82960*/  ISETP.GE.AND P0, PT, R8, R151, PT ;  /* 0x000000970800720c */ /* 0x000fe20003f06270 */
[----:B------:R-:W-:Y:S01]  /*82970*/  IMAD.IADD R8, R0, 0x1, R100 ;  /* 0x0000000100087824 */ /* 0x000fe200078e0264 */
[CC--:B------:R-:W-:Y:S01]  /*82980*/  ISETP.LT.AND P5, PT, R9.reuse, R76.reuse, !P5 ;  /* 0x0000004c0900720c */ /* 0x0c0fe20006fa1270 */
[----:B------:R-:W1:Y:S01]  /*82990*/  LDC R100, c[0x0][0x248] ;  /* 0x00009200ff647b82 */ /* 0x000e620000000800 */
[----:B------:R-:W-:Y:S01]  /*829a0*/  ISETP.LT.AND P2, PT, R9, R76, !P2 ;  /* 0x0000004c0900720c */ /* 0x000fe20005741270 */
[C---:B------:R-:W-:Y:S01]  /*829b0*/  IMAD.WIDE R110, R8.reuse, 0x4, R2 ;  /* 0x00000004086e7825 */ /* 0x040fe200078e0202 */
[----:B------:R-:W2:Y:S03]  /*829c0*/  LDL.LU R242, [R1+0xed0] ;  /* 0x000ed00001f27983 */ /* 0x000ea60000300800 */
[C---:B------:R-:W-:Y:S01]  /*829d0*/  IMAD.WIDE R150, R8.reuse, 0x4, R4 ;  /* 0x0000000408967825 */ /* 0x040fe200078e0204 */
[----:B------:R-:W2:Y:S04]  /*829e0*/  LDL.LU R243, [R1+0xa30] ;  /* 0x000a300001f37983 */ /* 0x000ea80000300800 */
[----:B------:R3:W-:Y:S01]  /*829f0*/  @P3 STG.E desc[UR60][R110.64], R240 ;  /* 0x000000f06e003986 */ /* 0x0007e2000c10193c */
[----:B----4-:R-:W-:Y:S01]  /*82a00*/  ISETP.GE.AND P3, PT, R11, R104, PT ;  /* 0x000000680b00720c */ /* 0x010fe20003f66270 */
[----:B---3--:R-:W-:Y:S01]  /*82a10*/  IMAD.IADD R0, R8, 0x1, R78 ;  /* 0x0000000108007824 */ /* 0x008fe200078e024e */
[----:B------:R-:W3:Y:S01]  /*82a20*/  LDC R104, c[0x0][0x248] ;  /* 0x00009200ff687b82 */ /* 0x000ee20000000800 */
[----:B------:R4:W-:Y:S01]  /*82a30*/  @P5 STG.E desc[UR60][R150.64], R241 ;  /* 0x000000f196005986 */ /* 0x0009e2000c10193c */
[----:B------:R-:W-:-:S03]  /*82a40*/  ISETP.LT.AND P5, PT, R7, R76, !P3 ;  /* 0x0000004c0700720c */ /* 0x000fc60005fa1270 */
[----:B------:R-:W3:Y:S03]  /*82a50*/  LDL.LU R229, [R1+0xec4] ;  /* 0x000ec40001e57983 */ /* 0x000ee60000300800 */
[----:B------:R-:W2:Y:S01]  /*82a60*/  LDC R78, c[0x0][0x248] ;  /* 0x00009200ff4e7b82 */ /* 0x000ea20000000800 */
[C---:B------:R-:W-:Y:S01]  /*82a70*/  IMAD.WIDE R110, R0.reuse, 0x4, R2 ;  /* 0x00000004006e7825 */ /* 0x040fe200078e0202 */
[----:B------:R-:W-:Y:S01]  /*82a80*/  ISETP.LT.AND P3, PT, R9, R76, !P3 ;  /* 0x0000004c0900720c */ /* 0x000fe20005f61270 */
[----:B------:R-:W3:Y:S02]  /*82a90*/  LDL.LU R240, [R1+0x634] ;  /* 0x0006340001f07983 */ /* 0x000ee40000300800 */
[----:B----4-:R-:W-:Y:S01]  /*82aa0*/  IMAD.WIDE R150, R0, 0x4, R4 ;  /* 0x0000000400967825 */ /* 0x010fe200078e0204 */
[----:B------:R-:W-:Y:S01]  /*82ab0*/  IADD3 R8, R6, 0x119, RZ ;  /* 0x0000011906087810 */ /* 0x000fe20007ffe0ff */
[----:B------:R4:W-:Y:S02]  /*82ac0*/  @P1 STG.E desc[UR60][R110.64], R231 ;  /* 0x000000e76e001986 */ /* 0x0009e4000c10193c */
[----:B-1----:R-:W-:-:S02]  /*82ad0*/  IMAD.IADD R0, R0, 0x1, R102 ;  /* 0x0000000100007824 */ /* 0x002fc400078e0266 */
[----:B------:R-:W1:Y:S01]  /*82ae0*/  LDC R102, c[0x0][0x22c] ;  /* 0x00008b00ff667b82 */ /* 0x000e620000000800 */
[----:B------:R-:W-:Y:S01]  /*82af0*/  VIADD R11, R6, 0x114 ;  /* 0x00000114060b7836 */ /* 0x000fe20000000000 */
[----:B------:R-:W-:Y:S01]  /*82b00*/  ISETP.GE.AND P1, PT, R8, R149, PT ;  /* 0x000000950800720c */ /* 0x000fe20003f26270 */
[----:B------:R-:W3:Y:S01]  /*82b10*/  LDL.LU R241, [R1+0xed4] ;  /* 0x000ed40001f17983 */ /* 0x000ee20000300800 */
[----:B----4-:R-:W-:-:S03]  /*82b20*/  IMAD.WIDE R110, R0, 0x4, R2 ;  /* 0x00000004006e7825 */ /* 0x010fc600078e0202 */
[----:B------:R-:W4:Y:S01]  /*82b30*/  LDL.LU R231, [R1+0xa34] ;  /* 0x000a340001e77983 */ /* 0x000f220000300800 */
[----:B------:R-:W-:Y:S02]  /*82b40*/  IMAD.IADD R8, R0, 0x1, R100 ;  /* 0x0000000100087824 */ /* 0x000fe400078e0264 */
[----:B------:R-:W3:Y:S01]  /*82b50*/  LDC R100, c[0x0][0x248] ;  /* 0x00009200ff647b82 */ /* 0x000ee20000000800 */
[----:B------:R1:W-:Y:S01]  /*82b60*/  @P2 STG.E desc[UR60][R150.64], R148 ;  /* 0x0000009496002986 */ /* 0x0003e2000c10193c */
[----:B------:R-:W-:-:S03]  /*82b70*/  ISETP.LT.AND P2, PT, R7, R76, !P6 ;  /* 0x0000004c0700720c */ /* 0x000fc60007741270 */
[----:B------:R1:W-:Y:S01]  /*82b80*/  @P5 STG.E desc[UR60][R110.64], R244 ;  /* 0x000000f46e005986 */ /* 0x0003e2000c10193c */
[----:B------:R-:W-:Y:S02]  /*82b90*/  ISETP.GE.AND P5, PT, R11, R106, PT ;  /* 0x0000006a0b00720c */ /* 0x000fe40003fa6270 */
[-C--:B------:R-:W-:Y:S01]  /*82ba0*/  ISETP.LT.AND P6, PT, R9, R76.reuse, !P6 ;  /* 0x0000004c0900720c */ /* 0x080fe200077c1270 */
[----:B------:R-:W3:Y:S01]  /*82bb0*/  LDC R106, c[0x0][0x248] ;  /* 0x00009200ff6a7b82 */ /* 0x000ee20000000800 */
[----:B-1----:R-:W-:Y:S01]  /*82bc0*/  IMAD.WIDE R148, R0, 0x4, R4 ;  /* 0x0000000400947825 */ /* 0x002fe200078e0204 */
[----:B------:R-:W4:Y:S03]  /*82bd0*/  LDL.LU R244, [R1+0xec8] ;  /* 0x000ec80001f47983 */ /* 0x000f260000300800 */
[----:B------:R-:W-:Y:S01]  /*82be0*/  IMAD.WIDE R110, R8, 0x4, R2 ;  /* 0x00000004086e7825 */ /* 0x000fe200078e0202 */
[----:B------:R1:W-:Y:S01]  /*82bf0*/  @P3 STG.E desc[UR60][R148.64], R245 ;  /* 0x000000f594003986 */ /* 0x0003e2000c10193c */
[----:B------:R-:W-:-:S02]  /*82c00*/  ISETP.LT.AND P3, PT, R7, R76, !P5 ;  /* 0x0000004c0700720c */ /* 0x000fc40006f61270 */
[----:B--2---:R-:W-:Y:S01]  /*82c10*/  IMAD.IADD R0, R8, 0x1, R78 ;  /* 0x0000000108007824 */ /* 0x004fe200078e024e */
[C---:B------:R-:W-:Y:S01]  /*82c20*/  IADD3 R11, R6.reuse, 0x11b, RZ ;  /* 0x0000011b060b7810 */ /* 0x040fe20007ffe0ff */
[----:B------:R2:W-:Y:S01]  /*82c30*/  @P2 STG.E desc[UR60][R110.64], R227 ;  /* 0x000000e36e002986 */ /* 0x0005e2000c10193c */
[-C--:B------:R-:W-:Y:S01]  /*82c40*/  ISETP.LT.AND P5, PT, R9, R76.reuse, !P5 ;  /* 0x0000004c0900720c */ /* 0x080fe20006fa1270 */
[----:B------:R-:W3:Y:S01]  /*82c50*/  LDC R78, c[0x0][0x22c] ;  /* 0x00008b00ff4e7b82 */ /* 0x000ee20000000800 */
[----:B------:R-:W-:Y:S01]  /*82c60*/  ISETP.GE.AND P2, PT, R11, R115, PT ;  /* 0x000000730b00720c */ /* 0x000fe20003f46270 */
[----:B------:R-:W-:Y:S02]  /*82c70*/  VIADD R11, R6, 0x116 ;  /* 0x00000116060b7836 */ /* 0x000fe40000000000 */
[----:B-1----:R-:W-:Y:S01]  /*82c80*/  IMAD.WIDE R148, R8, 0x4, R4 ;  /* 0x0000000408947825 */ /* 0x002fe200078e0204 */
[----:B------:R-:W4:Y:S03]  /*82c90*/  LDL.LU R245, [R1+0x638] ;  /* 0x0006380001f57983 */ /* 0x000f260000300800 */
[----:B--2---:R-:W-:Y:S01]  /*82ca0*/  IMAD.WIDE R110, R0, 0x4, R2 ;  /* 0x00000004006e7825 */ /* 0x004fe200078e0202 */
[----:B------:R1:W-:Y:S01]  /*82cb0*/  @P6 STG.E desc[UR60][R148.64], R114 ;  /* 0x0000007294006986 */ /* 0x0003e2000c10193c */
[----:B------:R-:W-:-:S03]  /*82cc0*/  ISETP.LT.AND P6, PT, R7, R76, !P4 ;  /* 0x0000004c0700720c */ /* 0x000fc600067c1270 */
[----:B------:R2:W-:Y:S01]  /*82cd0*/  @P3 STG.E desc[UR60][R110.64], R246 ;  /* 0x000000f66e003986 */ /* 0x0005e2000c10193c */
[----:B------:R-:W-:Y:S01]  /*82ce0*/  ISETP.GE.AND P3, PT, R11, R102, PT ;  /* 0x000000660b00720c */ /* 0x000fe20003f66270 */
[C---:B---3--:R-:W-:Y:S01]  /*82cf0*/  IMAD.IADD R8, R0.reuse, 0x1, R104 ;  /* 0x0000000100087824 */ /* 0x048fe200078e0268 */
[-C--:B------:R-:W-:Y:S01]  /*82d00*/  ISETP.LT.AND P4, PT, R9, R76.reuse, !P4 ;  /* 0x0000004c0900720c */ /* 0x080fe20006781270 */
[----:B------:R-:W3:Y:S01]  /*82d10*/  LDL.LU R227, [R1+0xed8] ;  /* 0x000ed80001e37983 */ /* 0x000ee20000300800 */
[----:B-1----:R-:W-:Y:S01]  /*82d20*/  IMAD.WIDE R114, R0, 0x4, R4 ;  /* 0x0000000400727825 */ /* 0x002fe200078e0204 */
[----:B------:R-:W-:Y:S01]  /*82d30*/  IADD3 R11, R6, 0x11d, RZ ;  /* 0x0000011d060b7810 */ /* 0x000fe20007ffe0ff */
[----:B------:R-:W1:Y:S02]  /*82d40*/  LDC R104, c[0x0][0x248] ;  /* 0x00009200ff687b82 */ /* 0x000e640000000800 */
[----:B--2---:R-:W-:Y:S01]  /*82d50*/  IMAD.WIDE R110, R8, 0x4, R2 ;  /* 0x00000004086e7825 */ /* 0x004fe200078e0202 */
[----:B------:R2:W-:Y:S01]  /*82d60*/  @P5 STG.E desc[UR60][R114.64], R250 ;  /* 0x000000fa72005986 */ /* 0x0005e2000c10193c */
[----:B------:R-:W-:-:S02]  /*82d70*/  ISETP.LT.AND P5, PT, R7, R76, !P3 ;  /* 0x0000004c0700720c */ /* 0x000fc40005fa1270 */
[C---:B------:R-:W-:Y:S01]  /*82d80*/  IMAD.IADD R0, R8.reuse, 0x1, R100 ;  /* 0x0000000108007824 */ /* 0x040fe200078e0264 */
[----:B------:R2:W-:Y:S01]  /*82d90*/  @P6 STG.E desc[UR60][R110.64], R248 ;  /* 0x000000f86e006986 */ /* 0x0005e2000c10193c */
[----:B------:R-:W-:Y:S01]  /*82da0*/  ISETP.LT.AND P3, PT, R9, R76, !P3 ;  /* 0x0000004c0900720c */ /* 0x000fe20005f61270 */
[----:B------:R-:W1:Y:S02]  /*82db0*/  LDC R102, c[0x0][0x248] ;  /* 0x00009200ff667b82 */ /* 0x000e640000000800 */
[----:B------:R-:W3:Y:S01]  /*82dc0*/  LDL.LU R246, [R1+0xa38] ;  /* 0x000a380001f67983 */ /* 0x000ee20000300800 */
[----:B--2---:R-:W-:-:S05]  /*82dd0*/  IMAD.WIDE R114, R8, 0x4, R4 ;  /* 0x0000000408727825 */ /* 0x004fca00078e0204 */
[----:B------:R-:W2:Y:S01]  /*82de0*/  LDC R100, c[0x0][0x248] ;  /* 0x00009200ff647b82 */ /* 0x000ea20000000800 */
[----:B------:R-:W-:Y:S01]  /*82df0*/  IMAD.WIDE R110, R0, 0x4, R2 ;  /* 0x00000004006e7825 */ /* 0x000fe200078e0202 */
[----:B------:R1:W-:Y:S03]  /*82e00*/  @P4 STG.E desc[UR60][R114.64], R112 ;  /* 0x0000007072004986 */ /* 0x0003e6000c10193c */
[----:B------:R-:W-:Y:S01]  /*82e10*/  VIADD R8, R6, 0x118 ;  /* 0x0000011806087836 */ /* 0x000fe20000000000 */
[----:B------:R1:W-:Y:S01]  /*82e20*/  @P5 STG.E desc[UR60][R110.64], R247 ;  /* 0x000000f76e005986 */ /* 0x0003e2000c10193c */
[----:B------:R-:W-:Y:S02]  /*82e30*/  ISETP.LT.AND P5, PT, R7, R76, !P0 ;  /* 0x0000004c0700720c */ /* 0x000fe400047a1270 */
[----:B------:R-:W-:Y:S02]  /*82e40*/  ISETP.GE.AND P6, PT, R11, R113, PT ;  /* 0x000000710b00720c */ /* 0x000fe40003fc6270 */
[----:B------:R-:W-:Y:S01]  /*82e50*/  ISETP.GE.AND P4, PT, R8, R78, PT ;  /* 0x0000004e0800720c */ /* 0x000fe20003f86270 */
[C---:B------:R-:W-:Y:S01]  /*82e60*/  IMAD.IADD R8, R0.reuse, 0x1, R106 ;  /* 0x0000000100087824 */ /* 0x040fe200078e026a */
[----:B------:R-:W-:Y:S01]  /*82e70*/  ISETP.LT.AND P0, PT, R9, R76, !P0 ;  /* 0x0000004c0900720c */ /* 0x000fe20004701270 */
[--C-:B-1----:R-:W-:Y:S01]  /*82e80*/  IMAD.WIDE R112, R0, 0x4, R4.reuse ;  /* 0x0000000400707825 */ /* 0x102fe200078e0204 */
[----:B------:R-:W1:Y:S04]  /*82e90*/  LDC R78, c[0x0][0x22c] ;  /* 0x00008b00ff4e7b82 */ /* 0x000e680000000800 */
[----:B------:R2:W-:Y:S01]  /*82ea0*/  @P3 STG.E desc[UR60][R112.64], R108 ;  /* 0x0000006c70003986 */ /* 0x0005e2000c10193c */
[----:B------:R-:W-:-:S03]  /*82eb0*/  IMAD.WIDE R110, R8, 0x4, R4 ;  /* 0x00000004086e7825 */ /* 0x000fc600078e0204 */
[----:B------:R-:W1:Y:S01]  /*82ec0*/  LDC R114, c[0x0][0x248] ;  /* 0x00009200ff727b82 */ /* 0x000e620000000800 */
[----:B--2---:R-:W-:Y:S01]  /*82ed0*/  IMAD.WIDE R112, R8, 0x4, R2 ;  /* 0x0000000408707825 */ /* 0x004fe200078e0202 */
[----:B------:R-:W-:-:S06]  /*82ee0*/  IADD3 R11, R6, 0x11f, RZ ;  /* 0x0000011f060b7810 */ /* 0x000fcc0007ffe0ff */
[----:B------:R-:W2:Y:S01]  /*82ef0*/  LDC R108, c[0x0][0x22c] ;  /* 0x00008b00ff6c7b82 */ /* 0x000ea20000000800 */
[----:B------:R1:W-:Y:S04]  /*82f00*/  @P5 STG.E desc[UR60][R112.64], R249 ;  /* 0x000000f970005986 */ /* 0x0003e8000c10193c */
[----:B------:R1:W-:Y:S04]  /*82f10*/  @P0 STG.E desc[UR60][R110.64], R251 ;  /* 0x000000fb6e000986 */ /* 0x0003e8000c10193c */
[----:B-1----:R-:W3:Y:S04]  /*82f20*/  LDL.LU R249, [R1+0xecc] ;  /* 0x000ecc0001f97983 */ /* 0x002ee80000300800 */
[----:B------:R-:W3:Y:S01]  /*82f30*/  LDL.LU R251, [R1+0x63c] ;  /* 0x00063c0001fb7983 */ /* 0x000ee20000300800 */
[-C--:B------:R-:W-:Y:S01]  /*82f40*/  ISETP.LT.AND P3, PT, R7, R76.reuse, !P4 ;  /* 0x0000004c0700720c */ /* 0x080fe20006761270 */
[----:B------:R-:W-:Y:S01]  /*82f50*/  IMAD.IADD R0, R8, 0x1, R104 ;  /* 0x0000000108007824 */ /* 0x000fe200078e0268 */
[----:B------:R-:W-:-:S02]  /*82f60*/  ISETP.LT.AND P4, PT, R9, R76, !P4 ;  /* 0x0000004c0900720c */ /* 0x000fc40006781270 */
[----:B------:R-:W-:Y:S01]  /*82f70*/  ISETP.GE.AND P5, PT, R11, R107, PT ;  /* 0x0000006b0b00720c */ /* 0x000fe20003fa6270 */
[----:B------:R-:W-:Y:S01]  /*82f80*/  IMAD.WIDE R106, R0, 0x4, R2 ;  /* 0x00000004006a7825 */ /* 0x000fe200078e0202 */
[----:B------:R-:W-:Y:S01]  /*82f90*/  ISETP.LT.AND P0, PT, R7, R76, !P1 ;  /* 0x0000004c0700720c */ /* 0x000fe20004f01270 */
[----:B------:R-:W1:Y:S01]  /*82fa0*/  LDC R104, c[0x0][0x22c] ;  /* 0x00008b00ff687b82 */ /* 0x000e620000000800 */
[----:B------:R-:W3:Y:S01]  /*82fb0*/  LDL.LU R250, [R1+0xedc] ;  /* 0x000edc0001fa7983 */ /* 0x000ee20000300800 */
[----:B------:R-:W-:Y:S02]  /*82fc0*/  VIADD R8, R6, 0x11a ;  /* 0x0000011a06087836 */ /* 0x000fe40000000000 */
[----:B------:R-:W-:Y:S02]  /*82fd0*/  IMAD.WIDE R110, R0, 0x4, R4 ;  /* 0x00000004006e7825 */ /* 0x000fe400078e0204 */
[----:B------:R2:W-:Y:S01]  /*82fe0*/  @P3 STG.E desc[UR60][R106.64], R239 ;  /* 0x000000ef6a003986 */ /* 0x0005e2000c10193c */
[----:B------:R-:W-:Y:S01]  /*82ff0*/  ISETP.GE.AND P3, PT, R8, R78, PT ;  /* 0x0000004e0800720c */ /* 0x000fe20003f66270 */
[----:B------:R-:W-:Y:S01]  /*83000*/  IMAD.IADD R0, R0, 0x1, R102 ;  /* 0x0000000100007824 */ /* 0x000fe200078e0266 */
[----:B------:R-:W1:Y:S01]  /*83010*/  LDC R78, c[0x0][0x248] ;  /* 0x00009200ff4e7b82 */ /* 0x000e620000000800 */
[----:B------:R2:W-:Y:S01]  /*83020*/  @P4 STG.E desc[UR60][R110.64], R233 ;  /* 0x000000e96e004986 */ /* 0x0005e2000c10193c */
[----:B------:R-:W-:-:S02]  /*83030*/  ISETP.LT.AND P1, PT, R9, R76, !P1 ;  /* 0x0000004c0900720c */ /* 0x000fc40004f21270 */
[-C--:B------:R-:W-:Y:S01]  /*83040*/  ISETP.LT.AND P4, PT, R7, R76.reuse, !P3 ;  /* 0x0000004c0700720c */ /* 0x080fe20005f81270 */
[C---:B------:R-:W-:Y:S01]  /*83050*/  IMAD.IADD R8, R0.reuse, 0x1, R100 ;  /* 0x0000000100087824 */ /* 0x040fe200078e0264 */
[----:B------:R-:W-:Y:S01]  /*83060*/  ISETP.LT.AND P3, PT, R9, R76, !P3 ;  /* 0x0000004c0900720c */ /* 0x000fe20005f61270 */
[----:B------:R-:W3:Y:S01]  /*83070*/  LDL.LU R248, [R1+0xa3c] ;  /* 0x000a3c0001f87983 */ /* 0x000ee20000300800 */
[----:B------:R-:W4:Y:S01]  /*83080*/  LDC R102, c[0x0][0x248] ;  /* 0x00009200ff667b82 */ /* 0x000f220000000800 */
[--C-:B--2---:R-:W-:Y:S01]  /*83090*/  IMAD.WIDE R106, R0, 0x4, R2.reuse ;  /* 0x00000004006a7825 */ /* 0x104fe200078e0202 */
[----:B------:R-:W-:Y:S01]  /*830a0*/  IADD3 R11, R6, 0x11c, RZ ;  /* 0x0000011c060b7810 */ /* 0x000fe20007ffe0ff */
[----:B------:R-:W2:Y:S02]  /*830b0*/  LDL.LU R247, [R1+0xee0] ;  /* 0x000ee00001f77983 */ /* 0x000ea40000300800 */
[C---:B------:R-:W-:Y:S02]  /*830c0*/  IMAD.WIDE R110, R8.reuse, 0x4, R2 ;  /* 0x00000004086e7825 */ /* 0x040fe400078e0202 */
[----:B------:R1:W-:Y:S01]  /*830d0*/  @P0 STG.E desc[UR60][R106.64], R242 ;  /* 0x000000f26a000986 */ /* 0x0003e2000c10193c */
[----:B------:R-:W4:Y:S01]  /*830e0*/  LDC R100, c[0x0][0x248] ;  /* 0x00009200ff647b82 */ /* 0x000f220000000800 */
[----:B------:R-:W-:Y:S01]  /*830f0*/  IMAD.WIDE R112, R8, 0x4, R4 ;  /* 0x0000000408707825 */ /* 0x000fe200078e0204 */
[----:B------:R-:W-:-:S03]  /*83100*/  ISETP.GE.AND P0, PT, R11, R108, PT ;  /* 0x0000006c0b00720c */ /* 0x000fc60003f06270 */
[----:B-1----:R-:W-:-:S05]  /*83110*/  IMAD.WIDE R106, R0, 0x4, R4 ;  /* 0x00000004006a7825 */ /* 0x002fca00078e0204 */
[----:B------:R1:W-:Y:S01]  /*83120*/  @P1 STG.E desc[UR60][R106.64], R243 ;  /* 0x000000f36a001986 */ /* 0x0003e2000c10193c */
[----:B------:R-:W-:-:S03]  /*83130*/  IMAD.IADD R0, R8, 0x1, R114 ;  /* 0x0000000108007824 */ /* 0x000fc600078e0272 */
[----:B------:R1:W-:Y:S01]  /*83140*/  @P4 STG.E desc[UR60][R110.64], R229 ;  /* 0x000000e56e004986 */ /* 0x0003e2000c10193c */
[-C--:B------:R-:W-:Y:S01]  /*83150*/  ISETP.LT.AND P4, PT, R7, R76.reuse, !P2 ;  /* 0x0000004c0700720c */ /* 0x080fe20005781270 */
[----:B------:R-:W-:Y:S01]  /*83160*/  VIADD R11, R6, 0x121 ;  /* 0x00000121060b7836 */ /* 0x000fe20000000000 */
[-C--:B------:R-:W-:Y:S01]  /*83170*/  ISETP.LT.AND P2, PT, R9, R76.reuse, !P2 ;  /* 0x0000004c0900720c */ /* 0x080fe20005741270 */
[----:B------:R4:W-:Y:S01]  /*83180*/  @P3 STG.E desc[UR60][R112.64], R240 ;  /* 0x000000f070003986 */ /* 0x0009e2000c10193c */
[----:B------:R-:W-:Y:S02]  /*83190*/  ISETP.LT.AND P3, PT, R7, R76, !P0 ;  /* 0x0000004c0700720c */ /* 0x000fe40004761270 */
[C---:B------:R-:W-:Y:S01]  /*831a0*/  IADD3 R8, R0.reuse, R78, RZ ;  /* 0x0000004e00087210 */ /* 0x040fe20007ffe0ff */
[----:B-1----:R-:W-:Y:S01]  /*831b0*/  IMAD.WIDE R106, R0, 0x4, R2 ;  /* 0x00000004006a7825 */ /* 0x002fe200078e0202 */
[----:B------:R-:W-:Y:S01]  /*831c0*/  ISETP.GE.AND P1, PT, R11, R109, PT ;  /* 0x0000006d0b00720c */ /* 0x000fe20003f26270 */
[----:B------:R-:W1:Y:S01]  /*831d0*/  LDC R78, c[0x0][0x248] ;  /* 0x00009200ff4e7b82 */ /* 0x000e620000000800 */
[----:B------:R-:W-:Y:S01]  /*831e0*/  ISETP.LT.AND P0, PT, R9, R76, !P0 ;  /* 0x0000004c0900720c */ /* 0x000fe20004701270 */
[----:B------:R-:W-:-:S02]  /*831f0*/  VIADD R11, R6, 0x11e ;  /* 0x0000011e060b7836 */ /* 0x000fc40000000000 */
[----:B------:R-:W-:Y:S01]  /*83200*/  IMAD.WIDE R108, R0, 0x4, R4 ;  /* 0x00000004006c7825 */ /* 0x000fe200078e0204 */
[----:B------:R4:W-:Y:S03]  /*83210*/  @P4 STG.E desc[UR60][R106.64], R241 ;  /* 0x000000f16a004986 */ /* 0x0009e6000c10193c */
[C---:B------:R-:W-:Y:S01]  /*83220*/  IMAD.WIDE R110, R8.reuse, 0x4, R2 ;  /* 0x00000004086e7825 */ /* 0x040fe200078e0202 */
[----:B------:R-:W-:Y:S01]  /*83230*/  ISETP.GE.AND P4, PT, R11, R104, PT ;  /* 0x000000680b00720c */ /* 0x000fe20003f86270 */
[----:B----4-:R4:W-:Y:S01]  /*83240*/  @P2 STG.E desc[UR60][R108.64], R231 ;  /* 0x000000e76c002986 */ /* 0x0109e2000c10193c */
[-C--:B------:R-:W-:Y:S01]  /*83250*/  ISETP.LT.AND P2, PT, R7, R76.reuse, !P6 ;  /* 0x0000004c0700720c */ /* 0x080fe20007741270 */
[C---:B------:R-:W-:Y:S01]  /*83260*/  IMAD.IADD R11, R8.reuse, 0x1, R102 ;  /* 0x00000001080b7824 */ /* 0x040fe200078e0266 */
[----:B------:R-:W-:Y:S01]  /*83270*/  ISETP.LT.AND P6, PT, R9, R76, !P6 ;  /* 0x0000004c0900720c */ /* 0x000fe200077c1270 */
[----:B------:R-:W1:Y:S01]  /*83280*/  LDC R112, c[0x0][0x22c] ;  /* 0x00008b00ff707b82 */ /* 0x000e620000000800 */
[----:B------:R-:W-:-:S02]  /*83290*/  IMAD.WIDE R106, R8, 0x4, R4 ;  /* 0x00000004086a7825 */ /* 0x000fc400078e0204 */
[C---:B------:R-:W-:Y:S02]  /*832a0*/  IADD3 R0, R11.reuse, R100, RZ ;  /* 0x000000640b007210 */ /* 0x040fe40007ffe0ff */
[----:B----4-:R-:W-:-:S03]  /*832b0*/  IMAD.WIDE R108, R11, 0x4, R4 ;  /* 0x000000040b6c7825 */ /* 0x010fc600078e0204 */
[----:B------:R-:W4:Y:S01]  /*832c0*/  LDC R104, c[0x0][0x22c] ;  /* 0x00008b00ff687b82 */ /* 0x000f220000000800 */
[----:B------:R1:W-:Y:S01]  /*832d0*/  @P3 STG.E desc[UR60][R110.64], R244 ;  /* 0x000000f46e003986 */ /* 0x0003e2000c10193c */
[----:B------:R-:W-:-:S06]  /*832e0*/  ISETP.LT.AND P3, PT, R7, R76, !P4 ;  /* 0x0000004c0700720c */ /* 0x000fcc0006761270 */
[----:B------:R-:W4:Y:S01]  /*832f0*/  LDC R102, c[0x0][0x248] ;  /* 0x00009200ff667b82 */ /* 0x000f220000000800 */
[----:B------:R-:W-:Y:S01]  /*83300*/  ISETP.LT.AND P4, PT, R9, R76, !P4 ;  /* 0x0000004c0900720c */ /* 0x000fe20006781270 */
[----:B------:R-:W-:-:S06]  /*83310*/  VIADD R8, R6, 0x120 ;  /* 0x0000012006087836 */ /* 0x000fcc0000000000 */
[----:B------:R-:W4:Y:S01]  /*83320*/  LDC R100, c[0x0][0x248] ;  /* 0x00009200ff647b82 */ /* 0x000f220000000800 */
[--C-:B-1----:R-:W-:Y:S01]  /*83330*/  IMAD.WIDE R110, R0, 0x4, R2.reuse ;  /* 0x00000004006e7825 */ /* 0x102fe200078e0202 */
[----:B------:R1:W-:Y:S03]  /*83340*/  @P0 STG.E desc[UR60][R106.64], R245 ;  /* 0x000000f56a000986 */ /* 0x0003e6000c10193c */
[----:B-1----:R-:W-:-:S05]  /*83350*/  IMAD.WIDE R106, R11, 0x4, R2 ;  /* 0x000000040b6a7825 */ /* 0x002fca00078e0202 */
[----:B---3--:R1:W-:Y:S04]  /*83360*/  @P2 STG.E desc[UR60][R106.64], R227 ;  /* 0x000000e36a002986 */ /* 0x0083e8000c10193c */
[----:B------:R-:W-:Y:S01]  /*83370*/  @P6 STG.E desc[UR60][R108.64], R246 ;  /* 0x000000f66c006986 */ /* 0x000fe2000c10193c */
[----:B-1----:R-:W-:-:S03]  /*83380*/  IMAD.WIDE R106, R0, 0x4, R4 ;  /* 0x00000004006a7825 */ /* 0x002fc600078e0204 */
[----:B------:R1:W-:Y:S04]  /*83390*/  @P3 STG.E desc[UR60][R110.64], R249 ;  /* 0x000000f96e003986 */ /* 0x0003e8000c10193c */
[----:B------:R3:W-:Y:S04]  /*833a0*/  @P4 STG.E desc[UR60][R106.64], R251 ;  /* 0x000000fb6a004986 */ /* 0x0007e8000c10193c */
[----:B-1----:R-:W2:Y:S01]  /*833b0*/  LDL.LU R249, [R1+0xef0] ;  /* 0x000ef00001f97983 */ /* 0x002ea20000300800 */
[----:B------:R-:W-:Y:S01]  /*833c0*/  ISETP.GE.AND P0, PT, R8, R112, PT ;  /* 0x000000700800720c */ /* 0x000fe20003f06270 */
[----:B------:R-:W-:Y:S01]  /*833d0*/  VIADD R11, R6, 0x122 ;  /* 0x00000122060b7836 */ /* 0x000fe20000000000 */
[----:B------:R-:W1:Y:S01]  /*833e0*/  LDC R112, c[0x0][0x22c] ;  /* 0x00008b00ff707b82 */ /* 0x000e620000000800 */
[----:B---3--:R-:W3:Y:S01]  /*833f0*/  LDL.LU R251, [R1+0xa40] ;  /* 0x000a400001fb7983 */ /* 0x008ee20000300800 */
[-C--:B------:R-:W-:Y:S01]  /*83400*/  ISETP.LT.AND P3, PT, R7, R76.reuse, !P5 ;  /* 0x0000004c0700720c */ /* 0x080fe20006f61270 */
[----:B------:R-:W-:Y:S01]  /*83410*/  IMAD.IADD R8, R0, 0x1, R78 ;  /* 0x0000000100087824 */ /* 0x000fe200078e024e */
[----:B------:R-:W-:Y:S01]  /*83420*/  ISETP.LT.AND P5, PT, R9, R76, !P5 ;  /* 0x0000004c0900720c */ /* 0x000fe20006fa1270 */
[----:B------:R-:W-:Y:S01]  /*83430*/  VIADD R78, R6, 0x123 ;  /* 0x00000123064e7836 */ /* 0x000fe20000000000 */
[----:B----4-:R-:W-:Y:S01]  /*83440*/  ISETP.GE.AND P2, PT, R11, R104, PT ;  /* 0x000000680b00720c */ /* 0x010fe20003f46270 */
[----:B------:R-:W-:Y:S01]  /*83450*/  IMAD.WIDE R106, R8, 0x4, R4 ;  /* 0x00000004086a7825 */ /* 0x000fe200078e0204 */
[-C--:B------:R-:W-:Y:S01]  /*83460*/  ISETP.LT.AND P6, PT, R7, R76.reuse, !P0 ;  /* 0x0000004c0700720c */ /* 0x080fe200047c1270 */
[----:B------:R-:W4:Y:S01]  /*83470*/  LDL.LU R243, [R1+0x640] ;  /* 0x0006400001f37983 */ /* 0x000f220000300800 */
[----:B------:R-:W-:Y:S01]  /*83480*/  ISETP.GE.AND P4, PT, R78, R105, PT ;  /* 0x000000694e00720c */ /* 0x000fe20003f86270 */
[C-C-:B------:R-:W-:Y:S01]  /*83490*/  IMAD.WIDE R104, R8.reuse, 0x4, R2.reuse ;  /* 0x0000000408687825 */ /* 0x140fe200078e0202 */
[----:B------:R-:W-:Y:S01]  /*834a0*/  ISETP.LT.AND P0, PT, R9, R76, !P0 ;  /* 0x0000004c0900720c */ /* 0x000fe20004701270 */
[----:B------:R-:W4:Y:S01]  /*834b0*/  LDL.LU R241, [R1+0xa44] ;  /* 0x000a440001f17983 */ /* 0x000f220000300800 */
[----:B------:R-:W-:Y:S01]  /*834c0*/  IADD3 R0, R8, R102, RZ ;  /* 0x0000006608007210 */ /* 0x000fe20007ffe0ff */
[----:B------:R-:W-:Y:S01]  /*834d0*/  VIADD R11, R6, 0x124 ;  /* 0x00000124060b7836 */ /* 0x000fe20000000000 */
[----:B------:R-:W3:Y:S01]  /*834e0*/  LDC R110, c[0x0][0x248] ;  /* 0x00009200ff6e7b82 */ /* 0x000ee20000000800 */
[----:B------:R1:W-:Y:S02]  /*834f0*/  @P3 STG.E desc[UR60][R104.64], R250 ;  /* 0x000000fa68003986 */ /* 0x0003e4000c10193c */
[----:B------:R-:W-:-:S02]  /*83500*/  IMAD.WIDE R108, R0, 0x4, R2 ;  /* 0x00000004006c7825 */ /* 0x000fc400078e0202 */
[----:B------:R2:W-:Y:S01]  /*83510*/  @P5 STG.E desc[UR60][R106.64], R248 ;  /* 0x000000f86a005986 */ /* 0x0005e2000c10193c */
[----:B------:R-:W-:Y:S02]  /*83520*/  ISETP.LT.AND P5, PT, R7, R76, !P1 ;  /* 0x0000004c0700720c */ /* 0x000fe40004fa1270 */
[----:B-1----:R-:W-:Y:S01]  /*83530*/  ISETP.GE.AND P3, PT, R11, R112, PT ;  /* 0x000000700b00720c */ /* 0x002fe20003f66270 */
[----:B------:R-:W4:Y:S01]  /*83540*/  LDL.LU R231, [R1+0x644] ;  /* 0x0006440001e77983 */ /* 0x000f220000300800 */
[----:B------:R-:W-:Y:S01]  /*83550*/  VIADD R11, R6, 0x1f1 ;  /* 0x000001f1060b7836 */ /* 0x000fe20000000000 */
[----:B------:R-:W1:Y:S02]  /*83560*/  LDC R78, c[0x0][0x248] ;  /* 0x00009200ff4e7b82 */ /* 0x000e640000000800 */
[----:B------:R-:W4:Y:S01]  /*83570*/  LDL.LU R229, [R1+0xee4] ;  /* 0x000ee40001e57983 */ /* 0x000f220000300800 */
[----:B------:R-:W-:-:S03]  /*83580*/  IMAD.WIDE R104, R0, 0x4, R4 ;  /* 0x0000000400687825 */ /* 0x000fc600078e0204 */
[----:B------:R-:W4:Y:S01]  /*83590*/  LDL.LU R240, [R1+0xef4] ;  /* 0x000ef40001f07983 */ /* 0x000f220000300800 */
[----:B------:R-:W-:Y:S01]  /*835a0*/  IMAD.IADD R8, R0, 0x1, R100 ;  /* 0x0000000100087824 */ /* 0x000fe200078e0264 */
[----:B------:R-:W1:Y:S02]  /*835b0*/  LDC R102, c[0x0][0x248] ;  /* 0x00009200ff667b82 */ /* 0x000e640000000800 */
[----:B--2---:R2:W-:Y:S01]  /*835c0*/  @P6 STG.E desc[UR60][R108.64], R247 ;  /* 0x000000f76c006986 */ /* 0x0045e2000c10193c */
[----:B------:R-:W-:Y:S01]  /*835d0*/  IMAD.WIDE R106, R8, 0x4, R2 ;  /* 0x00000004086a7825 */ /* 0x000fe200078e0202 */
[----:B------:R-:W-:-:S04]  /*835e0*/  ISETP.LT.AND P1, PT, R9, R76, !P1 ;  /* 0x0000004c0900720c */ /* 0x000fc80004f21270 */
[----:B------:R-:W1:Y:S01]  /*835f0*/  LDC R100, c[0x0][0x22c] ;  /* 0x00008b00ff647b82 */ /* 0x000e620000000800 */
[----:B------:R1:W-:Y:S01]  /*83600*/  @P0 STG.E desc[UR60][R104.64], R249 ;  /* 0x000000f968000986 */ /* 0x0003e2000c10193c */
[----:B------:R-:W-:Y:S01]  /*83610*/  ISETP.GE.AND P0, PT, R11, R77, PT ;  /* 0x0000004d0b00720c */ /* 0x000fe20003f06270 */
[----:B------:R-:W-:Y:S01]  /*83620*/  VIADD R11, R6, 0x1e7 ;  /* 0x000001e7060b7836 */ /* 0x000fe20000000000 */
[----:B------:R-:W-:Y:S01]  /*83630*/  ISETP.LT.AND P6, PT, R7, R76, !P2 ;  /* 0x0000004c0700720c */ /* 0x000fe200057c1270 */
[----:B---3--:R3:W-:Y:S03]  /*83640*/  @P5 STG.E desc[UR60][R106.64], R251 ;  /* 0x000000fb6a005986 */ /* 0x0087e6000c10193c */
[----:B------:R-:W4:Y:S01]  /*83650*/  LDC R77, c[0x0][0x248] ;  /* 0x00009200ff4d7b82 */ /* 0x000f220000000800 */
[----:B------:R-:W-:Y:S02]  /*83660*/  ISETP.GE.AND P5, PT, R11, R124, PT ;  /* 0x0000007c0b00720c */ /* 0x000fe40003fa6270 */
[----:B------:R-:W4:Y:S04]  /*83670*/  LDL.LU R124, [R1+0x2728] ;  /* 0x00272800017c7983 */ /* 0x000f280000300800 */
[----:B------:R-:W4:Y:S04]  /*83680*/  LDL.LU R244, [R1+0xee8] ;  /* 0x000ee80001f47983 */ /* 0x000f280000300800 */
[----:B------:R-:W4:Y:S04]  /*83690*/  LDL.LU R245, [R1+0xef8] ;  /* 0x000ef80001f57983 */ /* 0x000f280000300800 */
[----:B------:R-:W4:Y:S04]  /*836a0*/  LDL.LU R227, [R1+0xa48] ;  /* 0x000a480001e37983 */ /* 0x000f280000300800 */
[----:B------:R-:W4:Y:S04]  /*836b0*/  LDL.LU R250, [R1+0x648] ;  /* 0x0006480001fa7983 */ /* 0x000f280000300800 */
[----:B------:R-:W4:Y:S04]  /*836c0*/  LDL.LU R248, [R1+0xeec] ;  /* 0x000eec0001f87983 */ /* 0x000f280000300800 */
[----:B--2---:R-:W2:Y:S04]  /*836d0*/  LDL.LU R247, [R1+0xefc] ;  /* 0x000efc0001f77983 */ /* 0x004ea80000300800 */
[----:B-1----:R-:W2:Y:S04]  /*836e0*/  LDL.LU R249, [R1+0xa4c] ;  /* 0x000a4c0001f97983 */ /* 0x002ea80000300800 */
[----:B---3--:R-:W3:Y:S01]  /*836f0*/  LDL.LU R251, [R1+0x64c] ;  /* 0x00064c0001fb7983 */ /* 0x008ee20000300800 */
[C---:B------:R-:W-:Y:S01]  /*83700*/  IMAD.WIDE R104, R8.reuse, 0x4, R4 ;  /* 0x0000000408687825 */ /* 0x040fe200078e0204 */
[----:B------:R-:W-:-:S02]  /*83710*/  IADD3 R0, R8, R110, RZ ;  /* 0x0000006e08007210 */ /* 0x000fc40007ffe0ff */
[-C--:B------:R-:W-:Y:S01]  /*83720*/  ISETP.LT.AND P2, PT, R9, R76.reuse, !P2 ;  /* 0x0000004c0900720c */ /* 0x080fe20005741270 */
[----:B------:R-:W1:Y:S01]  /*83730*/  LDC R110, c[0x0][0x248] ;  /* 0x00009200ff6e7b82 */ /* 0x000e620000000800 */
[----:B----4-:R4:W-:Y:S01]  /*83740*/  @P1 STG.E desc[UR60][R104.64], R243 ;  /* 0x000000f368001986 */ /* 0x0109e2000c10193c */
[-C--:B------:R-:W-:Y:S01]  /*83750*/  ISETP.LT.AND P1, PT, R7, R76.reuse, !P4 ;  /* 0x0000004c0700720c */ /* 0x080fe20006721270 */
[C---:B------:R-:W-:Y:S01]  /*83760*/  IMAD.WIDE R106, R0.reuse, 0x4, R2 ;  /* 0x00000004006a7825 */ /* 0x040fe200078e0202 */
[-C--:B------:R-:W-:Y:S01]  /*83770*/  ISETP.LT.AND P4, PT, R9, R76.reuse, !P4 ;  /* 0x0000004c0900720c */ /* 0x080fe20006781270 */
[----:B------:R-:W3:Y:S02]  /*83780*/  LDL.LU R246, [R1+0xf10] ;  /* 0x000f100001f67983 */ /* 0x000ee40000300800 */
[C---:B------:R-:W-:Y:S02]  /*83790*/  IMAD.IADD R11, R0.reuse, 0x1, R78 ;  /* 0x00000001000b7824 */ /* 0x040fe400078e024e */
[--C-:B------:R-:W-:Y:S01]  /*837a0*/  IMAD.WIDE R108, R0, 0x4, R4.reuse ;  /* 0x00000004006c7825 */ /* 0x100fe200078e0204 */
[----:B------:R4:W-:Y:S01]  /*837b0*/  @P6 STG.E desc[UR60][R106.64], R229 ;  /* 0x000000e56a006986 */ /* 0x0009e2000c10193c */
[----:B------:R-:W-:Y:S01]  /*837c0*/  ISETP.LT.AND P6, PT, R7, R76, !P3 ;  /* 0x0000004c0700720c */ /* 0x000fe20005fc1270 */
[----:B------:R-:W1:Y:S01]  /*837d0*/  LDC R78, c[0x0][0x248] ;  /* 0x00009200ff4e7b82 */ /* 0x000e620000000800 */
[----:B------:R-:W-:Y:S01]  /*837e0*/  VIADD R8, R6, 0x125 ;  /* 0x0000012506087836 */ /* 0x000fe20000000000 */
[----:B------:R4:W-:Y:S02]  /*837f0*/  @P2 STG.E desc[UR60][R108.64], R240 ;  /* 0x000000f06c002986 */ /* 0x0009e4000c10193c */
[C---:B----4-:R-:W-:Y:S01]  /*83800*/  IMAD.WIDE R104, R11.reuse, 0x4, R4 ;  /* 0x000000040b687825 */ /* 0x050fe200078e0204 */
[----:B------:R-:W-:-:S02]  /*83810*/  IADD3 R0, R11, R102, RZ ;  /* 0x000000660b007210 */ /* 0x000fc40007ffe0ff */
[----:B------:R-:W-:Y:S01]  /*83820*/  ISETP.GE.AND P2, PT, R8, R103, PT ;  /* 0x000000670800720c */ /* 0x000fe20003f46270 */
[--C-:B------:R-:W-:Y:S01]  /*83830*/  IMAD.WIDE R106, R11, 0x4, R2.reuse ;  /* 0x000000040b6a7825 */ /* 0x100fe200078e0202 */
[----:B------:R-:W-:Y:S01]  /*83840*/  ISETP.LT.AND P3, PT, R9, R76, !P3 ;  /* 0x0000004c0900720c */ /* 0x000fe20005f61270 */
[----:B------:R-:W4:Y:S03]  /*83850*/  LDC R108, c[0x0][0x22c] ;  /* 0x00008b00ff6c7b82 */ /* 0x000f260000000800 */
[----:B------:R1:W-:Y:S01]  /*83860*/  @P1 STG.E desc[UR60][R106.64], R241 ;  /* 0x000000f16a001986 */ /* 0x0003e2000c10193c */
[----:B------:R-:W-:-:S03]  /*83870*/  IMAD.WIDE R102, R0, 0x4, R2 ;  /* 0x0000000400667825 */ /* 0x000fc600078e0202 */
[----:B------:R1:W-:Y:S01]  /*83880*/  @P4 STG.E desc[UR60][R104.64], R231 ;  /* 0x000000e768004986 */ /* 0x0003e2000c10193c */
[-C--:B------:R-:W-:Y:S01]  /*83890*/  ISETP.LT.AND P4, PT, R7, R76.reuse, !P2 ;  /* 0x0000004c0700720c */ /* 0x080fe20005781270 */
[----:B------:R-:W-:Y:S01]  /*838a0*/  VIADD R8, R6, 0x126 ;  /* 0x0000012606087836 */ /* 0x000fe20000000000 */
[----:B------:R-:W-:Y:S01]  /*838b0*/  ISETP.LT.AND P2, PT, R9, R76, !P2 ;  /* 0x0000004c0900720c */ /* 0x000fe20005741270 */
[----:B------:R-:W-:Y:S01]  /*838c0*/  IMAD.IADD R11, R0, 0x1, R77 ;  /* 0x00000001000b7824 */ /* 0x000fe200078e024d */
[----:B------:R-:W3:Y:S02]  /*838d0*/  LDC R109, c[0x0][0x248] ;  /* 0x00009200ff6d7b82 */ /* 0x000ee40000000800 */
[----:B------:R-:W-:Y:S01]  /*838e0*/  ISETP.GE.AND P1, PT, R8, R100, PT ;  /* 0x000000640800720c */ /* 0x000fe20003f26270 */
[----:B-1----:R-:W-:-:S04]  /*838f0*/  IMAD.WIDE R106, R11, 0x4, R4 ;  /* 0x000000040b6a7825 */ /* 0x002fc800078e0204 */
[----:B------:R-:W-:Y:S01]  /*83900*/  IMAD.WIDE R104, R11, 0x4, R2 ;  /* 0x000000040b687825 */ /* 0x000fe200078e0202 */
[----:B------:R-:W1:Y:S03]  /*83910*/  LDC R77, c[0x0][0x22c] ;  /* 0x00008b00ff4d7b82 */ /* 0x000e660000000800 */
[----:B------:R-:W-:Y:S01]  /*83920*/  VIADD R8, R6, 0x127 ;  /* 0x0000012706087836 */ /* 0x000fe20000000000 */
[----:B------:R1:W-:Y:S01]  /*83930*/  @P6 STG.E desc[UR60][R102.64], R244 ;  /* 0x000000f466006986 */ /* 0x0003e2000c10193c */
[----:B------:R-:W-:Y:S01]  /*83940*/  ISETP.LT.AND P6, PT, R7, R76, !P1 ;  /* 0x0000004c0700720c */ /* 0x000fe20004fc1270 */
[----:B-1----:R-:W-:Y:S01]  /*83950*/  IMAD.WIDE R102, R0, 0x4, R4 ;  /* 0x0000000400667825 */ /* 0x002fe200078e0204 */
[----:B------:R-:W-:-:S04]  /*83960*/  IADD3 R0, R11, R110, RZ ;  /* 0x0000006e0b007210 */ /* 0x000fc80007ffe0ff */
[----:B------:R-:W-:Y:S04]  /*83970*/  @P3 STG.E desc[UR60][R102.64], R245 ;  /* 0x000000f566003986 */ /* 0x000fe8000c10193c */
[----:B------:R-:W-:Y:S04]  /*83980*/  @P4 STG.E desc[UR60][R104.64], R227 ;  /* 0x000000e368004986 */ /* 0x000fe8000c10193c */
[----:B------:R1:W-:Y:S01]  /*83990*/  @P2 STG.E desc[UR60][R106.64], R250 ;  /* 0x000000fa6a002986 */ /* 0x0003e2000c10193c */
[-C--:B------:R-:W-:Y:S02]  /*839a0*/  ISETP.LT.AND P2, PT, R9, R76.reuse, !P1 ;  /* 0x0000004c0900720c */ /* 0x080fe40004f41270 */
[----:B------:R-:W-:Y:S01]  /*839b0*/  ISETP.GE.AND P3, PT, R8, R101, PT ;  /* 0x000000650800720c */ /* 0x000fe20003f66270 */
[C---:B------:R-:W-:Y:S01]  /*839c0*/  IMAD.WIDE R100, R0.reuse, 0x4, R2 ;  /* 0x0000000400647825 */ /* 0x040fe200078e0202 */
[----:B-1----:R-:W4:Y:S02]  /*839d0*/  LDL.LU R250, [R1+0xf20] ;  /* 0x000f200001fa7983 */ /* 0x002f240000300800 */
[-C--:B------:R-:W-:Y:S01]  /*839e0*/  ISETP.LT.AND P4, PT, R7, R76.reuse, !P3 ;  /* 0x0000004c0700720c */ /* 0x080fe20005f81270 */
[----:B------:R-:W-:Y:S01]  /*839f0*/  IMAD.IADD R11, R0, 0x1, R78 ;  /* 0x00000001000b7824 */ /* 0x000fe200078e024e */
[----:B------:R-:W1:Y:S01]  /*83a00*/  LDC R106, c[0x0][0x248] ;  /* 0x00009200ff6a7b82 */ /* 0x000e620000000800 */
[----:B------:R2:W-:Y:S01]  /*83a10*/  @P6 STG.E desc[UR60][R100.64], R248 ;  /* 0x000000f864006986 */ /* 0x0005e2000c10193c */
[----:B------:R-:W-:Y:S01]  /*83a20*/  ISETP.LT.AND P3, PT, R9, R76, !P3 ;  /* 0x0000004c0900720c */ /* 0x000fe20005f61270 */
[----:B------:R-:W-:-:S05]  /*83a30*/  IMAD.WIDE R102, R11, 0x4, R2 ;  /* 0x000000040b667825 */ /* 0x000fca00078e0202 */
[----:B------:R-:W1:Y:S01]  /*83a40*/  LDC R107, c[0x0][0x248] ;  /* 0x00009200ff6b7b82 */ /* 0x000e620000000800 */
[--C-:B--2---:R-:W-:Y:S01]  /*83a50*/  IMAD.WIDE R100, R0, 0x4, R4.reuse ;  /* 0x0000000400647825 */ /* 0x104fe200078e0204 */
[----:B------:R-:W2:Y:S04]  /*83a60*/  LDL.LU R248, [R1+0xf00] ;  /* 0x000f000001f87983 */ /* 0x000ea80000300800 */
[----:B------:R3:W-:Y:S01]  /*83a70*/  @P2 STG.E desc[UR60][R100.64], R247 ;  /* 0x000000f764002986 */ /* 0x0007e2000c10193c */
[----:B------:R-:W-:-:S03]  /*83a80*/  IMAD.WIDE R104, R11, 0x4, R4 ;  /* 0x000000040b687825 */ /* 0x000fc600078e0204 */
[----:B------:R3:W-:Y:S04]  /*83a90*/  @P4 STG.E desc[UR60][R102.64], R249 ;  /* 0x000000f966004986 */ /* 0x0007e8000c10193c */
[----:B---3--:R-:W3:Y:S04]  /*83aa0*/  LDL.LU R247, [R1+0xa50] ;  /* 0x000a500001f77983 */ /* 0x008ee80000300800 */
[----:B------:R-:W3:Y:S04]  /*83ab0*/  LDL.LU R249, [R1+0xf14] ;  /* 0x000f140001f97983 */ /* 0x000ee80000300800 */
[----:B------:R1:W-:Y:S04]  /*83ac0*/  @P3 STG.E desc[UR60][R104.64], R251 ;  /* 0x000000fb68003986 */ /* 0x0003e8000c10193c */
[----:B-1----:R-:W3:Y:S01]  /*83ad0*/  LDL.LU R251, [R1+0xf24] ;  /* 0x000f240001fb7983 */ /* 0x002ee20000300800 */
[----:B------:R-:W-:Y:S01]  /*83ae0*/  VIADD R8, R6, 0x128 ;  /* 0x0000012806087836 */ /* 0x000fe20000000000 */
[----:B------:R-:W-:Y:S01]  /*83af0*/  IADD3 R0, R11, R109, RZ ;  /* 0x0000006d0b007210 */ /* 0x000fe20007ffe0ff */
[----:B------:R-:W1:Y:S03]  /*83b00*/  LDC R105, c[0x0][0x22c] ;  /* 0x00008b00ff697b82 */ /* 0x000e660000000800 */
[----:B----4-:R-:W-:Y:S01]  /*83b10*/  ISETP.GE.AND P1, PT, R8, R108, PT ;  /* 0x0000006c0800720c */ /* 0x010fe20003f26270 */
[----:B------:R-:W-:-:S03]  /*83b20*/  VIADD R8, R6, 0x129 ;  /* 0x0000012906087836 */ /* 0x000fc60000000000 */
[-C--:B------:R-:W-:Y:S01]  /*83b30*/  ISETP.LT.AND P6, PT, R7, R76.reuse, !P1 ;  /* 0x0000004c0700720c */ /* 0x080fe20004fc1270 */
[----:B------:R-:W4:Y:S01]  /*83b40*/  LDC R108, c[0x0][0x248] ;  /* 0x00009200ff6c7b82 */ /* 0x000f220000000800 */
[----:B------:R-:W-:Y:S02]  /*83b50*/  ISETP.LT.AND P3, PT, R9, R76, !P1 ;  /* 0x0000004c0900720c */ /* 0x000fe40004f61270 */
[----:B------:R-:W-:Y:S01]  /*83b60*/  ISETP.GE.AND P2, PT, R8, R79, PT ;  /* 0x0000004f0800720c */ /* 0x000fe20003f46270 */
[----:B------:R-:W-:-:S04]  /*83b70*/  IMAD.WIDE R78, R0, 0x4, R2 ;  /* 0x00000004004e7825 */ /* 0x000fc800078e0202 */
[----:B------:R-:W-:Y:S01]  /*83b80*/  VIADD R8, R6, 0x12a ;  /* 0x0000012a06087836 */ /* 0x000fe20000000000 */
[----:B------:R-:W1:Y:S03]  /*83b90*/  LDC R104, c[0x0][0x22c] ;  /* 0x00008b00ff687b82 */ /* 0x000e660000000800 */
[----:B------:R4:W-:Y:S01]  /*83ba0*/  @P6 STG.E desc[UR60][R78.64], R246 ;  /* 0x000000f64e006986 */ /* 0x0009e2000c10193c */
[----:B------:R-:W-:Y:S01]  /*83bb0*/  ISETP.GE.AND P1, PT, R8, R77, PT ;  /* 0x0000004d0800720c */ /* 0x000fe20003f26270 */
[----:B------:R-:W-:Y:S01]  /*83bc0*/  VIADD R8, R6, 0x12b ;  /* 0x0000012b06087836 */ /* 0x000fe20000000000 */
[-C--:B------:R-:W-:Y:S01]  /*83bd0*/  ISETP.LT.AND P4, PT, R7, R76.reuse, !P2 ;  /* 0x0000004c0700720c */ /* 0x080fe20005781270 */
[C---:B----4-:R-:W-:Y:S01]  /*83be0*/  IMAD.WIDE R78, R0.reuse, 0x4, R4 ;  /* 0x00000004004e7825 */ /* 0x050fe200078e0204 */
[-C--:B------:R-:W-:Y:S01]  /*83bf0*/  ISETP.LT.AND P2, PT, R9, R76.reuse, !P2 ;  /* 0x0000004c0900720c */ /* 0x080fe20005741270 */
[----:B------:R-:W4:Y:S02]  /*83c00*/  LDC R77, c[0x0][0x248] ;  /* 0x00009200ff4d7b82 */ /* 0x000f240000000800 */
[----:B------:R-:W-:Y:S01]  /*83c10*/  IMAD.IADD R11, R0, 0x1, R106 ;  /* 0x00000001000b7824 */ /* 0x000fe200078e026a */
[----:B------:R-:W-:-:S03]  /*83c20*/  ISETP.LT.AND P6, PT, R7, R76, !P1 ;  /* 0x0000004c0700720c */ /* 0x000fc60004fc1270 */
[C---:B------:R-:W-:Y:S01]  /*83c30*/  IMAD.WIDE R100, R11.reuse, 0x4, R2 ;  /* 0x000000040b647825 */ /* 0x040fe200078e0202 */
[C---:B------:R-:W-:Y:S01]  /*83c40*/  IADD3 R0, R11.reuse, R108, RZ ;  /* 0x0000006c0b007210 */ /* 0x040fe20007ffe0ff */
[----:B------:R-:W4:Y:S02]  /*83c50*/  LDC R106, c[0x0][0x248] ;  /* 0x00009200ff6a7b82 */ /* 0x000f240000000800 */
[----:B------:R-:W-:Y:S01]  /*83c60*/  IMAD.WIDE R102, R11, 0x4, R4 ;  /* 0x000000040b667825 */ /* 0x000fe200078e0204 */
[----:B------:R1:W-:Y:S01]  /*83c70*/  @P3 STG.E desc[UR60][R78.64], R250 ;  /* 0x000000fa4e003986 */ /* 0x0003e2000c10193c */
[----:B------:R-:W-:-:S03]  /*83c80*/  ISETP.GE.AND P3, PT, R8, R125, PT ;  /* 0x0000007d0800720c */ /* 0x000fc60003f66270 */
[----:B------:R-:W4:Y:S04]  /*83c90*/  LDL.LU R125, [R1+0x2724] ;  /* 0x00272400017d7983 */ /* 0x000f280000300800 */
[----:B------:R-:W4:Y:S04]  /*83ca0*/  LDL.LU R231, [R1+0xf04] ;  /* 0x000f040001e77983 */ /* 0x000f280000300800 */
[----:B------:R-:W4:Y:S04]  /*83cb0*/  LDL.LU R244, [R1+0xa54] ;  /* 0x000a540001f47983 */ /* 0x000f280000300800 */
[----:B------:R-:W4:Y:S04]  /*83cc0*/  LDL.LU R245, [R1+0xf18] ;  /* 0x000f180001f57983 */ /* 0x000f280000300800 */
[----:B--2---:R-:W-:Y:S01]  /*83cd0*/  @P4 STG.E desc[UR60][R100.64], R248 ;  /* 0x000000f864004986 */ /* 0x004fe2000c10193c */
[----:B-1----:R-:W-:-:S03]  /*83ce0*/  IMAD.WIDE R78, R0, 0x4, R2 ;  /* 0x00000004004e7825 */ /* 0x002fc600078e0202 */
[----:B------:R-:W2:Y:S01]  /*83cf0*/  LDL.LU R246, [R1+0xf28] ;  /* 0x000f280001f67983 */ /* 0x000ea20000300800 */
[----:B------:R-:W-:-:S03]  /*83d00*/  VIADD R8, R6, 0x12c ;  /* 0x0000012c06087836 */ /* 0x000fc60000000000 */
[----:B------:R-:W2:Y:S04]  /*83d10*/  LDL.LU R227, [R1+0xf08] ;  /* 0x000f080001e37983 */ /* 0x000ea80000300800 */
[----:B------:R-:W2:Y:S04]  /*83d20*/  LDL.LU R250, [R1+0xa58] ;  /* 0x000a580001fa7983 */ /* 0x000ea80000300800 */
[----:B---3--:R-:W-:Y:S01]  /*83d30*/  @P2 STG.E desc[UR60][R102.64], R247 ;  /* 0x000000f766002986 */ /* 0x008fe2000c10193c */
[----:B------:R-:W-:Y:S02]  /*83d40*/  ISETP.LT.AND P2, PT, R9, R76, !P1 ;  /* 0x0000004c0900720c */ /* 0x000fe40004f41270 */
[----:B------:R-:W-:Y:S01]  /*83d50*/  ISETP.GE.AND P1, PT, R8, R105, PT ;  /* 0x000000690800720c */ /* 0x000fe20003f26270 */
[----:B------:R1:W-:Y:S01]  /*83d60*/  @P6 STG.E desc[UR60][R78.64], R249 ;  /* 0x000000f94e006986 */ /* 0x0003e2000c10193c */
[----:B------:R-:W-:Y:S01]  /*83d70*/  VIADD R8, R6, 0x12d ;  /* 0x0000012d06087836 */ /* 0x000fe20000000000 */
[----:B------:R-:W3:Y:S01]  /*83d80*/  LDC R105, c[0x0][0x248] ;  /* 0x00009200ff697b82 */ /* 0x000ee20000000800 */
[----:B-1----:R-:W-:-:S07]  /*83d90*/  IMAD.WIDE R78, R0, 0x4, R4 ;  /* 0x00000004004e7825 */ /* 0x002fce00078e0204 */
[----:B------:R1:W-:Y:S01]  /*83da0*/  @P2 STG.E desc[UR60][R78.64], R251 ;  /* 0x000000fb4e002986 */ /* 0x0003e2000c10193c */
[----:B------:R-:W-:-:S03]  /*83db0*/  ISETP.GE.AND P2, PT, R8, R126, PT ;  /* 0x0000007e0800720c */ /* 0x000fc60003f46270 */
[----:B------:R-:W2:Y:S04]  /*83dc0*/  LDL.LU R126, [R1+0x2720] ;  /* 0x00272000017e7983 */ /* 0x000ea80000300800 */
[----:B------:R-:W2:Y:S04]  /*83dd0*/  LDL.LU R248, [R1+0xf1c] ;  /* 0x000f1c0001f87983 */ /* 0x000ea80000300800 */
[----:B------:R-:W2:Y:S04]  /*83de0*/  LDL.LU R247, [R1+0xf2c] ;  /* 0x000f2c0001f77983 */ /* 0x000ea80000300800 */
[----:B------:R-:W2:Y:S04]  /*83df0*/  LDL.LU R249, [R1+0xf0c] ;  /* 0x000f0c0001f97983 */ /* 0x000ea80000300800 */
[----:B-1----:R-:W2:Y:S01]  /*83e00*/  LDL.LU R251, [R1+0xa5c] ;  /* 0x000a5c0001fb7983 */ /* 0x002ea20000300800 */
[----:B------:R-:W-:-:S02]  /*83e10*/  ISETP.LT.AND P4, PT, R7, R76, !P3 ;  /* 0x0000004c0700720c */ /* 0x000fc40005f81270 */
[-C--:B------:R-:W-:Y:S01]  /*83e20*/  ISETP.LT.AND P3, PT, R9, R76.reuse, !P3 ;  /* 0x0000004c0900720c */ /* 0x080fe20005f61270 */
[----:B----4-:R-:W-:Y:S01]  /*83e30*/  IMAD.IADD R11, R0, 0x1, R77 ;  /* 0x00000001000b7824 */ /* 0x010fe200078e024d */
[----:B------:R-:W-:Y:S01]  /*83e40*/  ISETP.LT.AND P6, PT, R7, R76, !P1 ;  /* 0x0000004c0700720c */ /* 0x000fe20004fc1270 */
[----:B------:R-:W1:Y:S02]  /*83e50*/  LDC R77, c[0x0][0x22c] ;  /* 0x00008b00ff4d7b82 */ /* 0x000e640000000800 */
[C---:B------:R-:W-:Y:S01]  /*83e60*/  IMAD.WIDE R100, R11.reuse, 0x4, R2 ;  /* 0x000000040b647825 */ /* 0x040fe200078e0202 */
[----:B------:R-:W-:-:S03]  /*83e70*/  IADD3 R0, R11, R107, RZ ;  /* 0x0000006b0b007210 */ /* 0x000fc60007ffe0ff */
[----:B------:R-:W-:Y:S02]  /*83e80*/  IMAD.WIDE R102, R11, 0x4, R4 ;  /* 0x000000040b667825 */ /* 0x000fe400078e0204 */
[----:B------:R-:W4:Y:S02]  /*83e90*/  LDC R107, c[0x0][0x248] ;  /* 0x00009200ff6b7b82 */ /* 0x000f240000000800 */
[----:B------:R-:W-:Y:S02]  /*83ea0*/  VIADD R8, R6, 0x12e ;  /* 0x0000012e06087836 */ /* 0x000fe40000000000 */
[----:B------:R-:W-:-:S04]  /*83eb0*/  IMAD.WIDE R78, R0, 0x4, R2 ;  /* 0x00000004004e7825 */ /* 0x000fc800078e0202 */
[----:B---3--:R-:W-:Y:S02]  /*83ec0*/  IMAD.IADD R11, R0, 0x1, R105 ;  /* 0x00000001000b7824 */ /* 0x008fe400078e0269 */
[----:B------:R-:W3:Y:S01]  /*83ed0*/  LDC R105, c[0x0][0x22c] ;  /* 0x00008b00ff697b82 */ /* 0x000ee20000000800 */
[----:B------:R1:W-:Y:S01]  /*83ee0*/  @P4 STG.E desc[UR60][R100.64], R231 ;  /* 0x000000e764004986 */ /* 0x0003e2000c10193c */
[----:B------:R-:W-:-:S03]  /*83ef0*/  ISETP.LT.AND P4, PT, R7, R76, !P2 ;  /* 0x0000004c0700720c */ /* 0x000fc60005781270 */
[----:B------:R3:W-:Y:S01]  /*83f00*/  @P3 STG.E desc[UR60][R102.64], R244 ;  /* 0x000000f466003986 */ /* 0x0007e2000c10193c */
[CC--:B------:R-:W-:Y:S02]  /*83f10*/  ISETP.LT.AND P3, PT, R9.reuse, R76.reuse, !P1 ;  /* 0x0000004c0900720c */ /* 0x0c0fe40004f61270 */
[----:B------:R-:W-:Y:S01]  /*83f20*/  ISETP.LT.AND P2, PT, R9, R76, !P2 ;  /* 0x0000004c0900720c */ /* 0x000fe20005741270 */
[----:B------:R4:W-:Y:S01]  /*83f30*/  @P6 STG.E desc[UR60][R78.64], R245 ;  /* 0x000000f54e006986 */ /* 0x0009e2000c10193c */
[----:B------:R-:W-:Y:S02]  /*83f40*/  ISETP.GE.AND P1, PT, R8, R104, PT ;  /* 0x000000680800720c */ /* 0x000fe40003f26270 */
[----:B------:R-:W2:Y:S01]  /*83f50*/  LDC R104, c[0x0][0x248] ;  /* 0x00009200ff687b82 */ /* 0x000ea20000000800 */
[----:B------:R-:W-:Y:S02]  /*83f60*/  VIADD R8, R6, 0x12f ;  /* 0x0000012f06087836 */ /* 0x000fe40000000000 */
[----:B-1----:R-:W-:-:S04]  /*83f70*/  IMAD.WIDE R100, R11, 0x4, R2 ;  /* 0x000000040b647825 */ /* 0x002fc800078e0202 */
[----:B---3--:R-:W-:-:S04]  /*83f80*/  IMAD.WIDE R102, R11, 0x4, R4 ;  /* 0x000000040b667825 */ /* 0x008fc800078e0204 */
[----:B----4-:R-:W-:Y:S01]  /*83f90*/  IMAD.WIDE R78, R0, 0x4, R4 ;  /* 0x00000004004e7825 */ /* 0x010fe200078e0204 */
[----:B------:R-:W-:-:S04]  /*83fa0*/  ISETP.LT.AND P6, PT, R7, R76, !P1 ;  /* 0x0000004c0700720c */ /* 0x000fc80004fc1270 */
[----:B--2---:R1:W-:Y:S01]  /*83fb0*/  @P3 STG.E desc[UR60][R78.64], R246 ;  /* 0x000000f64e003986 */ /* 0x0043e2000c10193c */
[----:B------:R-:W-:-:S03]  /*83fc0*/  ISETP.GE.AND P3, PT, R8, R127, PT ;  /* 0x0000007f0800720c */ /* 0x000fc60003f66270 */
[----:B------:R-:W-:Y:S01]  /*83fd0*/  @P4 STG.E desc[UR60][R100.64], R227 ;  /* 0x000000e364004986 */ /* 0x000fe2000c10193c */
[----:B------:R-:W-:-:S03]  /*83fe0*/  IADD3 R0, R11, R106, RZ ;  /* 0x0000006a0b007210 */ /* 0x000fc60007ffe0ff */
[----:B------:R-:W2:Y:S01]  /*83ff0*/  LDL.LU R127, [R1+0x271c] ;  /* 0x00271c00017f7983 */ /* 0x000ea20000300800 */
[----:B------:R-:W-:Y:S01]  /*84000*/  VIADD R8, R6, 0x130 ;  /* 0x0000013006087836 */ /* 0x000fe20000000000 */
[-C--:B------:R-:W-:Y:S01]  /*84010*/  ISETP.LT.AND P4, PT, R7, R76.reuse, !P3 ;  /* 0x0000004c0700720c */ /* 0x080fe20005f81270 */
[----:B------:R-:W3:Y:S01]  /*84020*/  LDC R106, c[0x0][0x248] ;  /* 0x00009200ff6a7b82 */ /* 0x000ee20000000800 */
[----:B------:R4:W-:Y:S01]  /*84030*/  @P2 STG.E desc[UR60][R102.64], R250 ;  /* 0x000000fa66002986 */ /* 0x0009e2000c10193c */
[----:B------:R-:W-:-:S03]  /*84040*/  ISETP.LT.AND P2, PT, R9, R76, !P1 ;  /* 0x0000004c0900720c */ /* 0x000fc60004f41270 */
[----:B-1----:R-:W3:Y:S01]  /*84050*/  LDL.LU R246, [R1+0xf30] ;  /* 0x000f300001f67983 */ /* 0x002ee20000300800 */
[----:B------:R-:W-:Y:S01]  /*84060*/  IMAD.WIDE R78, R0, 0x4, R2 ;  /* 0x00000004004e7825 */ /* 0x000fe200078e0202 */
[----:B------:R-:W-:-:S03]  /*84070*/  ISETP.GE.AND P1, PT, R8, R77, PT ;  /* 0x0000004d0800720c */ /* 0x000fc60003f26270 */
[C---:B------:R-:W-:Y:S01]  /*84080*/  IMAD.IADD R11, R0.reuse, 0x1, R104 ;  /* 0x00000001000b7824 */ /* 0x040fe200078e0268 */
[----:B------:R-:W-:Y:S01]  /*84090*/  ISETP.LT.AND P3, PT, R9, R76, !P3 ;  /* 0x0000004c0900720c */ /* 0x000fe20005f61270 */
[----:B----4-:R-:W4:Y:S01]  /*840a0*/  LDL.LU R250, [R1+0xa60] ;  /* 0x000a600001fa7983 */ /* 0x010f220000300800 */
[----:B------:R-:W-:Y:S01]  /*840b0*/  IMAD.WIDE R102, R0, 0x4, R4 ;  /* 0x0000000400667825 */ /* 0x000fe200078e0204 */
[----:B------:R-:W1:Y:S03]  /*840c0*/  LDC R77, c[0x0][0x248] ;  /* 0x00009200ff4d7b82 */ /* 0x000e660000000800 */
[----:B------:R-:W-:Y:S01]  /*840d0*/  VIADD R8, R6, 0x131 ;  /* 0x0000013106087836 */ /* 0x000fe20000000000 */
[----:B------:R1:W-:Y:S04]  /*840e0*/  @P6 STG.E desc[UR60][R78.64], R248 ;  /* 0x000000f84e006986 */ /* 0x0003e8000c10193c */
[----:B------:R1:W-:Y:S01]  /*840f0*/  @P2 STG.E desc[UR60][R102.64], R247 ;  /* 0x000000f766002986 */ /* 0x0003e2000c10193c */
[----:B------:R-:W-:Y:S01]  /*84100*/  ISETP.GE.AND P2, PT, R8, R116, PT ;  /* 0x000000740800720c */ /* 0x000fe20003f46270 */
[----:B------:R-:W4:Y:S02]  /*84110*/  LDC R104, c[0x0][0x22c] ;  /* 0x00008b00ff687b82 */ /* 0x000f240000000800 */
[----:B------:R-:W2:Y:S01]  /*84120*/  LDL.LU R116, [R1+0x2718] ;  /* 0x0027180001747983 */ /* 0x000ea20000300800 */
[----:B------:R-:W-:-:S03]  /*84130*/  IMAD.WIDE R100, R11, 0x4, R2 ;  /* 0x000000040b647825 */ /* 0x000fc600078e0202 */
[----:B-1----:R-:W2:Y:S04]  /*84140*/  LDL.LU R248, [R1+0x660] ;  /* 0x0006600001f87983 */ /* 0x002ea80000300800 */
[----:B------:R-:W2:Y:S01]  /*84150*/  LDL.LU R247, [R1+0x650] ;  /* 0x0006500001f77983 */ /* 0x000ea20000300800 */
[----:B------:R-:W-:-:S03]  /*84160*/  IMAD.WIDE R78, R11, 0x4, R4 ;  /* 0x000000040b4e7825 */ /* 0x000fc600078e0204 */
[----:B------:R1:W-:Y:S04]  /*84170*/  @P4 STG.E desc[UR60][R100.64], R249 ;  /* 0x000000f964004986 */ /* 0x0003e8000c10193c */
[----:B------:R1:W-:Y:S04]  /*84180*/  @P3 STG.E desc[UR60][R78.64], R251 ;  /* 0x000000fb4e003986 */ /* 0x0003e8000c10193c */
[----:B-1----:R-:W2:Y:S04]  /*84190*/  LDL.LU R249, [R1+0xf34] ;  /* 0x000f340001f97983 */ /* 0x002ea80000300800 */
[----:B------:R-:W2:Y:S01]  /*841a0*/  LDL.LU R251, [R1+0xa64] ;  /* 0x000a640001fb7983 */ /* 0x000ea20000300800 */
[----:B------:R-:W-:-:S02]  /*841b0*/  ISETP.LT.AND P6, PT, R7, R76, !P1 ;  /* 0x0000004c0700720c */ /* 0x000fc40004fc1270 */
[----:B------:R-:W-:Y:S02]  /*841c0*/  IADD3 R0, R11, R107, RZ ;  /* 0x0000006b0b007210 */ /* 0x000fe40007ffe0ff */
[-C--:B------:R-:W-:Y:S01]  /*841d0*/  ISETP.LT.AND P3, PT, R9, R76.reuse, !P1 ;  /* 0x0000004c0900720c */ /* 0x080fe20004f61270 */
[----:B------:R-:W-:Y:S01]  /*841e0*/  VIADD R8, R6, 0x132 ;  /* 0x0000013206087836 */ /* 0x000fe20000000000 */
[-C--:B------:R-:W-:Y:S01]  /*841f0*/  ISETP.LT.AND P4, PT, R7, R76.reuse, !P2 ;  /* 0x0000004c0700720c */ /* 0x080fe20005781270 */
[----:B------:R-:W-:Y:S01]  /*84200*/  IMAD.WIDE R102, R0, 0x4, R2 ;  /* 0x0000000400667825 */ /* 0x000fe200078e0202 */
[----:B------:R-:W1:Y:S02]  /*84210*/  LDC R107, c[0x0][0x248] ;  /* 0x00009200ff6b7b82 */ /* 0x000e640000000800 */
[----:B------:R-:W-:Y:S01]  /*84220*/  ISETP.GE.AND P1, PT, R8, R105, PT ;  /* 0x000000690800720c */ /* 0x000fe20003f26270 */
[----:B------:R-:W-:Y:S01]  /*84230*/  VIADD R8, R6, 0x133 ;  /* 0x0000013306087836 */ /* 0x000fe20000000000 */
[----:B------:R-:W-:Y:S01]  /*84240*/  ISETP.LT.AND P2, PT, R9, R76, !P2 ;  /* 0x0000004c0900720c */ /* 0x000fe20005741270 */
[----:B------:R-:W-:-:S03]  /*84250*/  IMAD.IADD R11, R0, 0x1, R77 ;  /* 0x00000001000b7824 */ /* 0x000fc600078e024d */
[----:B------:R-:W1:Y:S01]  /*84260*/  LDC R105, c[0x0][0x248] ;  /* 0x00009200ff697b82 */ /* 0x000e620000000800 */
[----:B------:R-:W-:-:S04]  /*84270*/  IMAD.WIDE R78, R11, 0x4, R2 ;  /* 0x000000040b4e7825 */ /* 0x000fc800078e0202 */
[----:B------:R-:W-:-:S03]  /*84280*/  IMAD.WIDE R100, R11, 0x4, R4 ;  /* 0x000000040b647825 */ /* 0x000fc600078e0204 */
[----:B------:R-:W1:Y:S01]  /*84290*/  LDC R77, c[0x0][0x22c] ;  /* 0x00008b00ff4d7b82 */ /* 0x000e620000000800 */
[----:B---3--:R3:W-:Y:S01]  /*842a0*/  @P6 STG.E desc[UR60][R102.64], R246 ;  /* 0x000000f666006986 */ /* 0x0087e2000c10193c */
[----:B------:R-:W-:Y:S01]  /*842b0*/  ISETP.LT.AND P6, PT, R7, R76, !P1 ;  /* 0x0000004c0700720c */ /* 0x000fe20004fc1270 */
[----:B---3--:R-:W-:-:S05]  /*842c0*/  IMAD.WIDE R102, R0, 0x4, R4 ;  /* 0x0000000400667825 */ /* 0x008fca00078e0204 */
[----:B----4-:R3:W-:Y:S01]  /*842d0*/  @P3 STG.E desc[UR60][R102.64], R250 ;  /* 0x000000fa66003986 */ /* 0x0107e2000c10193c */
[----:B------:R-:W-:-:S03]  /*842e0*/  ISETP.GE.AND P3, PT, R8, R117, PT ;  /* 0x000000750800720c */ /* 0x000fc60003f66270 */
[----:B------:R-:W4:Y:S04]  /*842f0*/  LDL.LU R117, [R1+0x2714] ;  /* 0x0027140001757983 */ /* 0x000f280000300800 */
[----:B------:R-:W4:Y:S04]  /*84300*/  LDL.LU R231, [R1+0x664] ;  /* 0x0006640001e77983 */ /* 0x000f280000300800 */
[----:B------:R-:W4:Y:S01]  /*84310*/  LDL.LU R244, [R1+0x654] ;  /* 0x0006540001f47983 */ /* 0x000f220000300800 */
[----:B------:R-:W-:-:S03]  /*84320*/  IADD3 R0, R11, R106, RZ ;  /* 0x0000006a0b007210 */ /* 0x000fc60007ffe0ff */
[----:B--2---:R-:W-:Y:S01]  /*84330*/  @P4 STG.E desc[UR60][R78.64], R248 ;  /* 0x000000f84e004986 */ /* 0x004fe2000c10193c */
[----:B------:R-:W-:Y:S01]  /*84340*/  VIADD R8, R6, 0x134 ;  /* 0x0000013406087836 */ /* 0x000fe20000000000 */
[----:B------:R-:W2:Y:S02]  /*84350*/  LDC R106, c[0x0][0x248] ;  /* 0x00009200ff6a7b82 */ /* 0x000ea40000000800 */
[----:B------:R-:W-:Y:S01]  /*84360*/  @P2 STG.E desc[UR60][R100.64], R247 ;  /* 0x000000f764002986 */ /* 0x000fe2000c10193c */
[----:B------:R-:W-:Y:S01]  /*84370*/  ISETP.LT.AND P2, PT, R9, R76, !P1 ;  /* 0x0000004c0900720c */ /* 0x000fe20004f41270 */
[----:B---3--:R-:W-:Y:S02]  /*84380*/  IMAD.WIDE R102, R0, 0x4, R2 ;  /* 0x0000000400667825 */ /* 0x008fe400078e0202 */
[----:B------:R-:W3:Y:S01]  /*84390*/  LDL.LU R245, [R1+0xf38] ;  /* 0x000f380001f57983 */ /* 0x000ee20000300800 */
[----:B------:R-:W-:-:S03]  /*843a0*/  ISETP.GE.AND P1, PT, R8, R104, PT ;  /* 0x000000680800720c */ /* 0x000fc60003f26270 */
[----:B------:R-:W2:Y:S01]  /*843b0*/  LDL.LU R246, [R1+0xa68] ;  /* 0x000a680001f67983 */ /* 0x000ea20000300800 */
[----:B------:R-:W-:Y:S01]  /*843c0*/  VIADD R8, R6, 0x135 ;  /* 0x0000013506087836 */ /* 0x000fe20000000000 */
[----:B------:R-:W1:Y:S02]  /*843d0*/  LDC R104, c[0x0][0x248] ;  /* 0x00009200ff687b82 */ /* 0x000e640000000800 */
[----:B------:R-:W2:Y:S04]  /*843e0*/  LDL.LU R227, [R1+0x668] ;  /* 0x0006680001e37983 */ /* 0x000ea80000300800 */
[----:B------:R1:W-:Y:S04]  /*843f0*/  @P6 STG.E desc[UR60][R102.64], R249 ;  /* 0x000000f966006986 */ /* 0x0003e8000c10193c */
[----:B------:R-:W2:Y:S01]  /*84400*/  LDL.LU R250, [R1+0x658] ;  /* 0x0006580001fa7983 */ /* 0x000ea20000300800 */
[----:B-1----:R-:W-:-:S05]  /*84410*/  IMAD.WIDE R102, R0, 0x4, R4 ;  /* 0x0000000400667825 */ /* 0x002fca00078e0204 */
        /* <DEDUP_REMOVED lines=9> */
[----:B------:R-:W-:Y:S01]  /*844b0*/  IMAD.IADD R11, R0, 0x1, R105 ;  /* 0x00000001000b7824 */ /* 0x000fe200078e0269 */
[----:B------:R-:W-:Y:S01]  /*844c0*/  ISETP.LT.AND P6, PT, R7, R76, !P1 ;  /* 0x0000004c0700720c */ /* 0x000fe20004fc1270 */
[----:B------:R-:W1:Y:S02]  /*844d0*/  LDC R105, c[0x0][0x22c] ;  /* 0x00008b00ff697b82 */ /* 0x000e640000000800 */
[C---:B------:R-:W-:Y:S01]  /*844e0*/  IMAD.WIDE R78, R11.reuse, 0x4, R2 ;  /* 0x000000040b4e7825 */ /* 0x040fe200078e0202 */
[----:B------:R-:W-:-:S03]  /*844f0*/  IADD3 R0, R11, R107, RZ ;  /* 0x0000006b0b007210 */ /* 0x000fc60007ffe0ff */
[----:B------:R-:W-:Y:S02]  /*84500*/  IMAD.WIDE R100, R11, 0x4, R4 ;  /* 0x000000040b647825 */ /* 0x000fe400078e0204 */
[----:B------:R-:W1:Y:S02]  /*84510*/  LDC R107, c[0x0][0x248] ;  /* 0x00009200ff6b7b82 */ /* 0x000e640000000800 */
[----:B------:R-:W-:Y:S02]  /*84520*/  VIADD R8, R6, 0x136 ;  /* 0x0000013606087836 */ /* 0x000fe40000000000 */
[----:B------:R-:W-:-:S04]  /*84530*/  IMAD.WIDE R102, R0, 0x4, R2 ;  /* 0x0000000400667825 */ /* 0x000fc800078e0202 */
[----:B------:R-:W-:Y:S02]  /*84540*/  IMAD.IADD R11, R0, 0x1, R104 ;  /* 0x00000001000b7824 */ /* 0x000fe400078e0268 */
[----:B------:R-:W1:Y:S01]  /*84550*/  LDC R104, c[0x0][0x22c] ;  /* 0x00008b00ff687b82 */ /* 0x000e620000000800 */
[----:B----4-:R-:W-:Y:S01]  /*84560*/  @P4 STG.E desc[UR60][R78.64], R231 ;  /* 0x000000e74e004986 */ /* 0x010fe2000c10193c */
[----:B------:R-:W-:-:S03]  /*84570*/  ISETP.LT.AND P4, PT, R7, R76, !P2 ;  /* 0x0000004c0700720c */ /* 0x000fc60005781270 */
[----:B------:R4:W-:Y:S01]  /*84580*/  @P3 STG.E desc[UR60][R100.64], R244 ;  /* 0x000000f464003986 */ /* 0x0009e2000c10193c */
[CC--:B------:R-:W-:Y:S02]  /*84590*/  ISETP.LT.AND P3, PT, R9.reuse, R76.reuse, !P1 ;  /* 0x0000004c0900720c */ /* 0x0c0fe40004f61270 */
[-C--:B------:R-:W-:Y:S02]  /*845a0*/  ISETP.LT.AND P2, PT, R9, R76.reuse, !P2 ;  /* 0x0000004c0900720c */ /* 0x080fe40005741270 */
[----:B------:R-:W-:Y:S02]  /*845b0*/  ISETP.GE.AND P1, PT, R8, R77, PT ;  /* 0x0000004d0800720c */ /* 0x000fe40003f26270 */
[----:B------:R-:W1:Y:S01]  /*845c0*/  LDC R77, c[0x0][0x248] ;  /* 0x00009200ff4d7b82 */ /* 0x000e620000000800 */
[----:B------:R-:W-:Y:S01]  /*845d0*/  VIADD R8, R6, 0x137 ;  /* 0x0000013706087836 */ /* 0x000fe20000000000 */
[----:B---3--:R3:W-:Y:S01]  /*845e0*/  @P6 STG.E desc[UR60][R102.64], R245 ;  /* 0x000000f566006986 */ /* 0x0087e2000c10193c */
[----:B----4-:R-:W-:Y:S01]  /*845f0*/  IMAD.WIDE R100, R11, 0x4, R2 ;  /* 0x000000040b647825 */ /* 0x010fe200078e0202 */
[----:B------:R-:W-:-:S03]  /*84600*/  ISETP.LT.AND P6, PT, R7, R76, !P1 ;  /* 0x0000004c0700720c */ /* 0x000fc60004fc1270 */
[----:B------:R-:W-:-:S04]  /*84610*/  IMAD.WIDE R78, R11, 0x4, R4 ;  /* 0x000000040b4e7825 */ /* 0x000fc800078e0204 */
[----:B---3--:R-:W-:Y:S01]  /*84620*/  IMAD.WIDE R102, R0, 0x4, R4 ;  /* 0x0000000400667825 */ /* 0x008fe200078e0204 */
[----:B--2---:R-:W-:Y:S02]  /*84630*/  IADD3 R0, R11, R106, RZ ;  /* 0x0000006a0b007210 */ /* 0x004fe40007ffe0ff */
[----:B------:R-:W2:Y:S02]  /*84640*/  LDC R106, c[0x0][0x248] ;  /* 0x00009200ff6a7b82 */ /* 0x000ea40000000800 */
[----:B------:R3:W-:Y:S01]  /*84650*/  @P3 STG.E desc[UR60][R102.64], R246 ;  /* 0x000000f666003986 */ /* 0x0007e2000c10193c */
[----:B------:R-:W-:-:S03]  /*84660*/  ISETP.GE.AND P3, PT, R8, R80, PT ;  /* 0x000000500800720c */ /* 0x000fc60003f66270 */
[----:B------:R-:W-:Y:S04]  /*84670*/  @P4 STG.E desc[UR60][R100.64], R227 ;  /* 0x000000e364004986 */ /* 0x000fe8000c10193c */
[----:B------:R-:W4:Y:S04]  /*84680*/  LDL.LU R80, [R1+0x270c] ;  /* 0x00270c0001507983 */ /* 0x000f280000300800 */
[----:B------:R1:W-:Y:S01]  /*84690*/  @P2 STG.E desc[UR60][R78.64], R250 ;  /* 0x000000fa4e002986 */ /* 0x0003e2000c10193c */
[----:B------:R-:W-:Y:S01]  /*846a0*/  ISETP.LT.AND P2, PT, R9, R76, !P1 ;  /* 0x0000004c0900720c */ /* 0x000fe20004f41270 */
[----:B---3--:R-:W-:-:S02]  /*846b0*/  IMAD.WIDE R102, R0, 0x4, R2 ;  /* 0x0000000400667825 */ /* 0x008fc400078e0202 */
[----:B------:R-:W3:Y:S02]  /*846c0*/  LDL.LU R246, [R1+0xf60] ;  /* 0x000f600001f67983 */ /* 0x000ee40000300800 */
[----:B------:R-:W-:Y:S02]  /*846d0*/  VIADD R8, R6, 0x138 ;  /* 0x0000013806087836 */ /* 0x000fe40000000000 */
[----:B------:R1:W-:Y:S04]  /*846e0*/  @P6 STG.E desc[UR60][R102.64], R248 ;  /* 0x000000f866006986 */ /* 0x0003e8000c10193c */
[----:B-1----:R-:W2:Y:S01]  /*846f0*/  LDL.LU R250, [R1+0xf50] ;  /* 0x000f500001fa7983 */ /* 0x002ea20000300800 */
[----:B------:R-:W-:Y:S01]  /*84700*/  ISETP.GE.AND P1, PT, R8, R105, PT ;  /* 0x000000690800720c */ /* 0x000fe20003f26270 */
[----:B------:R-:W-:Y:S01]  /*84710*/  VIADD R8, R6, 0x139 ;  /* 0x0000013906087836 */ /* 0x000fe20000000000 */
[----:B------:R-:W-:Y:S01]  /*84720*/  ISETP.LT.AND P4, PT, R7, R76, !P3 ;  /* 0x0000004c0700720c */ /* 0x000fe20005f81270 */
[----:B------:R-:W-:-:S02]  /*84730*/  IMAD.IADD R11, R0, 0x1, R77 ;  /* 0x00000001000b7824 */ /* 0x000fc400078e024d */
[----:B------:R-:W-:Y:S01]  /*84740*/  IMAD.WIDE R102, R0, 0x4, R4 ;  /* 0x0000000400667825 */ /* 0x000fe200078e0204 */
[----:B------:R-:W-:Y:S01]  /*84750*/  ISETP.LT.AND P3, PT, R9, R76, !P3 ;  /* 0x0000004c0900720c */ /* 0x000fe20005f61270 */
[----:B------:R-:W1:Y:S03]  /*84760*/  LDC R105, c[0x0][0x248] ;  /* 0x00009200ff697b82 */ /* 0x000e660000000800 */
[----:B------:R1:W-:Y:S01]  /*84770*/  @P2 STG.E desc[UR60][R102.64], R247 ;  /* 0x000000f766002986 */ /* 0x0003e2000c10193c */
[----:B------:R-:W-:-:S03]  /*84780*/  ISETP.GE.AND P2, PT, R8, R88, PT ;  /* 0x000000580800720c */ /* 0x000fc60003f46270 */
[----:B------:R-:W4:Y:S01]  /*84790*/  LDL.LU R88, [R1+0x2708] ;  /* 0x0027080001587983 */ /* 0x000f220000300800 */
[----:B------:R-:W-:Y:S01]  /*847a0*/  IMAD.WIDE R100, R11, 0x4, R2 ;  /* 0x000000040b647825 */ /* 0x000fe200078e0202 */
[----:B------:R-:W-:Y:S01]  /*847b0*/  ISETP.LT.AND P6, PT, R7, R76, !P1 ;  /* 0x0000004c0700720c */ /* 0x000fe20004fc1270 */
[----:B------:R-:W2:Y:S01]  /*847c0*/  LDC R77, c[0x0][0x22c] ;  /* 0x00008b00ff4d7b82 */ /* 0x000ea20000000800 */
[----:B------:R-:W4:Y:S04]  /*847d0*/  LDL.LU R248, [R1+0xf40] ;  /* 0x000f400001f87983 */ /* 0x000f280000300800 */
[----:B-1----:R-:W4:Y:S01]  /*847e0*/  LDL.LU R247, [R1+0xa70] ;  /* 0x000a700001f77983 */ /* 0x002f220000300800 */
[----:B------:R-:W-:-:S03]  /*847f0*/  IMAD.WIDE R78, R11, 0x4, R4 ;  /* 0x000000040b4e7825 */ /* 0x000fc600078e0204 */
[----:B------:R1:W-:Y:S04]  /*84800*/  @P4 STG.E desc[UR60][R100.64], R249 ;  /* 0x000000f964004986 */ /* 0x0003e8000c10193c */
[----:B------:R1:W-:Y:S04]  /*84810*/  @P3 STG.E desc[UR60][R78.64], R251 ;  /* 0x000000fb4e003986 */ /* 0x0003e8000c10193c */
[----:B-1----:R-:W4:Y:S04]  /*84820*/  LDL.LU R249, [R1+0xf64] ;  /* 0x000f640001f97983 */ /* 0x002f280000300800 */
[----:B------:R-:W4:Y:S01]  /*84830*/  LDL.LU R251, [R1+0xf54] ;  /* 0x000f540001fb7983 */ /* 0x000f220000300800 */
[----:B------:R-:W-:-:S02]  /*84840*/  IADD3 R0, R11, R107, RZ ;  /* 0x0000006b0b007210 */ /* 0x000fc40007ffe0ff */
[-C--:B------:R-:W-:Y:S01]  /*84850*/  ISETP.LT.AND P3, PT, R9, R76.reuse, !P1 ;  /* 0x0000004c0900720c */ /* 0x080fe20004f61270 */
[----:B------:R-:W-:Y:S01]  /*84860*/  VIADD R8, R6, 0x13a ;  /* 0x0000013a06087836 */ /* 0x000fe20000000000 */
[----:B------:R-:W-:Y:S01]  /*84870*/  ISETP.LT.AND P4, PT, R7, R76, !P2 ;  /* 0x0000004c0700720c */ /* 0x000fe20005781270 */
        /* <DEDUP_REMOVED lines=13> */
[----:B--2---:R2:W-:Y:S01]  /*84950*/  @P3 STG.E desc[UR60][R102.64], R250 ;  /* 0x000000fa66003986 */ /* 0x0045e2000c10193c */
[----:B------:R-:W-:-:S03]  /*84960*/  ISETP.GE.AND P3, PT, R8, R89, PT ;  /* 0x000000590800720c */ /* 0x000fc60003f66270 */
[----:B------:R-:W3:Y:S04]  /*84970*/  LDL.LU R89, [R1+0x2704] ;  /* 0x0027040001597983 */ /* 0x000ee80000300800 */
[----:B------:R-:W3:Y:S04]  /*84980*/  LDL.LU R231, [R1+0xf44] ;  /* 0x000f440001e77983 */ /* 0x000ee80000300800 */
[----:B------:R-:W3:Y:S01]  /*84990*/  LDL.LU R244, [R1+0xa74] ;  /* 0x000a740001f47983 */ /* 0x000ee20000300800 */
[----:B------:R-:W-:-:S03]  /*849a0*/  IADD3 R0, R11, R106, RZ ;  /* 0x0000006a0b007210 */ /* 0x000fc60007ffe0ff */
[----:B----4-:R-:W-:Y:S01]  /*849b0*/  @P4 STG.E desc[UR60][R78.64], R248 ;  /* 0x000000f84e004986 */ /* 0x010fe2000c10193c */
[----:B------:R-:W-:Y:S01]  /*849c0*/  VIADD R8, R6, 0x13c ;  /* 0x0000013c06087836 */ /* 0x000fe20000000000 */
[----:B------:R-:W4:Y:S02]  /*849d0*/  LDC R106, c[0x0][0x248] ;  /* 0x00009200ff6a7b82 */ /* 0x000f240000000800 */
[----:B------:R-:W-:Y:S01]  /*849e0*/  @P2 STG.E desc[UR60][R100.64], R247 ;  /* 0x000000f764002986 */ /* 0x000fe2000c10193c */
[----:B------:R-:W-:Y:S01]  /*849f0*/  ISETP.LT.AND P2, PT, R9, R76, !P1 ;  /* 0x0000004c0900720c */ /* 0x000fe20004f41270 */
[----:B--2---:R-:W-:Y:S02]  /*84a00*/  IMAD.WIDE R102, R0, 0x4, R2 ;  /* 0x0000000400667825 */ /* 0x004fe400078e0202 */
[----:B------:R-:W2:Y:S01]  /*84a10*/  LDL.LU R245, [R1+0xf68] ;  /* 0x000f680001f57983 */ /* 0x000ea20000300800 */
[----:B------:R-:W-:-:S03]  /*84a20*/  ISETP.GE.AND P1, PT, R8, R77, PT ;  /* 0x0000004d0800720c */ /* 0x000fc60003f26270 */
[----:B------:R-:W4:Y:S01]  /*84a30*/  LDL.LU R246, [R1+0xf58] ;  /* 0x000f580001f67983 */ /* 0x000f220000300800 */
[----:B------:R-:W-:Y:S01]  /*84a40*/  VIADD R8, R6, 0x13d ;  /* 0x0000013d06087836 */ /* 0x000fe20000000000 */
[----:B------:R-:W1:Y:S02]  /*84a50*/  LDC R77, c[0x0][0x248] ;  /* 0x00009200ff4d7b82 */ /* 0x000e640000000800 */
[----:B------:R-:W4:Y:S04]  /*84a60*/  LDL.LU R227, [R1+0xf48] ;  /* 0x000f480001e37983 */ /* 0x000f280000300800 */
[----:B------:R1:W-:Y:S04]  /*84a70*/  @P6 STG.E desc[UR60][R102.64], R249 ;  /* 0x000000f966006986 */ /* 0x0003e8000c10193c */
[----:B------:R-:W4:Y:S01]  /*84a80*/  LDL.LU R250, [R1+0xa78] ;  /* 0x000a780001fa7983 */ /* 0x000f220000300800 */
[----:B-1----:R-:W-:-:S05]  /*84a90*/  IMAD.WIDE R102, R0, 0x4, R4 ;  /* 0x0000000400667825 */ /* 0x002fca00078e0204 */
[----:B------:R1:W-:Y:S01]  /*84aa0*/  @P2 STG.E desc[UR60][R102.64], R251 ;  /* 0x000000fb66002986 */ /* 0x0003e2000c10193c */
[----:B------:R-:W-:-:S03]  /*84ab0*/  ISETP.GE.AND P2, PT, R8, R90, PT ;  /* 0x0000005a0800720c */ /* 0x000fc60003f46270 */
[----:B------:R-:W4:Y:S04]  /*84ac0*/  LDL.LU R90, [R1+0x2700] ;  /* 0x00270000015a7983 */ /* 0x000f280000300800 */
[----:B------:R-:W4:Y:S04]  /*84ad0*/  LDL.LU R248, [R1+0xf6c] ;  /* 0x000f6c0001f87983 */ /* 0x000f280000300800 */
[----:B------:R-:W4:Y:S04]  /*84ae0*/  LDL.LU R247, [R1+0xf5c] ;  /* 0x000f5c0001f77983 */ /* 0x000f280000300800 */
[----:B------:R-:W4:Y:S04]  /*84af0*/  LDL.LU R249, [R1+0xf4c] ;  /* 0x000f4c0001f97983 */ /* 0x000f280000300800 */
[----:B-1----:R-:W4:Y:S01]  /*84b00*/  LDL.LU R251, [R1+0xa7c] ;  /* 0x000a7c0001fb7983 */ /* 0x002f220000300800 */
        /* <DEDUP_REMOVED lines=13> */
[----:B---3--:R3:W-:Y:S01]  /*84be0*/  @P4 STG.E desc[UR60][R78.64], R231 ;  /* 0x000000e74e004986 */ /* 0x0087e2000c10193c */
[----:B------:R-:W-:-:S03]  /*84bf0*/  ISETP.LT.AND P4, PT, R7, R76, !P2 ;  /* 0x0000004c0700720c */ /* 0x000fc60005781270 */
[----:B------:R1:W-:Y:S01]  /*84c00*/  @P3 STG.E desc[UR60][R100.64], R244 ;  /* 0x000000f464003986 */ /* 0x0003e2000c10193c */
[CC--:B------:R-:W-:Y:S02]  /*84c10*/  ISETP.LT.AND P3, PT, R9.reuse, R76.reuse, !P1 ;  /* 0x0000004c0900720c */ /* 0x0c0fe40004f61270 */
[-C--:B------:R-:W-:Y:S02]  /*84c20*/  ISETP.LT.AND P2, PT, R9, R76.reuse, !P2 ;  /* 0x0000004c0900720c */ /* 0x080fe40005741270 */
[----:B------:R-:W-:Y:S02]  /*84c30*/  ISETP.GE.AND P1, PT, R8, R105, PT ;  /* 0x000000690800720c */ /* 0x000fe40003f26270 */
[----:B------:R-:W4:Y:S01]  /*84c40*/  LDC R105, c[0x0][0x248] ;  /* 0x00009200ff697b82 */ /* 0x000f220000000800 */
[----:B------:R-:W-:Y:S02]  /*84c50*/  VIADD R8, R6, 0x13f ;  /* 0x0000013f06087836 */ /* 0x000fe40000000000 */
[----:B---3--:R-:W-:Y:S01]  /*84c60*/  IMAD.WIDE R78, R11, 0x4, R2 ;  /* 0x000000040b4e7825 */ /* 0x008fe200078e0202 */
[----:B--2---:R2:W-:Y:S01]  /*84c70*/  @P6 STG.E desc[UR60][R102.64], R245 ;  /* 0x000000f566006986 */ /* 0x0045e2000c10193c */
[----:B------:R-:W-:-:S02]  /*84c80*/  ISETP.LT.AND P6, PT, R7, R76, !P1 ;  /* 0x0000004c0700720c */ /* 0x000fc40004fc1270 */
[----:B-1----:R-:W-:-:S04]  /*84c90*/  IMAD.WIDE R100, R11, 0x4, R4 ;  /* 0x000000040b647825 */ /* 0x002fc800078e0204 */
[----:B--2---:R-:W-:Y:S01]  /*84ca0*/  IMAD.WIDE R102, R0, 0x4, R4 ;  /* 0x0000000400667825 */ /* 0x004fe200078e0204 */
[----:B----4-:R-:W-:Y:S02]  /*84cb0*/  IADD3 R0, R11, R106, RZ ;  /* 0x0000006a0b007210 */ /* 0x010fe40007ffe0ff */
[----:B------:R-:W1:Y:S02]  /*84cc0*/  LDC R106, c[0x0][0x248] ;  /* 0x00009200ff6a7b82 */ /* 0x000e640000000800 */
[----:B------:R2:W-:Y:S01]  /*84cd0*/  @P3 STG.E desc[UR60][R102.64], R246 ;  /* 0x000000f666003986 */ /* 0x0005e2000c10193c */
[----:B------:R-:W-:-:S03]  /*84ce0*/  ISETP.GE.AND P3, PT, R8, R91, PT ;  /* 0x0000005b0800720c */ /* 0x000fc60003f66270 */
[----:B------:R-:W-:Y:S04]  /*84cf0*/  @P4 STG.E desc[UR60][R78.64], R227 ;  /* 0x000000e34e004986 */ /* 0x000fe8000c10193c */
[----:B------:R-:W3:Y:S04]  /*84d00*/  LDL.LU R91, [R1+0x26fc] ;  /* 0x0026fc00015b7983 */ /* 0x000ee80000300800 */
[----:B------:R4:W-:Y:S01]  /*84d10*/  @P2 STG.E desc[UR60][R100.64], R250 ;  /* 0x000000fa64002986 */ /* 0x0009e2000c10193c */
[----:B------:R-:W-:Y:S01]  /*84d20*/  ISETP.LT.AND P2, PT, R9, R76, !P1 ;  /* 0x0000004c0900720c */ /* 0x000fe20004f41270 */
[----:B--2---:R-:W-:-:S02]  /*84d30*/  IMAD.WIDE R102, R0, 0x4, R2 ;  /* 0x0000000400667825 */ /* 0x004fc400078e0202 */
[----:B------:R-:W2:Y:S02]  /*84d40*/  LDL.LU R246, [R1+0xf70] ;  /* 0x000f700001f67983 */ /* 0x000ea40000300800 */
[----:B------:R-:W-:Y:S02]  /*84d50*/  VIADD R8, R6, 0x140 ;  /* 0x0000014006087836 */ /* 0x000fe40000000000 */
[----:B------:R4:W-:Y:S04]  /*84d60*/  @P6 STG.E desc[UR60][R102.64], R248 ;  /* 0x000000f866006986 */ /* 0x0009e8000c10193c */
[----:B----4-:R-:W4:Y:S01]  /*84d70*/  LDL.LU R250, [R1+0xa80] ;  /* 0x000a800001fa7983 */ /* 0x010f220000300800 */
        /* <DEDUP_REMOVED lines=9> */
[----:B------:R-:W3:Y:S01]  /*84e10*/  LDL.LU R92, [R1+0x26f8] ;  /* 0x0026f800015c7983 */ /* 0x000ee20000300800 */
[----:B------:R-:W-:Y:S01]  /*84e20*/  IMAD.WIDE R78, R11, 0x4, R2 ;  /* 0x000000040b4e7825 */ /* 0x000fe200078e0202 */
[----:B------:R-:W-:Y:S01]  /*84e30*/  ISETP.LT.AND P6, PT, R7, R76, !P1 ;  /* 0x0000004c0700720c */ /* 0x000fe20004fc1270 */
[----:B------:R-:W4:Y:S01]  /*84e40*/  LDC R105, c[0x0][0x22c] ;  /* 0x00008b00ff697b82 */ /* 0x000f220000000800 */
[----:B------:R-:W3:Y:S04]  /*84e50*/  LDL.LU R248, [R1+0x680] ;  /* 0x0006800001f87983 */ /* 0x000ee80000300800 */
[----:B-1----:R-:W3:Y:S01]  /*84e60*/  LDL.LU R247, [R1+0x670] ;  /* 0x0006700001f77983 */ /* 0x002ee20000300800 */
[----:B------:R-:W-:-:S03]  /*84e70*/  IMAD.WIDE R100, R11, 0x4, R4 ;  /* 0x000000040b647825 */ /* 0x000fc600078e0204 */
[----:B------:R1:W-:Y:S04]  /*84e80*/  @P4 STG.E desc[UR60][R78.64], R249 ;  /* 0x000000f94e004986 */ /* 0x0003e8000c10193c */
[----:B------:R1:W-:Y:S04]  /*84e90*/  @P3 STG.E desc[UR60][R100.64], R251 ;  /* 0x000000fb64003986 */ /* 0x0003e8000c10193c */
[----:B-1----:R-:W3:Y:S04]  /*84ea0*/  LDL.LU R249, [R1+0xf74] ;  /* 0x000f740001f97983 */ /* 0x002ee80000300800 */
[----:B------:R-:W3:Y:S01]  /*84eb0*/  LDL.LU R251, [R1+0xa84] ;  /* 0x000a840001fb7983 */ /* 0x000ee20000300800 */
[----:B------:R-:W-:-:S02]  /*84ec0*/  IADD3 R0, R11, R107, RZ ;  /* 0x0000006b0b007210 */ /* 0x000fc40007ffe0ff */
        /* <DEDUP_REMOVED lines=13> */
[----:B--2---:R2:W-:Y:S01]  /*84fa0*/  @P6 STG.E desc[UR60][R102.64], R246 ;  /* 0x000000f666006986 */ /* 0x0045e2000c10193c */
[----:B------:R-:W-:Y:S01]  /*84fb0*/  ISETP.LT.AND P6, PT, R7, R76, !P1 ;  /* 0x0000004c0700720c */ /* 0x000fe20004fc1270 */
[----:B--2---:R-:W-:-:S05]  /*84fc0*/  IMAD.WIDE R102, R0, 0x4, R4 ;  /* 0x0000000400667825 */ /* 0x004fca00078e0204 */
[----:B----4-:R2:W-:Y:S01]  /*84fd0*/  @P3 STG.E desc[UR60][R102.64], R250 ;  /* 0x000000fa66003986 */ /* 0x0105e2000c10193c */
[----:B------:R-:W-:-:S03]  /*84fe0*/  ISETP.GE.AND P3, PT, R8, R93, PT ;  /* 0x0000005d0800720c */ /* 0x000fc60003f66270 */
[----:B------:R-:W4:Y:S04]  /*84ff0*/  LDL.LU R93, [R1+0x26f4] ;  /* 0x0026f400015d7983 */ /* 0x000f280000300800 */
[----:B------:R-:W4:Y:S04]  /*85000*/  LDL.LU R231, [R1+0x684] ;  /* 0x0006840001e77983 */ /* 0x000f280000300800 */
[----:B------:R-:W4:Y:S01]  /*85010*/  LDL.LU R244, [R1+0x674] ;  /* 0x0006740001f47983 */ /* 0x000f220000300800 */
[----:B------:R-:W-:-:S03]  /*85020*/  IADD3 R0, R11, R106, RZ ;  /* 0x0000006a0b007210 */ /* 0x000fc60007ffe0ff */
[----:B---3--:R-:W-:Y:S01]  /*85030*/  @P4 STG.E desc[UR60][R78.64], R248 ;  /* 0x000000f84e004986 */ /* 0x008fe2000c10193c */
[----:B------:R-:W-:Y:S01]  /*85040*/  VIADD R8, R6, 0x144 ;  /* 0x0000014406087836 */ /* 0x000fe20000000000 */
[----:B------:R-:W3:Y:S02]  /*85050*/  LDC R106, c[0x0][0x248] ;  /* 0x00009200ff6a7b82 */ /* 0x000ee40000000800 */
[----:B------:R-:W-:Y:S01]  /*85060*/  @P2 STG.E desc[UR60][R100.64], R247 ;  /* 0x000000f764002986 */ /* 0x000fe2000c10193c */
[----:B------:R-:W-:Y:S01]  /*85070*/  ISETP.LT.AND P2, PT, R9, R76, !P1 ;  /* 0x0000004c0900720c */ /* 0x000fe20004f41270 */
[----:B--2---:R-:W-:Y:S02]  /*85080*/  IMAD.WIDE R102, R0, 0x4, R2 ;  /* 0x0000000400667825 */ /* 0x004fe400078e0202 */
[----:B------:R-:W2:Y:S01]  /*85090*/  LDL.LU R245, [R1+0xf78] ;  /* 0x000f780001f57983 */ /* 0x000ea20000300800 */
[----:B------:R-:W-:-:S03]  /*850a0*/  ISETP.GE.AND P1, PT, R8, R105, PT ;  /* 0x000000690800720c */ /* 0x000fc60003f26270 */
[----:B------:R-:W3:Y:S01]  /*850b0*/  LDL.LU R246, [R1+0xa88] ;  /* 0x000a880001f67983 */ /* 0x000ee20000300800 */
[----:B------:R-:W-:Y:S01]  /*850c0*/  VIADD R8, R6, 0x145 ;  /* 0x0000014506087836 */ /* 0x000fe20000000000 */
[----:B------:R-:W1:Y:S02]  /*850d0*/  LDC R105, c[0x0][0x248] ;  /* 0x00009200ff697b82 */ /* 0x000e640000000800 */
[----:B------:R-:W3:Y:S04]  /*850e0*/  LDL.LU R227, [R1+0x688] ;  /* 0x0006880001e37983 */ /* 0x000ee80000300800 */
[----:B------:R1:W-:Y:S04]  /*850f0*/  @P6 STG.E desc[UR60][R102.64], R249 ;  /* 0x000000f966006986 */ /* 0x0003e8000c10193c */
[----:B------:R-:W3:Y:S01]  /*85100*/  LDL.LU R250, [R1+0x678] ;  /* 0x0006780001fa7983 */ /* 0x000ee20000300800 */
[----:B-1----:R-:W-:-:S05]  /*85110*/  IMAD.WIDE R102, R0, 0x4, R4 ;  /* 0x0000000400667825 */ /* 0x002fca00078e0204 */
[----:B------:R1:W-:Y:S01]  /*85120*/  @P2 STG.E desc[UR60][R102.64], R251 ;  /* 0x000000fb66002986 */ /* 0x0003e2000c10193c */
[----:B------:R-:W-:-:S03]  /*85130*/  ISETP.GE.AND P2, PT, R8, R94, PT ;  /* 0x0000005e0800720c */ /* 0x000fc60003f46270 */
[----:B------:R-:W3:Y:S04]  /*85140*/  LDL.LU R94, [R1+0x26f0] ;  /* 0x0026f000015e7983 */ /* 0x000ee80000300800 */
[----:B------:R-:W3:Y:S04]  /*85150*/  LDL.LU R248, [R1+0xf7c] ;  /* 0x000f7c0001f87983 */ /* 0x000ee80000300800 */
[----:B------:R-:W3:Y:S04]  /*85160*/  LDL.LU R247, [R1+0xa8c] ;  /* 0x000a8c0001f77983 */ /* 0x000ee80000300800 */
[----:B------:R-:W3:Y:S04]  /*85170*/  LDL.LU R249, [R1+0x68c] ;  /* 0x00068c0001f97983 */ /* 0x000ee80000300800 */
[----:B-1----:R-:W3:Y:S01]  /*85180*/  LDL.LU R251, [R1+0x67c] ;  /* 0x00067c0001fb7983 */ /* 0x002ee20000300800 */
        /* <DEDUP_REMOVED lines=17> */
[----:B------:R-:W-:Y:S02]  /*852a0*/  ISETP.LT.AND P2, PT, R9, R76, !P2 ;  /* 0x0000004c0900720c */ /* 0x000fe40005741270 */
[----:B------:R-:W-:Y:S02]  /*852b0*/  ISETP.GE.AND P1, PT, R8, R104, PT ;  /* 0x000000680800720c */ /* 0x000fe40003f26270 */
[----:B------:R-:W1:Y:S01]  /*852c0*/  LDC R104, c[0x0][0x248] ;  /* 0x00009200ff687b82 */ /* 0x000e620000000800 */
[----:B------:R-:W-:Y:S01]  /*852d0*/  VIADD R8, R6, 0x147 ;  /* 0x0000014706087836 */ /* 0x000fe20000000000 */
[----:B--2---:R2:W-:Y:S01]  /*852e0*/  @P6 STG.E desc[UR60][R102.64], R245 ;  /* 0x000000f566006986 */ /* 0x0045e2000c10193c */
[----:B----4-:R-:W-:Y:S01]  /*852f0*/  IMAD.WIDE R100, R11, 0x4, R2 ;  /* 0x000000040b647825 */ /* 0x010fe200078e0202 */
[----:B------:R-:W-:-:S03]  /*85300*/  ISETP.LT.AND P6, PT, R7, R76, !P1 ;  /* 0x0000004c0700720c */ /* 0x000fc60004fc1270 */
[----:B------:R-:W-:-:S04]  /*85310*/  IMAD.WIDE R78, R11, 0x4, R4 ;  /* 0x000000040b4e7825 */ /* 0x000fc800078e0204 */
[----:B--2---:R-:W-:Y:S01]  /*85320*/  IMAD.WIDE R102, R0, 0x4, R4 ;  /* 0x0000000400667825 */ /* 0x004fe200078e0204 */
[----:B---3--:R-:W-:Y:S02]  /*85330*/  IADD3 R0, R11, R106, RZ ;  /* 0x0000006a0b007210 */ /* 0x008fe40007ffe0ff */
        /* <DEDUP_REMOVED lines=302> */
[----:B------:R-:W-:Y:S02]  /*86620*/  ISETP.LT.AND P2, PT, R9, R76, !P2 ;  /* 0x0000004c0900720c */ /* 0x000fe40005741270 */
        /* <DEDUP_REMOVED lines=515> */
[----:B----4-:R4:W-:Y:S01]  /*88660*/  @P4 STG.E desc[UR60][R78.64], R231 ;  /* 0x000000e74e004986 */ /* 0x0109e2000c10193c */
[----:B------:R-:W-:-:S03]  /*88670*/  ISETP.LT.AND P4, PT, R7, R76, !P2 ;  /* 0x0000004c0700720c */ /* 0x000fc60005781270 */
[----:B------:R1:W-:Y:S01]  /*88680*/  @P3 STG.E desc[UR60][R100.64], R244 ;  /* 0x000000f464003986 */ /* 0x0003e2000c10193c */
[CC--:B------:R-:W-:Y:S02]  /*88690*/  ISETP.LT.AND P3, PT, R9.reuse, R76.reuse, !P1 ;  /* 0x0000004c0900720c */ /* 0x0c0fe40004f61270 */
[-C--:B------:R-:W-:Y:S02]  /*886a0*/  ISETP.LT.AND P2, PT, R9, R76.reuse, !P2 ;  /* 0x0000004c0900720c */ /* 0x080fe40005741270 */
[----:B------:R-:W-:Y:S01]  /*886b0*/  ISETP.GE.AND P1, PT, R8, R105, PT ;  /* 0x000000690800720c */ /* 0x000fe20003f26270 */
[----:B------:R-:W-:Y:S01]  /*886c0*/  VIADD R8, R6, 0x187 ;  /* 0x0000018706087836 */ /* 0x000fe20000000000 */
[----:B------:R-:W3:Y:S01]  /*886d0*/  LDC R105, c[0x0][0x248] ;  /* 0x00009200ff697b82 */ /* 0x000ee20000000800 */
[C---:B----4-:R-:W-:Y:S01]  /*886e0*/  IMAD.WIDE R78, R11.reuse, 0x4, R4 ;  /* 0x000000040b4e7825 */ /* 0x050fe200078e0204 */
[----:B--2---:R2:W-:Y:S03]  /*886f0*/  @P6 STG.E desc[UR60][R102.64], R245 ;  /* 0x000000f566006986 */ /* 0x0045e6000c10193c */
[----:B-1----:R-:W-:Y:S01]  /*88700*/  IMAD.WIDE R100, R11, 0x4, R2 ;  /* 0x000000040b647825 */ /* 0x002fe200078e0202 */
[----:B------:R-:W-:-:S03]  /*88710*/  ISETP.LT.AND P6, PT, R7, R76, !P1 ;  /* 0x0000004c0700720c */ /* 0x000fc60004fc1270 */
[----:B--2---:R-:W-:Y:S01]  /*88720*/  IMAD.WIDE R102, R0, 0x4, R4 ;  /* 0x0000000400667825 */ /* 0x004fe200078e0204 */
[----:B---3--:R-:W-:Y:S02]  /*88730*/  IADD3 R0, R11, R106, RZ ;  /* 0x0000006a0b007210 */ /* 0x008fe40007ffe0ff */
        /* <DEDUP_REMOVED lines=22> */
[----:B------:R-:W-:Y:S01]  /*888a0*/  ISETP.LT.AND P6, PT, R7, R76, !P1 ;  /* 0x0000004c0700720c */ /* 0x000fe20004fc1270 */
[----:B------:R-:W4:Y:S02]  /*888b0*/  LDC R105, c[0x0][0x248] ;  /* 0x00009200ff697b82 */ /* 0x000f240000000800 */
[----:B------:R-:W3:Y:S04]  /*888c0*/  LDL.LU R248, [R1+0x270] ;  /* 0x0002700001f87983 */ /* 0x000ee80000300800 */
[----:B-1----:R-:W3:Y:S01]  /*888d0*/  LDL.LU R247, [R1+0x250] ;  /* 0x0002500001f77983 */ /* 0x002ee20000300800 */
[----:B------:R-:W-:-:S04]  /*888e0*/  IMAD.WIDE R100, R11, 0x4, R2 ;  /* 0x000000040b647825 */ /* 0x000fc800078e0202 */
[C---:B------:R-:W-:Y:S01]  /*888f0*/  IMAD.WIDE R78, R11.reuse, 0x4, R4 ;  /* 0x000000040b4e7825 */ /* 0x040fe200078e0204 */
[----:B------:R1:W-:Y:S04]  /*88900*/  @P4 STG.E desc[UR60][R100.64], R249 ;  /* 0x000000f964004986 */ /* 0x0003e8000c10193c */
[----:B------:R1:W-:Y:S04]  /*88910*/  @P3 STG.E desc[UR60][R78.64], R251 ;  /* 0x000000fb4e003986 */ /* 0x0003e8000c10193c */
[----:B-1----:R-:W3:Y:S04]  /*88920*/  LDL.LU R249, [R1+0x1094] ;  /* 0x0010940001f97983 */ /* 0x002ee80000300800 */
[----:B------:R-:W3:Y:S01]  /*88930*/  LDL.LU R251, [R1+0x704] ;  /* 0x0007040001fb7983 */ /* 0x000ee20000300800 */
[----:B------:R-:W-:-:S02]  /*88940*/  IADD3 R0, R11, R107, RZ ;  /* 0x0000006b0b007210 */ /* 0x000fc40007ffe0ff */
[-C--:B------:R-:W-:Y:S01]  /*88950*/  ISETP.LT.AND P3, PT, R9, R76.reuse, !P1 ;  /* 0x0000004c0900720c */ /* 0x080fe20004f61270 */
[----:B------:R-:W-:Y:S01]  /*88960*/  VIADD R8, R6, 0x18a ;  /* 0x0000018a06087836 */ /* 0x000fe20000000000 */
[----:B------:R-:W1:Y:S01]  /*88970*/  LDC R11, c[0x0][0x22c] ;  /* 0x00008b00ff0b7b82 */ /* 0x000e620000000800 */
[----:B------:R-:W-:Y:S01]  /*88980*/  IMAD.WIDE R102, R0, 0x4, R2 ;  /* 0x0000000400667825 */ /* 0x000fe200078e0202 */
[-C--:B------:R-:W-:Y:S02]  /*88990*/  ISETP.LT.AND P4, PT, R7, R76.reuse, !P2 ;  /* 0x0000004c0700720c */ /* 0x080fe40005781270 */
[----:B------:R-:W-:Y:S01]  /*889a0*/  ISETP.GE.AND P1, PT, R8, R77, PT ;  /* 0x0000004d0800720c */ /* 0x000fe20003f26270 */
[----:B------:R-:W-:Y:S01]  /*889b0*/  VIADD R8, R6, 0x18b ;  /* 0x0000018b06087836 */ /* 0x000fe20000000000 */
[----:B------:R-:W-:Y:S01]  /*889c0*/  ISETP.LT.AND P2, PT, R9, R76, !P2 ;  /* 0x0000004c0900720c */ /* 0x000fe20005741270 */
[----:B------:R-:W-:Y:S01]  /*889d0*/  IMAD.IADD R100, R0, 0x1, R104 ;  /* 0x0000000100647824 */ /* 0x000fe200078e0268 */
[----:B------:R-:W1:Y:S03]  /*889e0*/  LDC R77, c[0x0][0x248] ;  /* 0x00009200ff4d7b82 */ /* 0x000e660000000800 */
[----:B------:R-:W-:-:S05]  /*889f0*/  IMAD.WIDE R78, R100, 0x4, R2 ;  /* 0x00000004644e7825 */ /* 0x000fca00078e0202 */
[----:B------:R-:W1:Y:S01]  /*88a00*/  LDC R104, c[0x0][0x22c] ;  /* 0x00008b00ff687b82 */ /* 0x000e620000000800 */
[----:B--2---:R2:W-:Y:S02]  /*88a10*/  @P6 STG.E desc[UR60][R102.64], R246 ;  /* 0x000000f666006986 */ /* 0x0045e4000c10193c */
[----:B--2---:R-:W-:-:S05]  /*88a20*/  IMAD.WIDE R102, R0, 0x4, R4 ;  /* 0x0000000400667825 */ /* 0x004fca00078e0204 */
[----:B----4-:R2:W-:Y:S01]  /*88a30*/  @P3 STG.E desc[UR60][R102.64], R250 ;  /* 0x000000fa66003986 */ /* 0x0105e2000c10193c */
[----:B------:R-:W-:-:S03]  /*88a40*/  ISETP.GE.AND P3, PT, R8, R41, PT ;  /* 0x000000290800720c */ /* 0x000fc60003f66270 */
[----:B------:R-:W4:Y:S01]  /*88a50*/  LDL.LU R41, [R1+0x2664] ;  /* 0x0026640001297983 */ /* 0x000f220000300800 */
[----:B------:R-:W-:-:S03]  /*88a60*/  IADD3 R0, R100, R106, RZ ;  /* 0x0000006a64007210 */ /* 0x000fc60007ffe0ff */
[----:B------:R-:W4:Y:S01]  /*88a70*/  LDL.LU R231, [R1+0x274] ;  /* 0x0002740001e77983 */ /* 0x000f220000300800 */
[----:B------:R-:W-:Y:S01]  /*88a80*/  IMAD.WIDE R100, R100, 0x4, R4 ;  /* 0x0000000464647825 */ /* 0x000fe200078e0204 */
[-C--:B------:R-:W-:Y:S01]  /*88a90*/  ISETP.LT.AND P6, PT, R7, R76.reuse, !P1 ;  /* 0x0000004c0700720c */ /* 0x080fe20004fc1270 */
[----:B------:R-:W4:Y:S01]  /*88aa0*/  LDC R106, c[0x0][0x248] ;  /* 0x00009200ff6a7b82 */ /* 0x000f220000000800 */
[----:B------:R-:W4:Y:S04]  /*88ab0*/  LDL.LU R244, [R1+0x254] ;  /* 0x0002540001f47983 */ /* 0x000f280000300800 */
[----:B---3--:R3:W-:Y:S04]  /*88ac0*/  @P4 STG.E desc[UR60][R78.64], R248 ;  /* 0x000000f84e004986 */ /* 0x0087e8000c10193c */
[----:B------:R3:W-:Y:S01]  /*88ad0*/  @P2 STG.E desc[UR60][R100.64], R247 ;  /* 0x000000f764002986 */ /* 0x0007e2000c10193c */
[----:B------:R-:W-:-:S03]  /*88ae0*/  ISETP.LT.AND P2, PT, R9, R76, !P1 ;  /* 0x0000004c0900720c */ /* 0x000fc60004f41270 */
[----:B------:R-:W4:Y:S01]  /*88af0*/  LDL.LU R245, [R1+0x1098] ;  /* 0x0010980001f57983 */ /* 0x000f220000300800 */
[----:B------:R-:W-:Y:S02]  /*88b00*/  VIADD R8, R6, 0x18c ;  /* 0x0000018c06087836 */ /* 0x000fe40000000000 */
[----:B--2---:R-:W-:Y:S01]  /*88b10*/  IMAD.WIDE R102, R0, 0x4, R2 ;  /* 0x0000000400667825 */ /* 0x004fe200078e0202 */
[----:B------:R-:W2:Y:S02]  /*88b20*/  LDL.LU R246, [R1+0x708] ;  /* 0x0007080001f67983 */ /* 0x000ea40000300800 */
[----:B-1----:R-:W-:Y:S01]  /*88b30*/  ISETP.GE.AND P1, PT, R8, R11, PT ;  /* 0x0000000b0800720c */ /* 0x002fe20003f26270 */
[----:B---3--:R-:W-:Y:S01]  /*88b40*/  IMAD.WIDE R78, R0, 0x4, R4 ;  /* 0x00000004004e7825 */ /* 0x008fe200078e0204 */
[----:B------:R-:W3:Y:S01]  /*88b50*/  LDL.LU R227, [R1+0x278] ;  /* 0x0002780001e37983 */ /* 0x000ee20000300800 */
[----:B------:R-:W1:Y:S02]  /*88b60*/  LDC R11, c[0x0][0x248] ;  /* 0x00009200ff0b7b82 */ /* 0x000e640000000800 */
[----:B------:R-:W-:Y:S01]  /*88b70*/  VIADD R8, R6, 0x18d ;  /* 0x0000018d06087836 */ /* 0x000fe20000000000 */
[----:B------:R-:W3:Y:S04]  /*88b80*/  LDL.LU R250, [R1+0x258] ;  /* 0x0002580001fa7983 */ /* 0x000ee80000300800 */
[----:B------:R1:W-:Y:S04]  /*88b90*/  @P6 STG.E desc[UR60][R102.64], R249 ;  /* 0x000000f966006986 */ /* 0x0003e8000c10193c */
[----:B------:R1:W-:Y:S01]  /*88ba0*/  @P2 STG.E desc[UR60][R78.64], R251 ;  /* 0x000000fb4e002986 */ /* 0x0003e2000c10193c */
[----:B------:R-:W-:-:S03]  /*88bb0*/  ISETP.GE.AND P2, PT, R8, R42, PT ;  /* 0x0000002a0800720c */ /* 0x000fc60003f46270 */
[----:B------:R-:W3:Y:S04]  /*88bc0*/  LDL.LU R42, [R1+0x2660] ;  /* 0x00266000012a7983 */ /* 0x000ee80000300800 */
[----:B------:R-:W3:Y:S04]  /*88bd0*/  LDL.LU R248, [R1+0x109c] ;  /* 0x00109c0001f87983 */ /* 0x000ee80000300800 */
[----:B------:R-:W3:Y:S04]  /*88be0*/  LDL.LU R247, [R1+0x70c] ;  /* 0x00070c0001f77983 */ /* 0x000ee80000300800 */
[----:B-1----:R-:W3:Y:S04]  /*88bf0*/  LDL.LU R249, [R1+0x27c] ;  /* 0x00027c0001f97983 */ /* 0x002ee80000300800 */
[----:B------:R-:W3:Y:S01]  /*88c00*/  LDL.LU R251, [R1+0x25c] ;  /* 0x00025c0001fb7983 */ /* 0x000ee20000300800 */
        /* <DEDUP_REMOVED lines=10> */
[----:B------:R-:W-:Y:S01]  /*88cb0*/  IMAD.WIDE R78, R0, 0x4, R2 ;  /* 0x00000004004e7825 */ /* 0x000fe200078e0202 */
[----:B----4-:R-:W-:Y:S01]  /*88cc0*/  @P4 STG.E desc[UR60][R100.64], R231 ;  /* 0x000000e764004986 */ /* 0x010fe2000c10193c */
[----:B------:R-:W-:-:S03]  /*88cd0*/  ISETP.LT.AND P4, PT, R7, R76, !P2 ;  /* 0x0000004c0700720c */ /* 0x000fc60005781270 */
[----:B------:R4:W-:Y:S01]  /*88ce0*/  @P3 STG.E desc[UR60][R102.64], R244 ;  /* 0x000000f466003986 */ /* 0x0009e2000c10193c */
[CC--:B------:R-:W-:Y:S02]  /*88cf0*/  ISETP.LT.AND P3, PT, R9.reuse, R76.reuse, !P1 ;  /* 0x0000004c0900720c */ /* 0x0c0fe40004f61270 */
[----:B------:R-:W-:Y:S02]  /*88d00*/  ISETP.LT.AND P2, PT, R9, R76, !P2 ;  /* 0x0000004c0900720c */ /* 0x000fe40005741270 */
[----:B------:R-:W-:Y:S02]  /*88d10*/  ISETP.GE.AND P1, PT, R8, R104, PT ;  /* 0x000000680800720c */ /* 0x000fe40003f26270 */
[----:B------:R-:W1:Y:S01]  /*88d20*/  LDC R104, c[0x0][0x248] ;  /* 0x00009200ff687b82 */ /* 0x000e620000000800 */
[----:B----4-:R-:W-:Y:S01]  /*88d30*/  IMAD.IADD R102, R0, 0x1, R11 ;  /* 0x0000000100667824 */ /* 0x010fe200078e020b */
[----:B------:R4:W-:Y:S01]  /*88d40*/  @P6 STG.E desc[UR60][R78.64], R245 ;  /* 0x000000f54e006986 */ /* 0x0009e2000c10193c */
[----:B------:R-:W-:Y:S01]  /*88d50*/  VIADD R8, R6, 0x18f ;  /* 0x0000018f06087836 */ /* 0x000fe20000000000 */
[----:B------:R-:W-:Y:S01]  /*88d60*/  ISETP.LT.AND P6, PT, R7, R76, !P1 ;  /* 0x0000004c0700720c */ /* 0x000fe20004fc1270 */
[----:B------:R-:W-:-:S03]  /*88d70*/  IMAD.WIDE R100, R102, 0x4, R2 ;  /* 0x0000000466647825 */ /* 0x000fc600078e0202 */
[----:B------:R-:W1:Y:S01]  /*88d80*/  LDC R11, c[0x0][0x22c] ;  /* 0x00008b00ff0b7b82 */ /* 0x000e620000000800 */
[----:B----4-:R-:W-:Y:S01]  /*88d90*/  IMAD.WIDE R78, R0, 0x4, R4 ;  /* 0x00000004004e7825 */ /* 0x010fe200078e0204 */
[----:B------:R-:W-:-:S06]  /*88da0*/  IADD3 R0, R102, R106, RZ ;  /* 0x0000006a66007210 */ /* 0x000fcc0007ffe0ff */
[----:B------:R-:W4:Y:S01]  /*88db0*/  LDC R106, c[0x0][0x248] ;  /* 0x00009200ff6a7b82 */ /* 0x000f220000000800 */
[----:B------:R-:W-:Y:S01]  /*88dc0*/  IMAD.WIDE R102, R102, 0x4, R4 ;  /* 0x0000000466667825 */ /* 0x000fe200078e0204 */
[----:B--2---:R2:W-:Y:S01]  /*88dd0*/  @P3 STG.E desc[UR60][R78.64], R246 ;  /* 0x000000f64e003986 */ /* 0x0045e2000c10193c */
[----:B------:R-:W-:-:S03]  /*88de0*/  ISETP.GE.AND P3, PT, R8, R43, PT ;  /* 0x0000002b0800720c */ /* 0x000fc60003f66270 */
[----:B---3--:R-:W-:Y:S04]  /*88df0*/  @P4 STG.E desc[UR60][R100.64], R227 ;  /* 0x000000e364004986 */ /* 0x008fe8000c10193c */
[----:B------:R-:W3:Y:S04]  /*88e00*/  LDL.LU R43, [R1+0x265c] ;  /* 0x00265c00012b7983 */ /* 0x000ee80000300800 */
[----:B------:R1:W-:Y:S01]  /*88e10*/  @P2 STG.E desc[UR60][R102.64], R250 ;  /* 0x000000fa66002986 */ /* 0x0003e2000c10193c */
[----:B------:R-:W-:Y:S01]  /*88e20*/  ISETP.LT.AND P2, PT, R9, R76, !P1 ;  /* 0x0000004c0900720c */ /* 0x000fe20004f41270 */
[----:B--2---:R-:W-:-:S02]  /*88e30*/  IMAD.WIDE R78, R0, 0x4, R2 ;  /* 0x00000004004e7825 */ /* 0x004fc400078e0202 */
[----:B------:R-:W2:Y:S02]  /*88e40*/  LDL.LU R246, [R1+0x240] ;  /* 0x0002400001f67983 */ /* 0x000ea40000300800 */
[----:B------:R-:W-:Y:S02]  /*88e50*/  VIADD R8, R6, 0x190 ;  /* 0x0000019006087836 */ /* 0x000fe40000000000 */
[----:B------:R1:W-:Y:S04]  /*88e60*/  @P6 STG.E desc[UR60][R78.64], R248 ;  /* 0x000000f84e006986 */ /* 0x0003e8000c10193c */
[----:B-1----:R-:W4:Y:S01]  /*88e70*/  LDL.LU R250, [R1+0x220] ;  /* 0x0002200001fa7983 */ /* 0x002f220000300800 */
        /* <DEDUP_REMOVED lines=10> */
[C---:B------:R-:W-:Y:S01]  /*88f20*/  IMAD.WIDE R100, R102.reuse, 0x4, R2 ;  /* 0x0000000466647825 */ /* 0x040fe200078e0202 */
[-C--:B------:R-:W-:Y:S01]  /*88f30*/  ISETP.LT.AND P6, PT, R7, R76.reuse, !P1 ;  /* 0x0000004c0700720c */ /* 0x080fe20004fc1270 */
[----:B------:R-:W4:Y:S01]  /*88f40*/  LDC R104, c[0x0][0x22c] ;  /* 0x00008b00ff687b82 */ /* 0x000f220000000800 */
[----:B------:R-:W3:Y:S04]  /*88f50*/  LDL.LU R248, [R1+0x210] ;  /* 0x0002100001f87983 */ /* 0x000ee80000300800 */
[----:B-1----:R-:W3:Y:S01]  /*88f60*/  LDL.LU R247, [R1+0x200] ;  /* 0x0002000001f77983 */ /* 0x002ee20000300800 */
[C---:B------:R-:W-:Y:S01]  /*88f70*/  IADD3 R0, R102.reuse, R105, RZ ;  /* 0x0000006966007210 */ /* 0x040fe20007ffe0ff */
[----:B------:R-:W-:Y:S01]  /*88f80*/  IMAD.WIDE R102, R102, 0x4, R4 ;  /* 0x0000000466667825 */ /* 0x000fe200078e0204 */
[----:B------:R-:W1:Y:S01]  /*88f90*/  LDC R105, c[0x0][0x248] ;  /* 0x00009200ff697b82 */ /* 0x000e620000000800 */
[----:B------:R1:W-:Y:S04]  /*88fa0*/  @P4 STG.E desc[UR60][R100.64], R249 ;  /* 0x000000f964004986 */ /* 0x0003e8000c10193c */
[----:B------:R1:W-:Y:S04]  /*88fb0*/  @P3 STG.E desc[UR60][R102.64], R251 ;  /* 0x000000fb66003986 */ /* 0x0003e8000c10193c */
[----:B-1----:R-:W3:Y:S04]  /*88fc0*/  LDL.LU R249, [R1+0x244] ;  /* 0x0002440001f97983 */ /* 0x002ee80000300800 */
[----:B------:R-:W3:Y:S01]  /*88fd0*/  LDL.LU R251, [R1+0x224] ;  /* 0x0002240001fb7983 */ /* 0x000ee20000300800 */
[----:B------:R-:W-:Y:S01]  /*88fe0*/  ISETP.LT.AND P3, PT, R9, R76, !P1 ;  /* 0x0000004c0900720c */ /* 0x000fe20004f61270 */
[----:B------:R-:W-:-:S04]  /*88ff0*/  IMAD.WIDE R78, R0, 0x4, R2 ;  /* 0x00000004004e7825 */ /* 0x000fc800078e0202 */
[----:B------:R-:W-:Y:S01]  /*89000*/  VIADD R8, R6, 0x192 ;  /* 0x0000019206087836 */ /* 0x000fe20000000000 */
[----:B------:R-:W-:-:S04]  /*89010*/  ISETP.LT.AND P4, PT, R7, R76, !P2 ;  /* 0x0000004c0700720c */ /* 0x000fc80005781270 */
[----:B------:R-:W-:Y:S01]  /*89020*/  ISETP.GE.AND P1, PT, R8, R11, PT ;  /* 0x0000000b0800720c */ /* 0x000fe20003f26270 */
[----:B------:R-:W-:Y:S01]  /*89030*/  VIADD R8, R6, 0x193 ;  /* 0x0000019306087836 */ /* 0x000fe20000000000 */
[----:B------:R-:W-:Y:S01]  /*89040*/  ISETP.LT.AND P2, PT, R9, R76, !P2 ;  /* 0x0000004c0900720c */ /* 0x000fe20005741270 */
[----:B------:R-:W-:Y:S01]  /*89050*/  IMAD.IADD R102, R0, 0x1, R77 ;  /* 0x0000000100667824 */ /* 0x000fe200078e024d */
[----:B------:R-:W1:Y:S03]  /*89060*/  LDC R11, c[0x0][0x248] ;  /* 0x00009200ff0b7b82 */ /* 0x000e660000000800 */
[----:B------:R-:W-:-:S05]  /*89070*/  IMAD.WIDE R100, R102, 0x4, R2 ;  /* 0x0000000466647825 */ /* 0x000fca00078e0202 */
[----:B------:R-:W1:Y:S01]  /*89080*/  LDC R77, c[0x0][0x22c] ;  /* 0x00008b00ff4d7b82 */ /* 0x000e620000000800 */
[----:B--2---:R2:W-:Y:S01]  /*89090*/  @P6 STG.E desc[UR60][R78.64], R246 ;  /* 0x000000f64e006986 */ /* 0x0045e2000c10193c */
[----:B------:R-:W-:Y:S01]  /*890a0*/  ISETP.LT.AND P6, PT, R7, R76, !P1 ;  /* 0x0000004c0700720c */ /* 0x000fe20004fc1270 */
[----:B--2---:R-:W-:-:S05]  /*890b0*/  IMAD.WIDE R78, R0, 0x4, R4 ;  /* 0x00000004004e7825 */ /* 0x004fca00078e0204 */
[----:B----4-:R2:W-:Y:S01]  /*890c0*/  @P3 STG.E desc[UR60][R78.64], R250 ;  /* 0x000000fa4e003986 */ /* 0x0105e2000c10193c */
[----:B------:R-:W-:-:S03]  /*890d0*/  ISETP.GE.AND P3, PT, R8, R33, PT ;  /* 0x000000210800720c */ /* 0x000fc60003f66270 */
[----:B------:R-:W4:Y:S01]  /*890e0*/  LDL.LU R33, [R1+0x2654] ;  /* 0x0026540001217983 */ /* 0x000f220000300800 */
[----:B------:R-:W-:-:S03]  /*890f0*/  IADD3 R0, R102, R106, RZ ;  /* 0x0000006a66007210 */ /* 0x000fc60007ffe0ff */
[----:B------:R-:W4:Y:S01]  /*89100*/  LDL.LU R231, [R1+0x214] ;  /* 0x0002140001e77983 */ /* 0x000f220000300800 */
[----:B------:R-:W-:Y:S01]  /*89110*/  IMAD.WIDE R102, R102, 0x4, R4 ;  /* 0x0000000466667825 */ /* 0x000fe200078e0204 */
[----:B------:R-:W4:Y:S02]  /*89120*/  LDC R106, c[0x0][0x248] ;  /* 0x00009200ff6a7b82 */ /* 0x000f240000000800 */
[----:B------:R-:W4:Y:S04]  /*89130*/  LDL.LU R244, [R1+0x204] ;  /* 0x0002040001f47983 */ /* 0x000f280000300800 */
[----:B---3--:R-:W-:Y:S01]  /*89140*/  @P4 STG.E desc[UR60][R100.64], R248 ;  /* 0x000000f864004986 */ /* 0x008fe2000c10193c */
[----:B--2---:R-:W-:-:S03]  /*89150*/  IMAD.WIDE R78, R0, 0x4, R2 ;  /* 0x00000004004e7825 */ /* 0x004fc600078e0202 */
[----:B------:R-:W-:Y:S01]  /*89160*/  @P2 STG.E desc[UR60][R102.64], R247 ;  /* 0x000000f766002986 */ /* 0x000fe2000c10193c */
[----:B------:R-:W-:-:S03]  /*89170*/  ISETP.LT.AND P2, PT, R9, R76, !P1 ;  /* 0x0000004c0900720c */ /* 0x000fc60004f41270 */
[----:B------:R-:W2:Y:S01]  /*89180*/  LDL.LU R245, [R1+0x248] ;  /* 0x0002480001f57983 */ /* 0x000ea20000300800 */
[----:B------:R-:W-:-:S03]  /*89190*/  VIADD R8, R6, 0x194 ;  /* 0x0000019406087836 */ /* 0x000fc60000000000 */
[----:B------:R-:W3:Y:S02]  /*891a0*/  LDL.LU R246, [R1+0x228] ;  /* 0x0002280001f67983 */ /* 0x000ee40000300800 */
[----:B------:R-:W-:Y:S02]  /*891b0*/  ISETP.GE.AND P1, PT, R8, R104, PT ;  /* 0x000000680800720c */ /* 0x000fe40003f26270 */
[----:B------:R-:W3:Y:S01]  /*891c0*/  LDL.LU R227, [R1+0x218] ;  /* 0x0002180001e37983 */ /* 0x000ee20000300800 */
[----:B------:R-:W-:Y:S01]  /*891d0*/  VIADD R8, R6, 0x195 ;  /* 0x0000019506087836 */ /* 0x000fe20000000000 */
[----:B------:R-:W4:Y:S02]  /*891e0*/  LDC R104, c[0x0][0x248] ;  /* 0x00009200ff687b82 */ /* 0x000f240000000800 */
        /* <DEDUP_REMOVED lines=25> */
[-C--:B------:R-:W-:Y:S02]  /*89380*/  ISETP.LT.AND P2, PT, R9, R76.reuse, !P2 ;  /* 0x0000004c0900720c */ /* 0x080fe40005741270 */
[----:B------:R-:W-:Y:S02]  /*89390*/  ISETP.GE.AND P1, PT, R8, R77, PT ;  /* 0x0000004d0800720c */ /* 0x000fe40003f26270 */
[----:B------:R-:W1:Y:S01]  /*893a0*/  LDC R77, c[0x0][0x248] ;  /* 0x00009200ff4d7b82 */ /* 0x000e620000000800 */
[----:B----4-:R-:W-:Y:S01]  /*893b0*/  IMAD.IADD R102, R0, 0x1, R104 ;  /* 0x0000000100667824 */ /* 0x010fe200078e0268 */
[----:B--2---:R2:W-:Y:S01]  /*893c0*/  @P6 STG.E desc[UR60][R78.64], R245 ;  /* 0x000000f54e006986 */ /* 0x0045e2000c10193c */
[----:B------:R-:W-:Y:S01]  /*893d0*/  VIADD R8, R6, 0x197 ;  /* 0x0000019706087836 */ /* 0x000fe20000000000 */
[----:B------:R-:W-:Y:S01]  /*893e0*/  ISETP.LT.AND P6, PT, R7, R76, !P1 ;  /* 0x0000004c0700720c */ /* 0x000fe20004fc1270 */
[----:B------:R-:W-:-:S03]  /*893f0*/  IMAD.WIDE R100, R102, 0x4, R2 ;  /* 0x0000000466647825 */ /* 0x000fc600078e0202 */
[----:B------:R-:W4:Y:S01]  /*89400*/  LDC R104, c[0x0][0x22c] ;  /* 0x00008b00ff687b82 */ /* 0x000f220000000800 */
[----:B--2---:R-:W-:Y:S01]  /*89410*/  IMAD.WIDE R78, R0, 0x4, R4 ;  /* 0x00000004004e7825 */ /* 0x004fe200078e0204 */
[----:B------:R-:W-:-:S06]  /*89420*/  IADD3 R0, R102, R106, RZ ;  /* 0x0000006a66007210 */ /* 0x000fcc0007ffe0ff */
[----:B------:R-:W2:Y:S01]  /*89430*/  LDC R106, c[0x0][0x248] ;  /* 0x00009200ff6a7b82 */ /* 0x000ea20000000800 */
[----:B------:R-:W-:Y:S01]  /*89440*/  IMAD.WIDE R102, R102, 0x4, R4 ;  /* 0x0000000466667825 */ /* 0x000fe200078e0204 */
[----:B---3--:R3:W-:Y:S01]  /*89450*/  @P3 STG.E desc[UR60][R78.64], R246 ;  /* 0x000000f64e003986 */ /* 0x0087e2000c10193c */
[----:B------:R-:W-:-:S03]  /*89460*/  ISETP.GE.AND P3, PT, R8, R12, PT ;  /* 0x0000000c0800720c */ /* 0x000fc60003f66270 */
[----:B------:R-:W-:Y:S04]  /*89470*/  @P4 STG.E desc[UR60][R100.64], R227 ;  /* 0x000000e364004986 */ /* 0x000fe8000c10193c */
[----:B------:R-:W2:Y:S04]  /*89480*/  LDL.LU R12, [R1+0x264c] ;  /* 0x00264c00010c7983 */ /* 0x000ea80000300800 */
        /* <DEDUP_REMOVED lines=11> */
[----:B----4-:R-:W-:Y:S01]  /*89540*/  IMAD.WIDE R78, R0, 0x4, R4 ;  /* 0x00000004004e7825 */ /* 0x010fe200078e0204 */
[----:B------:R-:W-:Y:S01]  /*89550*/  ISETP.LT.AND P3, PT, R9, R76, !P3 ;  /* 0x0000004c0900720c */ /* 0x000fe20005f61270 */
[----:B------:R-:W1:Y:S03]  /*89560*/  LDC R11, c[0x0][0x248] ;  /* 0x00009200ff0b7b82 */ /* 0x000e660000000800 */
[----:B------:R4:W-:Y:S01]  /*89570*/  @P2 STG.E desc[UR60][R78.64], R247 ;  /* 0x000000f74e002986 */ /* 0x0009e2000c10193c */
[----:B------:R-:W-:-:S03]  /*89580*/  ISETP.GE.AND P2, PT, R8, R20, PT ;  /* 0x000000140800720c */ /* 0x000fc60003f46270 */
[----:B------:R-:W2:Y:S01]  /*89590*/  LDL.LU R20, [R1+0x2648] ;  /* 0x0026480001147983 */ /* 0x000ea20000300800 */
[C---:B------:R-:W-:Y:S01]  /*895a0*/  IMAD.WIDE R100, R102.reuse, 0x4, R2 ;  /* 0x0000000466647825 */ /* 0x040fe200078e0202 */
[-C--:B------:R-:W-:Y:S01]  /*895b0*/  ISETP.LT.AND P6, PT, R7, R76.reuse, !P1 ;  /* 0x0000004c0700720c */ /* 0x080fe20004fc1270 */
[----:B------:R-:W2:Y:S01]  /*895c0*/  LDC R77, c[0x0][0x22c] ;  /* 0x00008b00ff4d7b82 */ /* 0x000ea20000000800 */
[----:B------:R-:W2:Y:S04]  /*895d0*/  LDL.LU R248, [R1+0x190] ;  /* 0x0001900001f87983 */ /* 0x000ea80000300800 */
[----:B----4-:R-:W4:Y:S01]  /*895e0*/  LDL.LU R247, [R1+0x180] ;  /* 0x0001800001f77983 */ /* 0x010f220000300800 */
[C---:B------:R-:W-:Y:S01]  /*895f0*/  IADD3 R0, R102.reuse, R105, RZ ;  /* 0x0000006966007210 */ /* 0x040fe20007ffe0ff */
[----:B------:R-:W-:Y:S01]  /*89600*/  IMAD.WIDE R102, R102, 0x4, R4 ;  /* 0x0000000466667825 */ /* 0x000fe200078e0204 */
[----:B------:R-:W4:Y:S01]  /*89610*/  LDC R105, c[0x0][0x248] ;  /* 0x00009200ff697b82 */ /* 0x000f220000000800 */
[----:B------:R1:W-:Y:S04]  /*89620*/  @P4 STG.E desc[UR60][R100.64], R249 ;  /* 0x000000f964004986 */ /* 0x0003e8000c10193c */
[----:B------:R1:W-:Y:S04]  /*89630*/  @P3 STG.E desc[UR60][R102.64], R251 ;  /* 0x000000fb66003986 */ /* 0x0003e8000c10193c */
[----:B-1----:R-:W4:Y:S04]  /*89640*/  LDL.LU R249, [R1+0x1e4] ;  /* 0x0001e40001f97983 */ /* 0x002f280000300800 */
[----:B------:R-:W4:Y:S01]  /*89650*/  LDL.LU R251, [R1+0x1a4] ;  /* 0x0001a40001fb7983 */ /* 0x000f220000300800 */
        /* <DEDUP_REMOVED lines=11> */
[----:B---3--:R3:W-:Y:S01]  /*89710*/  @P6 STG.E desc[UR60][R78.64], R246 ;  /* 0x000000f64e006986 */ /* 0x0087e2000c10193c */
[----:B------:R-:W-:Y:S01]  /*89720*/  ISETP.LT.AND P6, PT, R7, R76, !P1 ;  /* 0x0000004c0700720c */ /* 0x000fe20004fc1270 */
[----:B---3--:R-:W-:-:S05]  /*89730*/  IMAD.WIDE R78, R0, 0x4, R4 ;  /* 0x00000004004e7825 */ /* 0x008fca00078e0204 */
[----:B--2---:R2:W-:Y:S01]  /*89740*/  @P3 STG.E desc[UR60][R78.64], R250 ;  /* 0x000000fa4e003986 */ /* 0x0045e2000c10193c */
[----:B------:R-:W-:-:S03]  /*89750*/  ISETP.GE.AND P3, PT, R8, R21, PT ;  /* 0x000000150800720c */ /* 0x000fc60003f66270 */
[----:B------:R-:W3:Y:S01]  /*89760*/  LDL.LU R21, [R1+0x2644] ;  /* 0x0026440001157983 */ /* 0x000ee20000300800 */
[----:B------:R-:W-:-:S03]  /*89770*/  IADD3 R0, R102, R106, RZ ;  /* 0x0000006a66007210 */ /* 0x000fc60007ffe0ff */
[----:B------:R-:W3:Y:S01]  /*89780*/  LDL.LU R231, [R1+0x194] ;  /* 0x0001940001e77983 */ /* 0x000ee20000300800 */
[----:B------:R-:W-:Y:S01]  /*89790*/  IMAD.WIDE R102, R102, 0x4, R4 ;  /* 0x0000000466667825 */ /* 0x000fe200078e0204 */
[----:B------:R-:W3:Y:S02]  /*897a0*/  LDC R106, c[0x0][0x248] ;  /* 0x00009200ff6a7b82 */ /* 0x000ee40000000800 */
[----:B------:R-:W3:Y:S04]  /*897b0*/  LDL.LU R244, [R1+0x184] ;  /* 0x0001840001f47983 */ /* 0x000ee80000300800 */
[----:B------:R-:W-:Y:S01]  /*897c0*/  @P4 STG.E desc[UR60][R100.64], R248 ;  /* 0x000000f864004986 */ /* 0x000fe2000c10193c */
[----:B--2---:R-:W-:-:S03]  /*897d0*/  IMAD.WIDE R78, R0, 0x4, R2 ;  /* 0x00000004004e7825 */ /* 0x004fc600078e0202 */
[----:B----4-:R-:W-:Y:S01]  /*897e0*/  @P2 STG.E desc[UR60][R102.64], R247 ;  /* 0x000000f766002986 */ /* 0x010fe2000c10193c */
[----:B------:R-:W-:-:S03]  /*897f0*/  ISETP.LT.AND P2, PT, R9, R76, !P1 ;  /* 0x0000004c0900720c */ /* 0x000fc60004f41270 */
[----:B------:R-:W2:Y:S01]  /*89800*/  LDL.LU R245, [R1+0x1e8] ;  /* 0x0001e80001f57983 */ /* 0x000ea20000300800 */
[----:B------:R-:W-:-:S03]  /*89810*/  VIADD R8, R6, 0x19c ;  /* 0x0000019c06087836 */ /* 0x000fc60000000000 */
[----:B------:R-:W4:Y:S02]  /*89820*/  LDL.LU R246, [R1+0x1a8] ;  /* 0x0001a80001f67983 */ /* 0x000f240000300800 */
[----:B------:R-:W-:Y:S02]  /*89830*/  ISETP.GE.AND P1, PT, R8, R77, PT ;  /* 0x0000004d0800720c */ /* 0x000fe40003f26270 */
[----:B------:R-:W4:Y:S01]  /*89840*/  LDL.LU R227, [R1+0x198] ;  /* 0x0001980001e37983 */ /* 0x000f220000300800 */
[----:B------:R-:W-:Y:S01]  /*89850*/  VIADD R8, R6, 0x19d ;  /* 0x0000019d06087836 */ /* 0x000fe20000000000 */
[----:B------:R-:W3:Y:S02]  /*89860*/  LDC R77, c[0x0][0x248] ;  /* 0x00009200ff4d7b82 */ /* 0x000ee40000000800 */
        /* <DEDUP_REMOVED lines=21> */
[----:B---3--:R-:W-:Y:S01]  /*899c0*/  @P4 STG.E desc[UR60][R100.64], R231 ;  /* 0x000000e764004986 */ /* 0x008fe2000c10193c */
[----:B------:R-:W-:-:S03]  /*899d0*/  ISETP.LT.AND P4, PT, R7, R76, !P2 ;  /* 0x0000004c0700720c */ /* 0x000fc60005781270 */
[----:B------:R3:W-:Y:S01]  /*899e0*/  @P3 STG.E desc[UR60][R102.64], R244 ;  /* 0x000000f466003986 */ /* 0x0007e2000c10193c */
[CC--:B------:R-:W-:Y:S02]  /*899f0*/  ISETP.LT.AND P3, PT, R9.reuse, R76.reuse, !P1 ;  /* 0x0000004c0900720c */ /* 0x0c0fe40004f61270 */
[-C--:B------:R-:W-:Y:S02]  /*89a00*/  ISETP.LT.AND P2, PT, R9, R76.reuse, !P2 ;  /* 0x0000004c0900720c */ /* 0x080fe40005741270 */
[----:B------:R-:W-:Y:S02]  /*89a10*/  ISETP.GE.AND P1, PT, R8, R11, PT ;  /* 0x0000000b0800720c */ /* 0x000fe40003f26270 */
[----:B------:R-:W1:Y:S01]  /*89a20*/  LDC R11, c[0x0][0x248] ;  /* 0x00009200ff0b7b82 */ /* 0x000e620000000800 */
[----:B---3--:R-:W-:Y:S01]  /*89a30*/  IMAD.IADD R102, R0, 0x1, R77 ;  /* 0x0000000100667824 */ /* 0x008fe200078e024d */
[----:B--2---:R2:W-:Y:S01]  /*89a40*/  @P6 STG.E desc[UR60][R78.64], R245 ;  /* 0x000000f54e006986 */ /* 0x0045e2000c10193c */
[----:B------:R-:W-:Y:S01]  /*89a50*/  VIADD R8, R6, 0x19f ;  /* 0x0000019f06087836 */ /* 0x000fe20000000000 */
[----:B------:R-:W-:Y:S01]  /*89a60*/  ISETP.LT.AND P6, PT, R7, R76, !P1 ;  /* 0x0000004c0700720c */ /* 0x000fe20004fc1270 */
[----:B------:R-:W-:-:S03]  /*89a70*/  IMAD.WIDE R100, R102, 0x4, R2 ;  /* 0x0000000466647825 */ /* 0x000fc600078e0202 */
[----:B------:R-:W3:Y:S01]  /*89a80*/  LDC R77, c[0x0][0x22c] ;  /* 0x00008b00ff4d7b82 */ /* 0x000ee20000000800 */
[----:B--2---:R-:W-:Y:S01]  /*89a90*/  IMAD.WIDE R78, R0, 0x4, R4 ;  /* 0x00000004004e7825 */ /* 0x004fe200078e0204 */
[----:B------:R-:W-:-:S06]  /*89aa0*/  IADD3 R0, R102, R106, RZ ;  /* 0x0000006a66007210 */ /* 0x000fcc0007ffe0ff */
[----:B------:R-:W2:Y:S01]  /*89ab0*/  LDC R106, c[0x0][0x248] ;  /* 0x00009200ff6a7b82 */ /* 0x000ea20000000800 */
[----:B------:R-:W-:Y:S01]  /*89ac0*/  IMAD.WIDE R102, R102, 0x4, R4 ;  /* 0x0000000466667825 */ /* 0x000fe200078e0204 */
[----:B----4-:R4:W-:Y:S01]  /*89ad0*/  @P3 STG.E desc[UR60][R78.64], R246 ;  /* 0x000000f64e003986 */ /* 0x0109e2000c10193c */
[----:B------:R-:W-:-:S03]  /*89ae0*/  ISETP.GE.AND P3, PT, R8, R23, PT ;  /* 0x000000170800720c */ /* 0x000fc60003f66270 */
[----:B------:R-:W-:Y:S04]  /*89af0*/  @P4 STG.E desc[UR60][R100.64], R227 ;  /* 0x000000e364004986 */ /* 0x000fe8000c10193c */
[----:B------:R-:W2:Y:S04]  /*89b00*/  LDL.LU R23, [R1+0x263c] ;  /* 0x00263c0001177983 */ /* 0x000ea80000300800 */
[----:B------:R1:W-:Y:S01]  /*89b10*/  @P2 STG.E desc[UR60][R102.64], R250 ;  /* 0x000000fa66002986 */ /* 0x0003e2000c10193c */
[----:B------:R-:W-:Y:S01]  /*89b20*/  ISETP.LT.AND P2, PT, R9, R76, !P1 ;  /* 0x0000004c0900720c */ /* 0x000fe20004f41270 */
[----:B----4-:R-:W-:-:S02]  /*89b30*/  IMAD.WIDE R78, R0, 0x4, R2 ;  /* 0x00000004004e7825 */ /* 0x010fc400078e0202 */
[----:B------:R-:W4:Y:S02]  /*89b40*/  LDL.LU R246, [R1+0x170] ;  /* 0x0001700001f67983 */ /* 0x000f240000300800 */
[----:B------:R-:W-:Y:S02]  /*89b50*/  VIADD R8, R6, 0x1a0 ;  /* 0x000001a006087836 */ /* 0x000fe40000000000 */
[----:B------:R3:W-:Y:S04]  /*89b60*/  @P6 STG.E desc[UR60][R78.64], R248 ;  /* 0x000000f84e006986 */ /* 0x0007e8000c10193c */
[----:B-1----:R-:W2:Y:S01]  /*89b70*/  LDL.LU R250, [R1+0x160] ;  /* 0x0001600001fa7983 */ /* 0x002ea20000300800 */
[----:B------:R-:W-:Y:S01]  /*89b80*/  ISETP.GE.AND P1, PT, R8, R104, PT ;  /* 0x000000680800720c */ /* 0x000fe20003f26270 */
[----:B------:R-:W-:Y:S01]  /*89b90*/  VIADD R8, R6, 0x1a1 ;  /* 0x000001a106087836 */ /* 0x000fe20000000000 */
[----:B------:R-:W-:Y:S01]  /*89ba0*/  ISETP.LT.AND P4, PT, R7, R76, !P3 ;  /* 0x0000004c0700720c */ /* 0x000fe20005f81270 */
[----:B------:R-:W-:-:S02]  /*89bb0*/  IMAD.IADD R102, R0, 0x1, R11 ;  /* 0x0000000100667824 */ /* 0x000fc400078e020b */
[----:B---3--:R-:W-:Y:S01]  /*89bc0*/  IMAD.WIDE R78, R0, 0x4, R4 ;  /* 0x00000004004e7825 */ /* 0x008fe200078e0204 */
        /* <DEDUP_REMOVED lines=9> */
[----:B---3--:R-:W3:Y:S01]  /*89c60*/  LDL.LU R247, [R1+0x130] ;  /* 0x0001300001f77983 */ /* 0x008ee20000300800 */
[C---:B------:R-:W-:Y:S01]  /*89c70*/  IADD3 R0, R102.reuse, R105, RZ ;  /* 0x0000006966007210 */ /* 0x040fe20007ffe0ff */
[----:B------:R-:W-:Y:S01]  /*89c80*/  IMAD.WIDE R102, R102, 0x4, R4 ;  /* 0x0000000466667825 */ /* 0x000fe200078e0204 */
[----:B------:R-:W3:Y:S01]  /*89c90*/  LDC R105, c[0x0][0x248] ;  /* 0x00009200ff697b82 */ /* 0x000ee20000000800 */
        /* <DEDUP_REMOVED lines=10> */
[----:B------:R-:W1:Y:S01]  /*89d40*/  LDC R77, c[0x0][0x248] ;  /* 0x00009200ff4d7b82 */ /* 0x000e620000000800 */
[----:B------:R-:W-:Y:S01]  /*89d50*/  ISETP.LT.AND P2, PT, R9, R76, !P2 ;  /* 0x0000004c0900720c */ /* 0x000fe20005741270 */
[----:B------:R-:W-:-:S04]  /*89d60*/  IMAD.IADD R102, R0, 0x1, R104 ;  /* 0x0000000100667824 */ /* 0x000fc800078e0268 */
[----:B------:R-:W-:Y:S02]  /*89d70*/  IMAD.WIDE R100, R102, 0x4, R2 ;  /* 0x0000000466647825 */ /* 0x000fe400078e0202 */
[----:B------:R-:W1:Y:S01]  /*89d80*/  LDC R104, c[0x0][0x22c] ;  /* 0x00008b00ff687b82 */ /* 0x000e620000000800 */
[----:B----4-:R4:W-:Y:S01]  /*89d90*/  @P6 STG.E desc[UR60][R78.64], R246 ;  /* 0x000000f64e006986 */ /* 0x0109e2000c10193c */
[----:B------:R-:W-:Y:S01]  /*89da0*/  ISETP.LT.AND P6, PT, R7, R76, !P1 ;  /* 0x0000004c0700720c */ /* 0x000fe20004fc1270 */
[----:B----4-:R-:W-:-:S05]  /*89db0*/  IMAD.WIDE R78, R0, 0x4, R4 ;  /* 0x00000004004e7825 */ /* 0x010fca00078e0204 */
[----:B--2---:R2:W-:Y:S01]  /*89dc0*/  @P3 STG.E desc[UR60][R78.64], R250 ;  /* 0x000000fa4e003986 */ /* 0x0045e2000c10193c */
[----:B------:R-:W-:-:S03]  /*89dd0*/  ISETP.GE.AND P3, PT, R8, R25, PT ;  /* 0x000000190800720c */ /* 0x000fc60003f66270 */
[----:B------:R-:W4:Y:S01]  /*89de0*/  LDL.LU R25, [R1+0x2634] ;  /* 0x0026340001197983 */ /* 0x000f220000300800 */
[----:B------:R-:W-:-:S03]  /*89df0*/  IADD3 R0, R102, R106, RZ ;  /* 0x0000006a66007210 */ /* 0x000fc60007ffe0ff */
[----:B------:R-:W4:Y:S01]  /*89e00*/  LDL.LU R241, [R1+0x154] ;  /* 0x0001540001f17983 */ /* 0x000f220000300800 */
[----:B------:R-:W-:-:S03]  /*89e10*/  IMAD.WIDE R102, R102, 0x4, R4 ;  /* 0x0000000466667825 */ /* 0x000fc600078e0204 */
[----:B------:R-:W4:Y:S04]  /*89e20*/  LDL.LU R231, [R1+0x134] ;  /* 0x0001340001e77983 */ /* 0x000f280000300800 */
[----:B------:R-:W-:Y:S01]  /*89e30*/  @P4 STG.E desc[UR60][R100.64], R248 ;  /* 0x000000f864004986 */ /* 0x000fe2000c10193c */
[----:B--2---:R-:W-:-:S03]  /*89e40*/  IMAD.WIDE R78, R0, 0x4, R2 ;  /* 0x00000004004e7825 */ /* 0x004fc600078e0202 */
[----:B---3--:R1:W-:Y:S01]  /*89e50*/  @P2 STG.E desc[UR60][R102.64], R247 ;  /* 0x000000f766002986 */ /* 0x0083e2000c10193c */
[----:B------:R-:W-:-:S03]  /*89e60*/  ISETP.LT.AND P2, PT, R9, R76, !P1 ;  /* 0x0000004c0900720c */ /* 0x000fc60004f41270 */
[----:B------:R-:W2:Y:S04]  /*89e70*/  LDL.LU R244, [R1+0x178] ;  /* 0x0001780001f47983 */ /* 0x000ea80000300800 */
[----:B------:R-:W3:Y:S04]  /*89e80*/  LDL.LU R245, [R1+0x168] ;  /* 0x0001680001f57983 */ /* 0x000ee80000300800 */
[----:B------:R-:W3:Y:S01]  /*89e90*/  LDL.LU R227, [R1+0x158] ;  /* 0x0001580001e37983 */ /* 0x000ee20000300800 */
[----:B-1----:R-:W-:-:S03]  /*89ea0*/  IMAD.IADD R102, R0, 0x1, R77 ;  /* 0x0000000100667824 */ /* 0x002fc600078e024d */
[----:B------:R1:W-:Y:S01]  /*89eb0*/  @P6 STG.E desc[UR60][R78.64], R249 ;  /* 0x000000f94e006986 */ /* 0x0003e2000c10193c */
[----:B------:R-:W-:-:S03]  /*89ec0*/  VIADD R77, R6, 0x1a5 ;  /* 0x000001a5064d7836 */ /* 0x000fc60000000000 */
[----:B------:R-:W3:Y:S01]  /*89ed0*/  LDL.LU R246, [R1+0x138] ;  /* 0x0001380001f67983 */ /* 0x000ee20000300800 */
[----:B-1----:R-:W-:-:S05]  /*89ee0*/  IMAD.WIDE R78, R0, 0x4, R4 ;  /* 0x00000004004e7825 */ /* 0x002fca00078e0204 */
[----:B------:R1:W-:Y:S01]  /*89ef0*/  @P2 STG.E desc[UR60][R78.64], R251 ;  /* 0x000000fb4e002986 */ /* 0x0003e2000c10193c */
[----:B------:R-:W-:Y:S01]  /*89f00*/  ISETP.GE.AND P2, PT, R77, R26, PT ;  /* 0x0000001a4d00720c */ /* 0x000fe20003f46270 */
[----:B------:R-:W-:Y:S01]  /*89f10*/  VIADD R8, R6, 0x1a4 ;  /* 0x000001a406087836 */ /* 0x000fe20000000000 */
[----:B------:R-:W-:Y:S01]  /*89f20*/  ISETP.LT.AND P4, PT, R7, R76, !P3 ;  /* 0x0000004c0700720c */ /* 0x000fe20005f81270 */
[----:B------:R-:W3:Y:S01]  /*89f30*/  LDL.LU R26, [R1+0x2630] ;  /* 0x00263000011a7983 */ /* 0x000ee20000300800 */
[C---:B------:R-:W-:Y:S01]  /*89f40*/  IADD3 R0, R102.reuse, R105, RZ ;  /* 0x0000006966007210 */ /* 0x040fe20007ffe0ff */
[----:B------:R-:W-:Y:S01]  /*89f50*/  IMAD.WIDE R100, R102, 0x4, R2 ;  /* 0x0000000466647825 */ /* 0x000fe200078e0202 */
[----:B------:R-:W3:Y:S01]  /*89f60*/  LDC R77, c[0x0][0x22c] ;  /* 0x00008b00ff4d7b82 */ /* 0x000ee20000000800 */
[----:B------:R-:W3:Y:S04]  /*89f70*/  LDL.LU R247, [R1+0x17c] ;  /* 0x00017c0001f77983 */ /* 0x000ee80000300800 */
[----:B------:R-:W3:Y:S01]  /*89f80*/  LDL.LU R250, [R1+0x16c] ;  /* 0x00016c0001fa7983 */ /* 0x000ee20000300800 */
[----:B------:R-:W-:-:S02]  /*89f90*/  ISETP.GE.AND P1, PT, R8, R11, PT ;  /* 0x0000000b0800720c */ /* 0x000fc40003f26270 */
[----:B------:R-:W1:Y:S01]  /*89fa0*/  LDC R8, c[0x0][0x248] ;  /* 0x00009200ff087b82 */ /* 0x000e620000000800 */
[-C--:B------:R-:W-:Y:S01]  /*89fb0*/  ISETP.LT.AND P3, PT, R9, R76.reuse, !P3 ;  /* 0x0000004c0900720c */ /* 0x080fe20005f61270 */
[----:B------:R-:W-:Y:S01]  /*89fc0*/  IMAD.WIDE R102, R102, 0x4, R4 ;  /* 0x0000000466667825 */ /* 0x000fe200078e0204 */
[----:B------:R-:W-:Y:S01]  /*89fd0*/  ISETP.LT.AND P6, PT, R7, R76, !P1 ;  /* 0x0000004c0700720c */ /* 0x000fe20004fc1270 */
[----:B------:R-:W3:Y:S04]  /*89fe0*/  LDL.LU R248, [R1+0x15c] ;  /* 0x00015c0001f87983 */ /* 0x000ee80000300800 */
[----:B------:R-:W1:Y:S01]  /*89ff0*/  LDC R11, c[0x0][0x248] ;  /* 0x00009200ff0b7b82 */ /* 0x000e620000000800 */
[----:B------:R-:W-:Y:S01]  /*8a000*/  VIADD R105, R6, 0x1a6 ;  /* 0x000001a606697836 */ /* 0x000fe20000000000 */
[----:B------:R-:W3:Y:S01]  /*8a010*/  LDL.LU R249, [R1+0x13c] ;  /* 0x00013c0001f97983 */ /* 0x000ee20000300800 */
[----:B-1----:R-:W-:-:S03]  /*8a020*/  IMAD.WIDE R78, R0, 0x4, R2 ;  /* 0x00000004004e7825 */ /* 0x002fc600078e0202 */
[----:B------:R-:W3:Y:S01]  /*8a030*/  LDL.LU R251, [R1+0xc0] ;  /* 0x0000c00001fb7983 */ /* 0x000ee20000300800 */
[----:B------:R-:W-:Y:S02]  /*8a040*/  IMAD.IADD R107, R0, 0x1, R8 ;  /* 0x00000001006b7824 */ /* 0x000fe400078e0208 */
[----:B------:R-:W-:Y:S01]  /*8a050*/  VIADD R106, R6, 0x1a9 ;  /* 0x000001a9066a7836 */ /* 0x000fe20000000000 */
[----:B------:R-:W1:Y:S02]  /*8a060*/  LDC R8, c[0x0][0x22c] ;  /* 0x00008b00ff087b82 */ /* 0x000e640000000800 */
[----:B------:R-:W-:Y:S01]  /*8a070*/  IADD3 R11, R107, R11, RZ ;  /* 0x0000000b6b0b7210 */ /* 0x000fe20007ffe0ff */
[----:B----4-:R4:W-:Y:S01]  /*8a080*/  @P4 STG.E desc[UR60][R100.64], R241 ;  /* 0x000000f164004986 */ /* 0x0109e2000c10193c */
[----:B------:R-:W-:-:S03]  /*8a090*/  ISETP.LT.AND P4, PT, R7, R76, !P2 ;  /* 0x0000004c0700720c */ /* 0x000fc60005781270 */
[----:B------:R1:W-:Y:S01]  /*8a0a0*/  @P3 STG.E desc[UR60][R102.64], R231 ;  /* 0x000000e766003986 */ /* 0x0003e2000c10193c */
[CC--:B------:R-:W-:Y:S02]  /*8a0b0*/  ISETP.LT.AND P3, PT, R9.reuse, R76.reuse, !P1 ;  /* 0x0000004c0900720c */ /* 0x0c0fe40004f61270 */
[----:B------:R-:W-:Y:S02]  /*8a0c0*/  ISETP.LT.AND P2, PT, R9, R76, !P2 ;  /* 0x0000004c0900720c */ /* 0x000fe40005741270 */
[----:B------:R-:W-:Y:S02]  /*8a0d0*/  ISETP.GE.AND P1, PT, R105, R104, PT ;  /* 0x000000686900720c */ /* 0x000fe40003f26270 */
[----:B------:R-:W3:Y:S01]  /*8a0e0*/  LDC R105, c[0x0][0x248] ;  /* 0x00009200ff697b82 */ /* 0x000ee20000000800 */
[----:B----4-:R-:W-:Y:S01]  /*8a0f0*/  IMAD.WIDE R100, R107, 0x4, R2 ;  /* 0x000000046b647825 */ /* 0x010fe200078e0202 */
[----:B--2---:R2:W-:Y:S01]  /*8a100*/  @P6 STG.E desc[UR60][R78.64], R244 ;  /* 0x000000f44e006986 */ /* 0x0045e2000c10193c */
[----:B------:R-:W-:-:S02]  /*8a110*/  ISETP.LT.AND P6, PT, R7, R76, !P1 ;  /* 0x0000004c0700720c */ /* 0x000fc40004fc1270 */
[----:B-1----:R-:W-:-:S03]  /*8a120*/  IMAD.WIDE R102, R107, 0x4, R4 ;  /* 0x000000046b667825 */ /* 0x002fc600078e0204 */
[----:B------:R-:W1:Y:S01]  /*8a130*/  LDC R104, c[0x0][0x248] ;  /* 0x00009200ff687b82 */ /* 0x000e620000000800 */
[----:B--2---:R-:W-:-:S05]  /*8a140*/  IMAD.WIDE R78, R0, 0x4, R4 ;  /* 0x00000004004e7825 */ /* 0x004fca00078e0204 */
[----:B---3--:R2:W-:Y:S04]  /*8a150*/  @P3 STG.E desc[UR60][R78.64], R245 ;  /* 0x000000f54e003986 */ /* 0x0085e8000c10193c */
[----:B------:R-:W-:Y:S04]  /*8a160*/  @P4 STG.E desc[UR60][R100.64], R227 ;  /* 0x000000e364004986 */ /* 0x000fe8000c10193c */
[----:B------:R-:W-:Y:S01]  /*8a170*/  @P2 STG.E desc[UR60][R102.64], R246 ;  /* 0x000000f666002986 */ /* 0x000fe2000c10193c */
[----:B------:R-:W-:Y:S01]  /*8a180*/  ISETP.LT.AND P2, PT, R9, R76, !P1 ;  /* 0x0000004c0900720c */ /* 0x000fe20004f41270 */
[----:B--2---:R-:W-:-:S04]  /*8a190*/  IMAD.WIDE R78, R11, 0x4, R2 ;  /* 0x000000040b4e7825 */ /* 0x004fc800078e0202 */
[----:B------:R-:W-:Y:S01]  /*8a1a0*/  VIADD R0, R6, 0x1a7 ;  /* 0x000001a706007836 */ /* 0x000fe20000000000 */
[----:B------:R2:W-:Y:S04]  /*8a1b0*/  @P6 STG.E desc[UR60][R78.64], R247 ;  /* 0x000000f74e006986 */ /* 0x0005e8000c10193c */
[----:B------:R-:W-:Y:S02]  /*8a1c0*/  ISETP.GE.AND P3, PT, R0, R27, PT ;  /* 0x0000001b0000720c */ /* 0x000fe40003f66270 */
[----:B------:R-:W3:Y:S01]  /*8a1d0*/  LDL.LU R27, [R1+0x262c] ;  /* 0x00262c00011b7983 */ /* 0x000ee20000300800 */
[----:B--2---:R-:W-:-:S03]  /*8a1e0*/  IMAD.WIDE R78, R11, 0x4, R4 ;  /* 0x000000040b4e7825 */ /* 0x004fc600078e0204 */
[----:B------:R-:W2:Y:S04]  /*8a1f0*/  LDL.LU R247, [R1+0xc4] ;  /* 0x0000c40001f77983 */ /* 0x000ea80000300800 */
[----:B------:R4:W-:Y:S01]  /*8a200*/  @P2 STG.E desc[UR60][R78.64], R250 ;  /* 0x000000fa4e002986 */ /* 0x0009e2000c10193c */
[----:B------:R-:W-:-:S03]  /*8a210*/  ISETP.GE.AND P2, PT, R106, R16, PT ;  /* 0x000000106a00720c */ /* 0x000fc60003f46270 */
[----:B------:R-:W3:Y:S01]  /*8a220*/  LDL.LU R16, [R1+0x2628] ;  /* 0x0026280001107983 */ /* 0x000ee20000300800 */
[----:B------:R-:W-:Y:S01]  /*8a230*/  VIADD R0, R6, 0x1a8 ;  /* 0x000001a806007836 */ /* 0x000fe20000000000 */
[-C--:B------:R-:W-:Y:S02]  /*8a240*/  ISETP.LT.AND P4, PT, R7, R76.reuse, !P3 ;  /* 0x0000004c0700720c */ /* 0x080fe40005f81270 */
[-C--:B------:R-:W-:Y:S01]  /*8a250*/  ISETP.LT.AND P3, PT, R9, R76.reuse, !P3 ;  /* 0x0000004c0900720c */ /* 0x080fe20005f61270 */
[----:B------:R-:W-:Y:S01]  /*8a260*/  IMAD.IADD R105, R11, 0x1, R105 ;  /* 0x000000010b697824 */ /* 0x000fe200078e0269 */
[----:B------:R-:W-:Y:S01]  /*8a270*/  ISETP.GE.AND P1, PT, R0, R77, PT ;  /* 0x0000004d0000720c */ /* 0x000fe20003f26270 */
[----:B------:R-:W-:Y:S01]  /*8a280*/  VIADD R106, R6, 0x1ab ;  /* 0x000001ab066a7836 */ /* 0x000fe20000000000 */
[----:B------:R-:W3:Y:S01]  /*8a290*/  LDC R77, c[0x0][0x248] ;  /* 0x00009200ff4d7b82 */ /* 0x000ee20000000800 */
[----:B------:R-:W-:Y:S01]  /*8a2a0*/  IMAD.WIDE R100, R105, 0x4, R2 ;  /* 0x0000000469647825 */ /* 0x000fe200078e0202 */
[----:B------:R-:W-:-:S03]  /*8a2b0*/  ISETP.LT.AND P6, PT, R7, R76, !P1 ;  /* 0x0000004c0700720c */ /* 0x000fc60004fc1270 */
[C---:B------:R-:W-:Y:S01]  /*8a2c0*/  IMAD.WIDE R102, R105.reuse, 0x4, R4 ;  /* 0x0000000469667825 */ /* 0x040fe200078e0204 */
[----:B-1----:R-:W-:Y:S01]  /*8a2d0*/  IADD3 R11, R105, R104, RZ ;  /* 0x00000068690b7210 */ /* 0x002fe20007ffe0ff */
[----:B------:R-:W-:Y:S01]  /*8a2e0*/  @P4 STG.E desc[UR60][R100.64], R248 ;  /* 0x000000f864004986 */ /* 0x000fe2000c10193c */
[----:B------:R-:W1:Y:S03]  /*8a2f0*/  LDC R0, c[0x0][0x248] ;  /* 0x00009200ff007b82 */ /* 0x000e660000000800 */
[----:B------:R4:W-:Y:S01]  /*8a300*/  @P3 STG.E desc[UR60][R102.64], R249 ;  /* 0x000000f966003986 */ /* 0x0009e2000c10193c */
[----:B------:R-:W-:Y:S01]  /*8a310*/  ISETP.LT.AND P3, PT, R9, R76, !P1 ;  /* 0x0000004c0900720c */ /* 0x000fe20004f61270 */
[----:B----4-:R-:W-:-:S03]  /*8a320*/  IMAD.WIDE R78, R11, 0x4, R2 ;  /* 0x000000040b4e7825 */ /* 0x010fc600078e0202 */
[----:B------:R-:W4:Y:S02]  /*8a330*/  LDC R105, c[0x0][0x22c] ;  /* 0x00008b00ff697b82 */ /* 0x000f240000000800 */
[----:B------:R1:W-:Y:S04]  /*8a340*/  @P6 STG.E desc[UR60][R78.64], R251 ;  /* 0x000000fb4e006986 */ /* 0x0003e8000c10193c */
[----:B------:R-:W4:Y:S01]  /*8a350*/  LDL.LU R249, [R1+0xc8] ;  /* 0x0000c80001f97983 */ /* 0x000f220000300800 */
[----:B------:R-:W-:Y:S01]  /*8a360*/  VIADD R107, R6, 0x1aa ;  /* 0x000001aa066b7836 */ /* 0x000fe20000000000 */
[----:B------:R-:W4:Y:S01]  /*8a370*/  LDC R104, c[0x0][0x248] ;  /* 0x00009200ff687b82 */ /* 0x000f220000000800 */
[----:B-1----:R-:W-:-:S05]  /*8a380*/  IMAD.WIDE R78, R11, 0x4, R4 ;  /* 0x000000040b4e7825 */ /* 0x002fca00078e0204 */
[----:B---3--:R1:W-:Y:S01]  /*8a390*/  @P3 STG.E desc[UR60][R78.64], R16 ;  /* 0x000000104e003986 */ /* 0x0083e2000c10193c */
[----:B------:R-:W-:Y:S02]  /*8a3a0*/  ISETP.GE.AND P3, PT, R106, R17, PT ;  /* 0x000000116a00720c */ /* 0x000fe40003f66270 */
[----:B------:R-:W-:Y:S01]  /*8a3b0*/  ISETP.GE.AND P1, PT, R107, R8, PT ;  /* 0x000000086b00720c */ /* 0x000fe20003f26270 */
[----:B------:R-:W3:Y:S01]  /*8a3c0*/  LDL.LU R17, [R1+0x2624] ;  /* 0x0026240001117983 */ /* 0x000ee20000300800 */
[----:B------:R-:W2:Y:S01]  /*8a3d0*/  LDC R8, c[0x0][0x248] ;  /* 0x00009200ff087b82 */ /* 0x000ea20000000800 */
[-C--:B------:R-:W-:Y:S02]  /*8a3e0*/  ISETP.LT.AND P4, PT, R7, R76.reuse, !P2 ;  /* 0x0000004c0700720c */ /* 0x080fe40005781270 */
[-C--:B------:R-:W-:Y:S01]  /*8a3f0*/  ISETP.LT.AND P2, PT, R9, R76.reuse, !P2 ;  /* 0x0000004c0900720c */ /* 0x080fe20005741270 */
[----:B------:R-:W-:Y:S01]  /*8a400*/  IMAD.IADD R77, R11, 0x1, R77 ;  /* 0x000000010b4d7824 */ /* 0x000fe200078e024d */
[----:B------:R-:W-:Y:S01]  /*8a410*/  ISETP.LT.AND P6, PT, R7, R76, !P1 ;  /* 0x0000004c0700720c */ /* 0x000fe20004fc1270 */
[----:B------:R-:W4:Y:S02]  /*8a420*/  LDL.LU R251, [R1+0xcc] ;  /* 0x0000cc0001fb7983 */ /* 0x000f240000300800 */
[C---:B------:R-:W-:Y:S01]  /*8a430*/  IMAD.WIDE R100, R77.reuse, 0x4, R2 ;  /* 0x000000044d647825 */ /* 0x040fe200078e0202 */
[C---:B------:R-:W-:Y:S01]  /*8a440*/  IADD3 R11, R77.reuse, R0, RZ ;  /* 0x000000004d0b7210 */ /* 0x040fe20007ffe0ff */
[----:B------:R-:W4:Y:S02]  /*8a450*/  LDC R107, c[0x0][0x22c] ;  /* 0x00008b00ff6b7b82 */ /* 0x000f240000000800 */
[----:B------:R-:W-:-:S02]  /*8a460*/  IMAD.WIDE R102, R77, 0x4, R4 ;  /* 0x000000044d667825 */ /* 0x000fc400078e0204 */
[----:B------:R-:W-:Y:S04]  /*8a470*/  @P4 STG.E desc[UR60][R100.64], R24 ;  /* 0x0000001864004986 */ /* 0x000fe8000c10193c */
[----:B------:R-:W-:Y:S01]  /*8a480*/  @P2 STG.E desc[UR60][R102.64], R20 ;  /* 0x0000001466002986 */ /* 0x000fe2000c10193c */
[----:B------:R-:W-:Y:S01]  /*8a490*/  ISETP.LT.AND P2, PT, R9, R76, !P1 ;  /* 0x0000004c0900720c */ /* 0x000fe20004f41270 */
[C---:B-1----:R-:W-:Y:S01]  /*8a4a0*/  IMAD.WIDE R78, R11.reuse, 0x4, R2 ;  /* 0x000000040b4e7825 */ /* 0x042fe200078e0202 */
[----:B------:R-:W1:Y:S03]  /*8a4b0*/  LDC R106, c[0x0][0x248] ;  /* 0x00009200ff6a7b82 */ /* 0x000e660000000800 */
[----:B--2---:R-:W-:Y:S01]  /*8a4c0*/  IMAD.IADD R77, R11, 0x1, R8 ;  /* 0x000000010b4d7824 */ /* 0x004fe200078e0208 */
[----:B------:R2:W-:Y:S01]  /*8a4d0*/  @P6 STG.E desc[UR60][R78.64], R247 ;  /* 0x000000f74e006986 */ /* 0x0005e2000c10193c */
[----:B------:R-:W-:-:S02]  /*8a4e0*/  VIADD R8, R6, 0x1ad ;  /* 0x000001ad06087836 */ /* 0x000fc40000000000 */
[----:B--2---:R-:W-:-:S05]  /*8a4f0*/  IMAD.WIDE R78, R11, 0x4, R4 ;  /* 0x000000040b4e7825 */ /* 0x004fca00078e0204 */
[----:B---3--:R2:W-:Y:S01]  /*8a500*/  @P2 STG.E desc[UR60][R78.64], R17 ;  /* 0x000000114e002986 */ /* 0x0085e2000c10193c */
[----:B------:R-:W-:-:S03]  /*8a510*/  ISETP.GE.AND P2, PT, R8, R18, PT ;  /* 0x000000120800720c */ /* 0x000fc60003f46270 */
[----:B------:R-:W3:Y:S01]  /*8a520*/  LDL.LU R18, [R1+0x2620] ;  /* 0x0026200001127983 */ /* 0x000ee20000300800 */
[----:B------:R-:W-:Y:S01]  /*8a530*/  VIADD R0, R6, 0x1ac ;  /* 0x000001ac06007836 */ /* 0x000fe20000000000 */
[----:B------:R-:W-:-:S04]  /*8a540*/  ISETP.LT.AND P4, PT, R7, R76, !P3 ;  /* 0x0000004c0700720c */ /* 0x000fc80005f81270 */
[----:B----4-:R-:W-:Y:S02]  /*8a550*/  ISETP.GE.AND P1, PT, R0, R105, PT ;  /* 0x000000690000720c */ /* 0x010fe40003f26270 */
[----:B------:R-:W4:Y:S01]  /*8a560*/  LDC R0, c[0x0][0x248] ;  /* 0x00009200ff007b82 */ /* 0x000f220000000800 */
[-C--:B------:R-:W-:Y:S01]  /*8a570*/  ISETP.LT.AND P3, PT, R9, R76.reuse, !P3 ;  /* 0x0000004c0900720c */ /* 0x080fe20005f61270 */
[----:B------:R-:W-:Y:S01]  /*8a580*/  IMAD.WIDE R100, R77, 0x4, R2 ;  /* 0x000000044d647825 */ /* 0x000fe200078e0202 */
[----:B------:R-:W-:-:S03]  /*8a590*/  ISETP.LT.AND P6, PT, R7, R76, !P1 ;  /* 0x0000004c0700720c */ /* 0x000fc60004fc1270 */
[C---:B------:R-:W-:Y:S01]  /*8a5a0*/  IMAD.WIDE R102, R77.reuse, 0x4, R4 ;  /* 0x000000044d667825 */ /* 0x040fe200078e0204 */
[----:B------:R-:W-:Y:S01]  /*8a5b0*/  IADD3 R11, R77, R104, RZ ;  /* 0x000000684d0b7210 */ /* 0x000fe20007ffe0ff */
[----:B------:R4:W-:Y:S01]  /*8a5c0*/  @P4 STG.E desc[UR60][R100.64], R25 ;  /* 0x0000001964004986 */ /* 0x0009e2000c10193c */
[----:B------:R-:W1:Y:S05]  /*8a5d0*/  LDC R77, c[0x0][0x22c] ;  /* 0x00008b00ff4d7b82 */ /* 0x000e6a0000000800 */
[----:B------:R-:W-:Y:S01]  /*8a5e0*/  @P3 STG.E desc[UR60][R102.64], R21 ;  /* 0x0000001566003986 */ /* 0x000fe2000c10193c */
[----:B------:R-:W-:Y:S01]  /*8a5f0*/  ISETP.LT.AND P3, PT, R9, R76, !P1 ;  /* 0x0000004c0900720c */ /* 0x000fe20004f61270 */
[C---:B--2---:R-:W-:Y:S01]  /*8a600*/  IMAD.WIDE R16, R11.reuse, 0x4, R2 ;  /* 0x000000040b107825 */ /* 0x044fe200078e0202 */
[----:B------:R-:W2:Y:S04]  /*8a610*/  LDC R78, c[0x0][0x248] ;  /* 0x00009200ff4e7b82 */ /* 0x000ea80000000800 */
[----:B------:R4:W-:Y:S02]  /*8a620*/  @P6 STG.E desc[UR60][R16.64], R249 ;  /* 0x000000f910006986 */ /* 0x0009e4000c10193c */
[----:B----4-:R-:W-:-:S02]  /*8a630*/  IMAD.IADD R25, R11, 0x1, R0 ;  /* 0x000000010b197824 */ /* 0x010fc400078e0200 */
[----:B------:R-:W4:Y:S01]  /*8a640*/  LDC R79, c[0x0][0x22c] ;  /* 0x00008b00ff4f7b82 */ /* 0x000f220000000800 */
[----:B------:R-:W-:Y:S02]  /*8a650*/  VIADD R0, R6, 0x1af ;  /* 0x000001af06007836 */ /* 0x000fe40000000000 */
[----:B------:R-:W-:-:S05]  /*8a660*/  IMAD.WIDE R16, R11, 0x4, R4 ;  /* 0x000000040b107825 */ /* 0x000fca00078e0204 */
[----:B---3--:R3:W-:Y:S01]  /*8a670*/  @P3 STG.E desc[UR60][R16.64], R18 ;  /* 0x0000001210003986 */ /* 0x0087e2000c10193c */
[----:B------:R-:W-:-:S03]  /*8a680*/  ISETP.GE.AND P3, PT, R0, R19, PT ;  /* 0x000000130000720c */ /* 0x000fc60003f66270 */
[----:B------:R-:W4:Y:S01]  /*8a690*/  LDL.LU R19, [R1+0x261c] ;  /* 0x00261c0001137983 */ /* 0x000f220000300800 */
[----:B------:R-:W-:Y:S01]  /*8a6a0*/  VIADD R8, R6, 0x1ae ;  /* 0x000001ae06087836 */ /* 0x000fe20000000000 */
[----:B------:R-:W-:-:S04]  /*8a6b0*/  ISETP.LT.AND P4, PT, R7, R76, !P2 ;  /* 0x0000004c0700720c */ /* 0x000fc80005781270 */
[----:B------:R-:W-:Y:S02]  /*8a6c0*/  ISETP.GE.AND P1, PT, R8, R107, PT ;  /* 0x0000006b0800720c */ /* 0x000fe40003f26270 */
[----:B------:R-:W2:Y:S01]  /*8a6d0*/  LDC R8, c[0x0][0x248] ;  /* 0x00009200ff087b82 */ /* 0x000ea20000000800 */
[----:B------:R-:W-:Y:S01]  /*8a6e0*/  ISETP.LT.AND P2, PT, R9, R76, !P2 ;  /* 0x0000004c0900720c */ /* 0x000fe20005741270 */
[C---:B------:R-:W-:Y:S01]  /*8a6f0*/  IMAD.WIDE R20, R25.reuse, 0x4, R2 ;  /* 0x0000000419147825 */ /* 0x040fe200078e0202 */
[----:B-1----:R-:W-:Y:S02]  /*8a700*/  IADD3 R11, R25, R106, RZ ;  /* 0x0000006a190b7210 */ /* 0x002fe40007ffe0ff */
[----:B------:R-:W-:Y:S01]  /*8a710*/  ISETP.LT.AND P6, PT, R7, R76, !P1 ;  /* 0x0000004c0700720c */ /* 0x000fe20004fc1270 */
[----:B------:R-:W-:Y:S01]  /*8a720*/  IMAD.WIDE R24, R25, 0x4, R4 ;  /* 0x0000000419187825 */ /* 0x000fe200078e0204 */
[----:B------:R-:W-:Y:S01]  /*8a730*/  @P4 STG.E desc[UR60][R20.64], R26 ;  /* 0x0000001a14004986 */ /* 0x000fe2000c10193c */
[----:B---3--:R-:W1:Y:S02]  /*8a740*/  LDC R18, c[0x0][0x248] ;  /* 0x00009200ff127b82 */ /* 0x008e640000000800 */
[----:B------:R-:W-:-:S04]  /*8a750*/  VIADD R0, R6, 0x1b0 ;  /* 0x000001b006007836 */ /* 0x000fc80000000000 */
[----:B------:R3:W-:Y:S01]  /*8a760*/  @P2 STG.E desc[UR60][R24.64], R22 ;  /* 0x0000001618002986 */ /* 0x0007e2000c10193c */
[-C--:B------:R-:W-:Y:S01]  /*8a770*/  ISETP.LT.AND P2, PT, R9, R76.reuse, !P1 ;  /* 0x0000004c0900720c */ /* 0x080fe20004f41270 */
[----:B------:R-:W-:Y:S01]  /*8a780*/  IMAD.WIDE R16, R11, 0x4, R2 ;  /* 0x000000040b107825 */ /* 0x000fe200078e0202 */
[----:B------:R-:W-:Y:S02]  /*8a790*/  ISETP.GE.AND P1, PT, R0, R77, PT ;  /* 0x0000004d0000720c */ /* 0x000fe40003f26270 */
[----:B------:R-:W1:Y:S01]  /*8a7a0*/  LDC R0, c[0x0][0x248] ;  /* 0x00009200ff007b82 */ /* 0x000e620000000800 */
[-C--:B------:R-:W-:Y:S01]  /*8a7b0*/  ISETP.LT.AND P4, PT, R7, R76.reuse, !P3 ;  /* 0x0000004c0700720c */ /* 0x080fe20005f81270 */
[----:B------:R3:W-:Y:S01]  /*8a7c0*/  @P6 STG.E desc[UR60][R16.64], R251 ;  /* 0x000000fb10006986 */ /* 0x0007e2000c10193c */
[----:B------:R-:W-:Y:S01]  /*8a7d0*/  ISETP.LT.AND P3, PT, R9, R76, !P3 ;  /* 0x0000004c0900720c */ /* 0x000fe20005f61270 */
[----:B--2---:R-:W-:Y:S02]  /*8a7e0*/  IMAD.IADD R77, R11, 0x1, R8 ;  /* 0x000000010b4d7824 */ /* 0x004fe400078e0208 */
[----:B------:R-:W-:-:S02]  /*8a7f0*/  VIADD R8, R6, 0x1b1 ;  /* 0x000001b106087836 */ /* 0x000fc40000000000 */
[----:B---3--:R-:W2:Y:S01]  /*8a800*/  LDC R22, c[0x0][0x248] ;  /* 0x00009200ff167b82 */ /* 0x008ea20000000800 */
[----:B------:R-:W-:Y:S01]  /*8a810*/  IMAD.WIDE R16, R11, 0x4, R4 ;  /* 0x000000040b107825 */ /* 0x000fe200078e0204 */
[----:B------:R-:W-:-:S06]  /*8a820*/  ISETP.LT.AND P6, PT, R7, R76, !P1 ;  /* 0x0000004c0700720c */ /* 0x000fcc0004fc1270 */
[----:B------:R-:W3:Y:S01]  /*8a830*/  LDC R26, c[0x0][0x22c] ;  /* 0x00008b00ff1a7b82 */ /* 0x000ee20000000800 */
[C---:B------:R-:W-:Y:S01]  /*8a840*/  IMAD.WIDE R20, R77.reuse, 0x4, R2 ;  /* 0x000000044d147825 */ /* 0x040fe200078e0202 */
[----:B------:R-:W-:-:S03]  /*8a850*/  IADD3 R11, R77, R78, RZ ;  /* 0x0000004e4d0b7210 */ /* 0x000fc60007ffe0ff */
[----:B------:R-:W-:Y:S01]  /*8a860*/  IMAD.WIDE R24, R77, 0x4, R4 ;  /* 0x000000044d187825 */ /* 0x000fe200078e0204 */
[----:B----4-:R4:W-:Y:S01]  /*8a870*/  @P2 STG.E desc[UR60][R16.64], R19 ;  /* 0x0000001310002986 */ /* 0x0109e2000c10193c */
[----:B------:R-:W-:-:S03]  /*8a880*/  ISETP.GE.AND P2, PT, R8, R13, PT ;  /* 0x0000000d0800720c */ /* 0x000fc60003f46270 */
[----:B------:R-:W2:Y:S04]  /*8a890*/  LDL.LU R13, [R1+0x2618] ;  /* 0x00261800010d7983 */ /* 0x000ea80000300800 */
[----:B------:R1:W-:Y:S04]  /*8a8a0*/  @P4 STG.E desc[UR60][R20.64], R27 ;  /* 0x0000001b14004986 */ /* 0x0003e8000c10193c */
[----:B------:R3:W-:Y:S01]  /*8a8b0*/  @P3 STG.E desc[UR60][R24.64], R23 ;  /* 0x0000001718003986 */ /* 0x0007e2000c10193c */
[----:B------:R-:W-:Y:S01]  /*8a8c0*/  ISETP.LT.AND P3, PT, R9, R76, !P1 ;  /* 0x0000004c0900720c */ /* 0x000fe20004f61270 */
[----:B----4-:R-:W-:-:S05]  /*8a8d0*/  IMAD.WIDE R16, R11, 0x4, R2 ;  /* 0x000000040b107825 */ /* 0x010fca00078e0202 */
[----:B------:R4:W-:Y:S01]  /*8a8e0*/  @P6 STG.E desc[UR60][R16.64], R12 ;  /* 0x0000000c10006986 */ /* 0x0009e2000c10193c */
[----:B-1----:R-:W-:Y:S02]  /*8a8f0*/  IMAD.IADD R21, R11, 0x1, R0 ;  /* 0x000000010b157824 */ /* 0x002fe400078e0200 */
[C---:B------:R-:W-:Y:S02]  /*8a900*/  VIADD R0, R6.reuse, 0x1b3 ;  /* 0x000001b306007836 */ /* 0x040fe40000000000 */
[C---:B------:R-:W-:Y:S01]  /*8a910*/  VIADD R8, R6.reuse, 0x1b2 ;  /* 0x000001b206087836 */ /* 0x040fe20000000000 */
[----:B------:R-:W-:Y:S01]  /*8a920*/  ISETP.LT.AND P4, PT, R7, R76, !P2 ;  /* 0x0000004c0700720c */ /* 0x000fe20005781270 */
[----:B---3--:R-:W-:Y:S01]  /*8a930*/  VIADD R25, R6, 0x1b4 ;  /* 0x000001b406197836 */ /* 0x008fe20000000000 */
[----:B------:R-:W1:Y:S01]  /*8a940*/  LDC R23, c[0x0][0x22c] ;  /* 0x00008b00ff177b82 */ /* 0x000e620000000800 */
[----:B----4-:R-:W-:-:S07]  /*8a950*/  IMAD.WIDE R16, R11, 0x4, R4 ;  /* 0x000000040b107825 */ /* 0x010fce00078e0204 */
[----:B------:R-:W3:Y:S01]  /*8a960*/  LDC R24, c[0x0][0x248] ;  /* 0x00009200ff187b82 */ /* 0x000ee20000000800 */
[----:B------:R4:W-:Y:S01]  /*8a970*/  @P3 STG.E desc[UR60][R16.64], R32 ;  /* 0x0000002010003986 */ /* 0x0009e2000c10193c */
[----:B------:R-:W-:-:S03]  /*8a980*/  ISETP.GE.AND P3, PT, R0, R14, PT ;  /* 0x0000000e0000720c */ /* 0x000fc60003f66270 */
[----:B------:R-:W3:Y:S01]  /*8a990*/  LDL.LU R14, [R1+0x2614] ;  /* 0x00261400010e7983 */ /* 0x000ee20000300800 */
[----:B------:R-:W-:Y:S02]  /*8a9a0*/  ISETP.GE.AND P1, PT, R8, R79, PT ;  /* 0x0000004f0800720c */ /* 0x000fe40003f26270 */
[----:B------:R-:W1:Y:S01]  /*8a9b0*/  LDC R8, c[0x0][0x248] ;  /* 0x00009200ff087b82 */ /* 0x000e620000000800 */
[----:B------:R-:W-:Y:S02]  /*8a9c0*/  ISETP.LT.AND P2, PT, R9, R76, !P2 ;  /* 0x0000004c0900720c */ /* 0x000fe40005741270 */
[C---:B------:R-:W-:Y:S01]  /*8a9d0*/  IADD3 R11, R21.reuse, R18, RZ ;  /* 0x00000012150b7210 */ /* 0x040fe20007ffe0ff */
[----:B------:R-:W-:Y:S01]  /*8a9e0*/  IMAD.WIDE R18, R21, 0x4, R2 ;  /* 0x0000000415127825 */ /* 0x000fe200078e0202 */
[----:B------:R-:W-:-:S03]  /*8a9f0*/  ISETP.LT.AND P6, PT, R7, R76, !P1 ;  /* 0x0000004c0700720c */ /* 0x000fc60004fc1270 */
[----:B------:R-:W-:Y:S01]  /*8aa00*/  IMAD.WIDE R20, R21, 0x4, R4 ;  /* 0x0000000415147825 */ /* 0x000fe200078e0204 */
[----:B------:R1:W-:Y:S01]  /*8aa10*/  @P4 STG.E desc[UR60][R18.64], R40 ;  /* 0x0000002812004986 */ /* 0x0003e2000c10193c */
[----:B------:R-:W2:Y:S01]  /*8aa20*/  LDC R0, c[0x0][0x248] ;  /* 0x00009200ff007b82 */ /* 0x000ea20000000800 */
[----:B------:R-:W-:-:S03]  /*8aa30*/  ISETP.LT.AND P4, PT, R7, R76, !P3 ;  /* 0x0000004c0700720c */ /* 0x000fc60005f81270 */
[----:B------:R-:W-:Y:S01]  /*8aa40*/  @P2 STG.E desc[UR60][R20.64], R36 ;  /* 0x0000002414002986 */ /* 0x000fe2000c10193c */
[-C--:B------:R-:W-:Y:S01]  /*8aa50*/  ISETP.LT.AND P2, PT, R9, R76.reuse, !P1 ;  /* 0x0000004c0900720c */ /* 0x080fe20004f41270 */
[----:B----4-:R-:W-:Y:S01]  /*8aa60*/  IMAD.WIDE R16, R11, 0x4, R2 ;  /* 0x000000040b107825 */ /* 0x010fe200078e0202 */
[----:B------:R-:W-:-:S03]  /*8aa70*/  ISETP.LT.AND P3, PT, R9, R76, !P3 ;  /* 0x0000004c0900720c */ /* 0x000fc60005f61270 */
[----:B-1----:R-:W-:Y:S01]  /*8aa80*/  IMAD.IADD R19, R11, 0x1, R8 ;  /* 0x000000010b137824 */ /* 0x002fe200078e0208 */
[----:B------:R-:W-:Y:S01]  /*8aa90*/  ISETP.GE.AND P1, PT, R25, R26, PT ;  /* 0x0000001a1900720c */ /* 0x000fe20003f26270 */
[----:B------:R-:W-:Y:S01]  /*8aaa0*/  VIADD R8, R6, 0x1b5 ;  /* 0x000001b506087836 */ /* 0x000fe20000000000 */
[----:B------:R-:W1:Y:S08]  /*8aab0*/  LDC R25, c[0x0][0x22c] ;  /* 0x00008b00ff197b82 */ /* 0x000e700000000800 */
[----:B------:R-:W4:Y:S01]  /*8aac0*/  LDC R26, c[0x0][0x22c] ;  /* 0x00008b00ff1a7b82 */ /* 0x000f220000000800 */
[----:B--2---:R2:W-:Y:S01]  /*8aad0*/  @P6 STG.E desc[UR60][R16.64], R13 ;  /* 0x0000000d10006986 */ /* 0x0045e2000c10193c */
[----:B------:R-:W-:Y:S01]  /*8aae0*/  ISETP.LT.AND P6, PT, R7, R76, !P1 ;  /* 0x0000004c0700720c */ /* 0x000fe20004fc1270 */
[----:B--2---:R-:W-:Y:S01]  /*8aaf0*/  IMAD.WIDE R12, R11, 0x4, R4 ;  /* 0x000000040b0c7825 */ /* 0x004fe200078e0204 */
[----:B------:R-:W-:-:S04]  /*8ab00*/  IADD3 R11, R19, R22, RZ ;  /* 0x00000016130b7210 */ /* 0x000fc80007ffe0ff */
[----:B------:R-:W2:Y:S01]  /*8ab10*/  LDC R22, c[0x0][0x248] ;  /* 0x00009200ff167b82 */ /* 0x000ea20000000800 */
[C---:B------:R-:W-:Y:S01]  /*8ab20*/  IMAD.WIDE R16, R19.reuse, 0x4, R2 ;  /* 0x0000000413107825 */ /* 0x040fe200078e0202 */
[----:B------:R1:W-:Y:S03]  /*8ab30*/  @P2 STG.E desc[UR60][R12.64], R33 ;  /* 0x000000210c002986 */ /* 0x0003e6000c10193c */
[----:B------:R-:W-:Y:S01]  /*8ab40*/  IMAD.WIDE R18, R19, 0x4, R4 ;  /* 0x0000000413127825 */ /* 0x000fe200078e0204 */
[----:B------:R-:W-:Y:S04]  /*8ab50*/  @P4 STG.E desc[UR60][R16.64], R41 ;  /* 0x0000002910004986 */ /* 0x000fe8000c10193c */
[----:B------:R4:W-:Y:S01]  /*8ab60*/  @P3 STG.E desc[UR60][R18.64], R37 ;  /* 0x0000002512003986 */ /* 0x0009e2000c10193c */
[----:B------:R-:W-:Y:S01]  /*8ab70*/  ISETP.LT.AND P3, PT, R9, R76, !P1 ;  /* 0x0000004c0900720c */ /* 0x000fe20004f61270 */
[----:B------:R-:W-:-:S02]  /*8ab80*/  IMAD.IADD R21, R11, 0x1, R0 ;  /* 0x000000010b157824 */ /* 0x000fc400078e0200 */
[C---:B-1----:R-:W-:Y:S01]  /*8ab90*/  IMAD.WIDE R12, R11.reuse, 0x4, R2 ;  /* 0x000000040b0c7825 */ /* 0x042fe200078e0202 */
[----:B------:R-:W-:Y:S02]  /*8aba0*/  ISETP.GE.AND P2, PT, R8, R15, PT ;  /* 0x0000000f0800720c */ /* 0x000fe40003f46270 */
[----:B------:R-:W2:Y:S01]  /*8abb0*/  LDL.LU R15, [R1+0x2610] ;  /* 0x00261000010f7983 */ /* 0x000ea20000300800 */
[----:B------:R-:W-:Y:S02]  /*8abc0*/  VIADD R0, R6, 0x1b7 ;  /* 0x000001b706007836 */ /* 0x000fe40000000000 */
[----:B----4-:R-:W-:Y:S01]  /*8abd0*/  IMAD.WIDE R18, R11, 0x4, R4 ;  /* 0x000000040b127825 */ /* 0x010fe200078e0204 */
[----:B---3--:R1:W-:Y:S04]  /*8abe0*/  @P6 STG.E desc[UR60][R12.64], R14 ;  /* 0x0000000e0c006986 */ /* 0x0083e8000c10193c */
[----:B------:R3:W-:Y:S01]  /*8abf0*/  @P3 STG.E desc[UR60][R18.64], R34 ;  /* 0x0000002212003986 */ /* 0x0007e2000c10193c */
[----:B------:R-:W-:-:S03]  /*8ac00*/  ISETP.GE.AND P3, PT, R0, R35, PT ;  /* 0x000000230000720c */ /* 0x000fc60003f66270 */
[----:B------:R-:W4:Y:S01]  /*8ac10*/  LDL.LU R35, [R1+0x260c] ;  /* 0x00260c0001237983 */ /* 0x000f220000300800 */
[----:B------:R-:W-:Y:S01]  /*8ac20*/  VIADD R8, R6, 0x1b6 ;  /* 0x000001b606087836 */ /* 0x000fe20000000000 */
[----:B------:R-:W-:-:S04]  /*8ac30*/  ISETP.LT.AND P4, PT, R7, R76, !P2 ;  /* 0x0000004c0700720c */ /* 0x000fc80005781270 */
[----:B------:R-:W-:Y:S02]  /*8ac40*/  ISETP.GE.AND P1, PT, R8, R23, PT ;  /* 0x000000170800720c */ /* 0x000fe40003f26270 */
[----:B------:R-:W3:Y:S01]  /*8ac50*/  LDC R8, c[0x0][0x248] ;  /* 0x00009200ff087b82 */ /* 0x000ee20000000800 */
[----:B------:R-:W-:Y:S01]  /*8ac60*/  ISETP.LT.AND P2, PT, R9, R76, !P2 ;  /* 0x0000004c0900720c */ /* 0x000fe20005741270 */
[----:B------:R-:W-:-:S04]  /*8ac70*/  IMAD.WIDE R16, R21, 0x4, R2 ;  /* 0x0000000415107825 */ /* 0x000fc800078e0202 */
[----:B-1----:R-:W-:Y:S01]  /*8ac80*/  IMAD.WIDE R12, R21, 0x4, R4 ;  /* 0x00000004150c7825 */ /* 0x002fe200078e0204 */
[----:B------:R-:W-:Y:S01]  /*8ac90*/  ISETP.LT.AND P6, PT, R7, R76, !P1 ;  /* 0x0000004c0700720c */ /* 0x000fe20004fc1270 */
[----:B------:R1:W-:Y:S02]  /*8aca0*/  @P4 STG.E desc[UR60][R16.64], R42 ;  /* 0x0000002a10004986 */ /* 0x0003e4000c10193c */
[----:B------:R-:W-:Y:S01]  /*8acb0*/  VIADD R0, R6, 0x1b8 ;  /* 0x000001b806007836 */ /* 0x000fe20000000000 */
[----:B------:R-:W-:Y:S01]  /*8acc0*/  IADD3 R11, R21, R24, RZ ;  /* 0x00000018150b7210 */ /* 0x000fe20007ffe0ff */
[----:B------:R-:W4:Y:S02]  /*8acd0*/  LDC R23, c[0x0][0x22c] ;  /* 0x00008b00ff177b82 */ /* 0x000f240000000800 */
[----:B------:R1:W-:Y:S01]  /*8ace0*/  @P2 STG.E desc[UR60][R12.64], R38 ;  /* 0x000000260c002986 */ /* 0x0003e2000c10193c */
[----:B------:R-:W-:Y:S02]  /*8acf0*/  ISETP.LT.AND P2, PT, R9, R76, !P1 ;  /* 0x0000004c0900720c */ /* 0x000fe40004f41270 */
[----:B------:R-:W-:-:S02]  /*8ad00*/  ISETP.GE.AND P1, PT, R0, R25, PT ;  /* 0x000000190000720c */ /* 0x000fc40003f26270 */
[-C--:B------:R-:W-:Y:S01]  /*8ad10*/  ISETP.LT.AND P4, PT, R7, R76.reuse, !P3 ;  /* 0x0000004c0700720c */ /* 0x080fe20005f81270 */
[----:B------:R-:W4:Y:S01]  /*8ad20*/  LDC R0, c[0x0][0x248] ;  /* 0x00009200ff007b82 */ /* 0x000f220000000800 */
[----:B------:R-:W-:Y:S01]  /*8ad30*/  ISETP.LT.AND P3, PT, R9, R76, !P3 ;  /* 0x0000004c0900720c */ /* 0x000fe20005f61270 */
[----:B------:R-:W-:-:S04]  /*8ad40*/  IMAD.WIDE R20, R11, 0x4, R2 ;  /* 0x000000040b147825 */ /* 0x000fc800078e0202 */
[C---:B---3--:R-:W-:Y:S02]  /*8ad50*/  IMAD.IADD R19, R11.reuse, 0x1, R8 ;  /* 0x000000010b137824 */ /* 0x048fe400078e0208 */
[----:B-1----:R-:W-:Y:S01]  /*8ad60*/  IMAD.WIDE R16, R11, 0x4, R4 ;  /* 0x000000040b107825 */ /* 0x002fe200078e0204 */
[----:B------:R-:W1:Y:S03]  /*8ad70*/  LDC R24, c[0x0][0x248] ;  /* 0x00009200ff187b82 */ /* 0x000e660000000800 */
[----:B------:R-:W-:Y:S02]  /*8ad80*/  VIADD R8, R6, 0x1b9 ;  /* 0x000001b906087836 */ /* 0x000fe40000000000 */
[C---:B------:R-:W-:Y:S01]  /*8ad90*/  IMAD.WIDE R12, R19.reuse, 0x4, R2 ;  /* 0x00000004130c7825 */ /* 0x040fe200078e0202 */
[----:B--2---:R-:W-:Y:S02]  /*8ada0*/  IADD3 R11, R19, R22, RZ ;  /* 0x00000016130b7210 */ /* 0x004fe40007ffe0ff */
[----:B------:R-:W2:Y:S01]  /*8adb0*/  LDC R22, c[0x0][0x248] ;  /* 0x00009200ff167b82 */ /* 0x000ea20000000800 */
[----:B------:R3:W-:Y:S01]  /*8adc0*/  @P6 STG.E desc[UR60][R20.64], R15 ;  /* 0x0000000f14006986 */ /* 0x0007e2000c10193c */
[----:B------:R-:W-:Y:S01]  /*8add0*/  ISETP.LT.AND P6, PT, R7, R76, !P1 ;  /* 0x0000004c0700720c */ /* 0x000fe20004fc1270 */
[----:B---3--:R-:W-:-:S05]  /*8ade0*/  IMAD.WIDE R14, R19, 0x4, R4 ;  /* 0x00000004130e7825 */ /* 0x008fca00078e0204 */
[----:B------:R-:W3:Y:S01]  /*8adf0*/  LDC R21, c[0x0][0x22c] ;  /* 0x00008b00ff157b82 */ /* 0x000ee20000000800 */
[----:B----4-:R4:W-:Y:S01]  /*8ae00*/  @P2 STG.E desc[UR60][R16.64], R35 ;  /* 0x0000002310002986 */ /* 0x0109e2000c10193c */
[----:B------:R-:W-:-:S03]  /*8ae10*/  ISETP.GE.AND P2, PT, R8, R29, PT ;  /* 0x0000001d0800720c */ /* 0x000fc60003f46270 */
[----:B------:R1:W-:Y:S03]  /*8ae20*/  @P4 STG.E desc[UR60][R12.64], R43 ;  /* 0x0000002b0c004986 */ /* 0x0003e6000c10193c */
[----:B------:R-:W2:Y:S01]  /*8ae30*/  LDC R20, c[0x0][0x248] ;  /* 0x00009200ff147b82 */ /* 0x000ea20000000800 */
[----:B------:R-:W2:Y:S04]  /*8ae40*/  LDL.LU R29, [R1+0x2608] ;  /* 0x00260800011d7983 */ /* 0x000ea80000300800 */
[----:B------:R1:W-:Y:S01]  /*8ae50*/  @P3 STG.E desc[UR60][R14.64], R39 ;  /* 0x000000270e003986 */ /* 0x0003e2000c10193c */
[----:B------:R-:W-:Y:S01]  /*8ae60*/  ISETP.LT.AND P3, PT, R9, R76, !P1 ;  /* 0x0000004c0900720c */ /* 0x000fe20004f61270 */
[----:B------:R-:W-:-:S04]  /*8ae70*/  IMAD.WIDE R18, R11, 0x4, R2 ;  /* 0x000000040b127825 */ /* 0x000fc800078e0202 */
[C---:B----4-:R-:W-:Y:S02]  /*8ae80*/  IMAD.IADD R17, R11.reuse, 0x1, R0 ;  /* 0x000000010b117824 */ /* 0x050fe400078e0200 */
[----:B-1----:R-:W-:Y:S01]  /*8ae90*/  IMAD.WIDE R12, R11, 0x4, R4 ;  /* 0x000000040b0c7825 */ /* 0x002fe200078e0204 */
[----:B------:R1:W-:Y:S03]  /*8aea0*/  @P6 STG.E desc[UR60][R18.64], R28 ;  /* 0x0000001c12006986 */ /* 0x0003e6000c10193c */
[----:B------:R-:W-:Y:S02]  /*8aeb0*/  VIADD R0, R6, 0x1bb ;  /* 0x000001bb06007836 */ /* 0x000fe40000000000 */
[----:B------:R4:W-:Y:S03]  /*8aec0*/  @P3 STG.E desc[UR60][R12.64], R48 ;  /* 0x000000300c003986 */ /* 0x0009e6000c10193c */
[----:B------:R-:W-:-:S02]  /*8aed0*/  ISETP.GE.AND P3, PT, R0, R30, PT ;  /* 0x0000001e0000720c */ /* 0x000fc40003f66270 */
[----:B------:R-:W2:Y:S01]  /*8aee0*/  LDL.LU R30, [R1+0x2604] ;  /* 0x00260400011e7983 */ /* 0x000ea20000300800 */
[----:B------:R-:W-:Y:S01]  /*8aef0*/  VIADD R8, R6, 0x1ba ;  /* 0x000001ba06087836 */ /* 0x000fe20000000000 */
[----:B------:R-:W-:Y:S01]  /*8af00*/  ISETP.LT.AND P4, PT, R7, R76, !P2 ;  /* 0x0000004c0700720c */ /* 0x000fe20005781270 */
[C---:B------:R-:W-:Y:S01]  /*8af10*/  IMAD.WIDE R14, R17.reuse, 0x4, R2 ;  /* 0x00000004110e7825 */ /* 0x040fe200078e0202 */
[----:B------:R-:W-:Y:S01]  /*8af20*/  IADD3 R11, R17, R24, RZ ;  /* 0x00000018110b7210 */ /* 0x000fe20007ffe0ff */
[----:B-1----:R-:W1:Y:S01]  /*8af30*/  LDC R28, c[0x0][0x22c] ;  /* 0x00008b00ff1c7b82 */ /* 0x002e620000000800 */
[----:B------:R-:W-:Y:S02]  /*8af40*/  ISETP.GE.AND P1, PT, R8, R23, PT ;  /* 0x000000170800720c */ /* 0x000fe40003f26270 */
[----:B------:R-:W-:-:S05]  /*8af50*/  ISETP.LT.AND P2, PT, R9, R76, !P2 ;  /* 0x0000004c0900720c */ /* 0x000fca0005741270 */
[----:B------:R-:W1:Y:S01]  /*8af60*/  LDC R8, c[0x0][0x248] ;  /* 0x00009200ff087b82 */ /* 0x000e620000000800 */
[----:B------:R-:W-:Y:S01]  /*8af70*/  IMAD.WIDE R16, R17, 0x4, R4 ;  /* 0x0000000411107825 */ /* 0x000fe200078e0204 */
[----:B------:R1:W-:Y:S03]  /*8af80*/  @P4 STG.E desc[UR60][R14.64], R56 ;  /* 0x000000380e004986 */ /* 0x0003e6000c10193c */
[----:B------:R-:W-:Y:S01]  /*8af90*/  VIADD R0, R6, 0x1bc ;  /* 0x000001bc06007836 */ /* 0x000fe20000000000 */
[-C--:B------:R-:W-:Y:S02]  /*8afa0*/  ISETP.LT.AND P6, PT, R7, R76.reuse, !P1 ;  /* 0x0000004c0700720c */ /* 0x080fe40004fc1270 */
[----:B------:R1:W-:Y:S01]  /*8afb0*/  @P2 STG.E desc[UR60][R16.64], R52 ;  /* 0x0000003410002986 */ /* 0x0003e2000c10193c */
[-C--:B------:R-:W-:Y:S01]  /*8afc0*/  ISETP.LT.AND P2, PT, R9, R76.reuse, !P1 ;  /* 0x0000004c0900720c */ /* 0x080fe20004f41270 */
[----:B------:R-:W-:Y:S01]  /*8afd0*/  IMAD.WIDE R18, R11, 0x4, R2 ;  /* 0x000000040b127825 */ /* 0x000fe200078e0202 */
[----:B---3--:R-:W-:Y:S01]  /*8afe0*/  ISETP.GE.AND P1, PT, R0, R21, PT ;  /* 0x000000150000720c */ /* 0x008fe20003f26270 */
[----:B------:R-:W3:Y:S01]  /*8aff0*/  LDC R23, c[0x0][0x22c] ;  /* 0x00008b00ff177b82 */ /* 0x000ee20000000800 */
[----:B------:R-:W-:-:S02]  /*8b000*/  ISETP.LT.AND P4, PT, R7, R76, !P3 ;  /* 0x0000004c0700720c */ /* 0x000fc40005f81270 */
[----:B------:R-:W-:-:S05]  /*8b010*/  ISETP.LT.AND P3, PT, R9, R76, !P3 ;  /* 0x0000004c0900720c */ /* 0x000fca0005f61270 */
[----:B------:R-:W3:Y:S01]  /*8b020*/  LDC R0, c[0x0][0x248] ;  /* 0x00009200ff007b82 */ /* 0x000ee20000000800 */
[----:B----4-:R-:W-:-:S04]  /*8b030*/  IMAD.WIDE R12, R11, 0x4, R4 ;  /* 0x000000040b0c7825 */ /* 0x010fc800078e0204 */
[----:B-1----:R-:W-:-:S03]  /*8b040*/  IMAD.IADD R21, R11, 0x1, R8 ;  /* 0x000000010b157824 */ /* 0x002fc600078e0208 */
[----:B------:R-:W1:Y:S01]  /*8b050*/  LDC R24, c[0x0][0x22c] ;  /* 0x00008b00ff187b82 */ /* 0x000e620000000800 */
[----:B------:R-:W-:-:S04]  /*8b060*/  IMAD.WIDE R14, R21, 0x4, R2 ;  /* 0x00000004150e7825 */ /* 0x000fc800078e0202 */
[C---:B------:R-:W-:Y:S01]  /*8b070*/  IMAD.WIDE R16, R21.reuse, 0x4, R4 ;  /* 0x0000000415107825 */ /* 0x040fe200078e0204 */
[----:B--2---:R-:W-:Y:S02]  /*8b080*/  IADD3 R11, R21, R20, RZ ;  /* 0x00000014150b7210 */ /* 0x004fe40007ffe0ff */
[----:B------:R-:W2:Y:S01]  /*8b090*/  LDC R20, c[0x0][0x248] ;  /* 0x00009200ff147b82 */ /* 0x000ea20000000800 */
[C---:B------:R-:W-:Y:S02]  /*8b0a0*/  VIADD R8, R6.reuse, 0x1bd ;  /* 0x000001bd06087836 */ /* 0x040fe40000000000 */
[----:B---3--:R-:W-:Y:S02]  /*8b0b0*/  IMAD.IADD R21, R11, 0x1, R0 ;  /* 0x000000010b157824 */ /* 0x008fe400078e0200 */
[----:B------:R-:W-:Y:S01]  /*8b0c0*/  VIADD R0, R6, 0x1bf ;  /* 0x000001bf06007836 */ /* 0x000fe20000000000 */
[----:B------:R3:W-:Y:S01]  /*8b0d0*/  @P6 STG.E desc[UR60][R18.64], R29 ;  /* 0x0000001d12006986 */ /* 0x0007e2000c10193c */
[----:B------:R-:W-:-:S03]  /*8b0e0*/  ISETP.LT.AND P6, PT, R7, R76, !P1 ;  /* 0x0000004c0700720c */ /* 0x000fc60004fc1270 */
[----:B------:R4:W-:Y:S04]  /*8b0f0*/  @P2 STG.E desc[UR60][R12.64], R49 ;  /* 0x000000310c002986 */ /* 0x0009e8000c10193c */
[----:B------:R1:W-:Y:S04]  /*8b100*/  @P4 STG.E desc[UR60][R14.64], R57 ;  /* 0x000000390e004986 */ /* 0x0003e8000c10193c */
[----:B------:R2:W-:Y:S01]  /*8b110*/  @P3 STG.E desc[UR60][R16.64], R53 ;  /* 0x0000003510003986 */ /* 0x0005e2000c10193c */
[----:B------:R-:W-:Y:S01]  /*8b120*/  ISETP.LT.AND P3, PT, R9, R76, !P1 ;  /* 0x0000004c0900720c */ /* 0x000fe20004f61270 */
[----:B---3--:R-:W-:-:S04]  /*8b130*/  IMAD.WIDE R18, R11, 0x4, R2 ;  /* 0x000000040b127825 */ /* 0x008fc800078e0202 */
[----:B----4-:R-:W-:Y:S01]  /*8b140*/  IMAD.WIDE R12, R11, 0x4, R4 ;  /* 0x000000040b0c7825 */ /* 0x010fe200078e0204 */
[----:B------:R-:W-:Y:S02]  /*8b150*/  ISETP.GE.AND P2, PT, R8, R31, PT ;  /* 0x0000001f0800720c */ /* 0x000fe40003f46270 */
[----:B------:R-:W3:Y:S04]  /*8b160*/  LDL.LU R31, [R1+0x2600] ;  /* 0x00260000011f7983 */ /* 0x000ee80000300800 */
[----:B------:R4:W-:Y:S04]  /*8b170*/  @P6 STG.E desc[UR60][R18.64], R30 ;  /* 0x0000001e12006986 */ /* 0x0009e8000c10193c */
[----:B------:R4:W-:Y:S01]  /*8b180*/  @P3 STG.E desc[UR60][R12.64], R50 ;  /* 0x000000320c003986 */ /* 0x0009e2000c10193c */
[----:B------:R-:W-:Y:S01]  /*8b190*/  ISETP.GE.AND P3, PT, R0, R51, PT ;  /* 0x000000330000720c */ /* 0x000fe20003f66270 */
[----:B------:R-:W-:Y:S01]  /*8b1a0*/  VIADD R8, R6, 0x1be ;  /* 0x000001be06087836 */ /* 0x000fe20000000000 */
[----:B------:R-:W-:Y:S01]  /*8b1b0*/  ISETP.LT.AND P4, PT, R7, R76, !P2 ;  /* 0x0000004c0700720c */ /* 0x000fe20005781270 */
[----:B------:R-:W3:Y:S01]  /*8b1c0*/  LDL.LU R51, [R1+0x25fc] ;  /* 0x0025fc0001337983 */ /* 0x000ee20000300800 */
[----:B-1----:R-:W-:-:S04]  /*8b1d0*/  IMAD.WIDE R14, R21, 0x4, R2 ;  /* 0x00000004150e7825 */ /* 0x002fc800078e0202 */
[----:B--2---:R-:W-:Y:S01]  /*8b1e0*/  IMAD.WIDE R16, R21, 0x4, R4 ;  /* 0x0000000415107825 */ /* 0x004fe200078e0204 */
[----:B------:R-:W-:Y:S01]  /*8b1f0*/  ISETP.GE.AND P1, PT, R8, R23, PT ;  /* 0x000000170800720c */ /* 0x000fe20003f26270 */
[----:B------:R-:W1:Y:S01]  /*8b200*/  LDC R0, c[0x0][0x248] ;  /* 0x00009200ff007b82 */ /* 0x000e620000000800 */
[----:B------:R-:W-:-:S07]  /*8b210*/  ISETP.LT.AND P2, PT, R9, R76, !P2 ;  /* 0x0000004c0900720c */ /* 0x000fce0005741270 */
[----:B------:R-:W2:Y:S01]  /*8b220*/  LDC R8, c[0x0][0x248] ;  /* 0x00009200ff087b82 */ /* 0x000ea20000000800 */
[----:B------:R-:W-:Y:S01]  /*8b230*/  IADD3 R11, R21, R22, RZ ;  /* 0x00000016150b7210 */ /* 0x000fe20007ffe0ff */
[----:B------:R2:W-:Y:S01]  /*8b240*/  @P4 STG.E desc[UR60][R14.64], R58 ;  /* 0x0000003a0e004986 */ /* 0x0005e2000c10193c */
[-C--:B------:R-:W-:Y:S01]  /*8b250*/  ISETP.LT.AND P6, PT, R7, R76.reuse, !P1 ;  /* 0x0000004c0700720c */ /* 0x080fe20004fc1270 */
[----:B------:R-:W-:Y:S02]  /*8b260*/  VIADD R21, R6, 0x1c0 ;  /* 0x000001c006157836 */ /* 0x000fe40000000000 */
[----:B------:R2:W-:Y:S01]  /*8b270*/  @P2 STG.E desc[UR60][R16.64], R54 ;  /* 0x0000003610002986 */ /* 0x0005e2000c10193c */
[-C--:B------:R-:W-:Y:S01]  /*8b280*/  ISETP.LT.AND P2, PT, R9, R76.reuse, !P1 ;  /* 0x0000004c0900720c */ /* 0x080fe20004f41270 */
[----:B------:R-:W3:Y:S01]  /*8b290*/  LDC R23, c[0x0][0x22c] ;  /* 0x00008b00ff177b82 */ /* 0x000ee20000000800 */
[-C--:B------:R-:W-:Y:S02]  /*8b2a0*/  ISETP.LT.AND P4, PT, R7, R76.reuse, !P3 ;  /* 0x0000004c0700720c */ /* 0x080fe40005f81270 */
[----:B------:R-:W-:-:S02]  /*8b2b0*/  ISETP.LT.AND P3, PT, R9, R76, !P3 ;  /* 0x0000004c0900720c */ /* 0x000fc40005f61270 */
[----:B------:R-:W-:Y:S01]  /*8b2c0*/  ISETP.GE.AND P1, PT, R21, R24, PT ;  /* 0x000000181500720c */ /* 0x000fe20003f26270 */
[C---:B----4-:R-:W-:Y:S02]  /*8b2d0*/  IMAD.WIDE R18, R11.reuse, 0x4, R2 ;  /* 0x000000040b127825 */ /* 0x050fe400078e0202 */
[----:B------:R-:W4:Y:S02]  /*8b2e0*/  LDC R22, c[0x0][0x248] ;  /* 0x00009200ff167b82 */ /* 0x000f240000000800 */
[----:B------:R-:W-:-:S04]  /*8b2f0*/  IMAD.WIDE R12, R11, 0x4, R4 ;  /* 0x000000040b0c7825 */ /* 0x000fc800078e0204 */
[----:B--2---:R-:W-:Y:S02]  /*8b300*/  IMAD.IADD R21, R11, 0x1, R8 ;  /* 0x000000010b157824 */ /* 0x004fe400078e0208 */
[----:B------:R-:W2:Y:S01]  /*8b310*/  LDC R24, c[0x0][0x22c] ;  /* 0x00008b00ff187b82 */ /* 0x000ea20000000800 */
[----:B------:R-:W-:Y:S02]  /*8b320*/  VIADD R8, R6, 0x1c1 ;  /* 0x000001c106087836 */ /* 0x000fe40000000000 */
[----:B------:R-:W-:-:S04]  /*8b330*/  IMAD.WIDE R14, R21, 0x4, R2 ;  /* 0x00000004150e7825 */ /* 0x000fc800078e0202 */
[C---:B------:R-:W-:Y:S01]  /*8b340*/  IMAD.WIDE R16, R21.reuse, 0x4, R4 ;  /* 0x0000000415107825 */ /* 0x040fe200078e0204 */
[----:B------:R-:W-:Y:S02]  /*8b350*/  IADD3 R11, R21, R20, RZ ;  /* 0x00000014150b7210 */ /* 0x000fe40007ffe0ff */
[----:B------:R-:W2:Y:S03]  /*8b360*/  LDC R20, c[0x0][0x248] ;  /* 0x00009200ff147b82 */ /* 0x000ea60000000800 */
[----:B-1----:R-:W-:Y:S02]  /*8b370*/  IMAD.IADD R21, R11, 0x1, R0 ;  /* 0x000000010b157824 */ /* 0x002fe400078e0200 */
[----:B------:R-:W-:Y:S01]  /*8b380*/  VIADD R0, R6, 0x1c3 ;  /* 0x000001c306007836 */ /* 0x000fe20000000000 */
[----:B---3--:R1:W-:Y:S01]  /*8b390*/  @P6 STG.E desc[UR60][R18.64], R31 ;  /* 0x0000001f12006986 */ /* 0x0083e2000c10193c */
[----:B------:R-:W-:-:S03]  /*8b3a0*/  ISETP.LT.AND P6, PT, R7, R76, !P1 ;  /* 0x0000004c0700720c */ /* 0x000fc60004fc1270 */
[----:B------:R3:W-:Y:S01]  /*8b3b0*/  @P2 STG.E desc[UR60][R12.64], R51 ;  /* 0x000000330c002986 */ /* 0x0007e2000c10193c */
[----:B------:R-:W-:-:S03]  /*8b3c0*/  ISETP.GE.AND P2, PT, R8, R45, PT ;  /* 0x0000002d0800720c */ /* 0x000fc60003f46270 */
[----:B------:R4:W-:Y:S04]  /*8b3d0*/  @P4 STG.E desc[UR60][R14.64], R59 ;  /* 0x0000003b0e004986 */ /* 0x0009e8000c10193c */
[----:B------:R-:W2:Y:S04]  /*8b3e0*/  LDL.LU R45, [R1+0x25f8] ;  /* 0x0025f800012d7983 */ /* 0x000ea80000300800 */
[----:B------:R4:W-:Y:S01]  /*8b3f0*/  @P3 STG.E desc[UR60][R16.64], R55 ;  /* 0x0000003710003986 */ /* 0x0009e2000c10193c */
[----:B------:R-:W-:Y:S01]  /*8b400*/  ISETP.LT.AND P3, PT, R9, R76, !P1 ;  /* 0x0000004c0900720c */ /* 0x000fe20004f61270 */
[----:B-1----:R-:W-:-:S04]  /*8b410*/  IMAD.WIDE R18, R11, 0x4, R2 ;  /* 0x000000040b127825 */ /* 0x002fc800078e0202 */
[----:B---3--:R-:W-:Y:S01]  /*8b420*/  IMAD.WIDE R12, R11, 0x4, R4 ;  /* 0x000000040b0c7825 */ /* 0x008fe200078e0204 */
[----:B------:R1:W-:Y:S07]  /*8b430*/  @P6 STG.E desc[UR60][R18.64], R44 ;  /* 0x0000002c12006986 */ /* 0x0003ee000c10193c */
[----:B------:R3:W-:Y:S01]  /*8b440*/  @P3 STG.E desc[UR60][R12.64], R64 ;  /* 0x000000400c003986 */ /* 0x0007e2000c10193c */
[----:B------:R-:W-:Y:S01]  /*8b450*/  ISETP.GE.AND P3, PT, R0, R46, PT ;  /* 0x0000002e0000720c */ /* 0x000fe20003f66270 */
[----:B------:R-:W-:Y:S01]  /*8b460*/  VIADD R8, R6, 0x1c2 ;  /* 0x000001c206087836 */ /* 0x000fe20000000000 */
[----:B------:R-:W-:Y:S01]  /*8b470*/  ISETP.LT.AND P4, PT, R7, R76, !P2 ;  /* 0x0000004c0700720c */ /* 0x000fe20005781270 */
[----:B------:R-:W3:Y:S01]  /*8b480*/  LDL.LU R46, [R1+0x25f4] ;  /* 0x0025f400012e7983 */ /* 0x000ee20000300800 */
[----:B----4-:R-:W-:-:S04]  /*8b490*/  IMAD.WIDE R14, R21, 0x4, R2 ;  /* 0x00000004150e7825 */ /* 0x010fc800078e0202 */
[----:B------:R-:W-:Y:S01]  /*8b4a0*/  IMAD.WIDE R16, R21, 0x4, R4 ;  /* 0x0000000415107825 */ /* 0x000fe200078e0204 */
[----:B------:R-:W-:Y:S01]  /*8b4b0*/  ISETP.GE.AND P1, PT, R8, R23, PT ;  /* 0x000000170800720c */ /* 0x000fe20003f26270 */
[----:B------:R-:W4:Y:S01]  /*8b4c0*/  LDC R0, c[0x0][0x248] ;  /* 0x00009200ff007b82 */ /* 0x000f220000000800 */
[----:B------:R-:W-:-:S07]  /*8b4d0*/  ISETP.LT.AND P2, PT, R9, R76, !P2 ;  /* 0x0000004c0900720c */ /* 0x000fce0005741270 */
[----:B------:R-:W4:Y:S01]  /*8b4e0*/  LDC R8, c[0x0][0x248] ;  /* 0x00009200ff087b82 */ /* 0x000f220000000800 */
[----:B------:R-:W-:Y:S01]  /*8b4f0*/  IADD3 R11, R21, R22, RZ ;  /* 0x00000016150b7210 */ /* 0x000fe20007ffe0ff */
[----:B------:R4:W-:Y:S01]  /*8b500*/  @P4 STG.E desc[UR60][R14.64], R72 ;  /* 0x000000480e004986 */ /* 0x0009e2000c10193c */
[-C--:B------:R-:W-:Y:S01]  /*8b510*/  ISETP.LT.AND P6, PT, R7, R76.reuse, !P1 ;  /* 0x0000004c0700720c */ /* 0x080fe20004fc1270 */
[----:B------:R-:W-:Y:S02]  /*8b520*/  VIADD R21, R6, 0x1c4 ;  /* 0x000001c406157836 */ /* 0x000fe40000000000 */
[----:B------:R4:W-:Y:S01]  /*8b530*/  @P2 STG.E desc[UR60][R16.64], R68 ;  /* 0x0000004410002986 */ /* 0x0009e2000c10193c */
[-C--:B------:R-:W-:Y:S01]  /*8b540*/  ISETP.LT.AND P2, PT, R9, R76.reuse, !P1 ;  /* 0x0000004c0900720c */ /* 0x080fe20004f41270 */
[----:B------:R-:W4:Y:S01]  /*8b550*/  LDC R23, c[0x0][0x22c] ;  /* 0x00008b00ff177b82 */ /* 0x000f220000000800 */
[-C--:B------:R-:W-:Y:S02]  /*8b560*/  ISETP.LT.AND P4, PT, R7, R76.reuse, !P3 ;  /* 0x0000004c0700720c */ /* 0x080fe40005f81270 */
[----:B------:R-:W-:-:S02]  /*8b570*/  ISETP.LT.AND P3, PT, R9, R76, !P3 ;  /* 0x0000004c0900720c */ /* 0x000fc40005f61270 */
[----:B--2---:R-:W-:Y:S01]  /*8b580*/  ISETP.GE.AND P1, PT, R21, R24, PT ;  /* 0x000000181500720c */ /* 0x004fe20003f26270 */
[C---:B-1----:R-:W-:Y:S02]  /*8b590*/  IMAD.WIDE R18, R11.reuse, 0x4, R2 ;  /* 0x000000040b127825 */ /* 0x042fe400078e0202 */
[----:B------:R-:W1:Y:S02]  /*8b5a0*/  LDC R22, c[0x0][0x248] ;  /* 0x00009200ff167b82 */ /* 0x000e640000000800 */
[----:B---3--:R-:W-:-:S04]  /*8b5b0*/  IMAD.WIDE R12, R11, 0x4, R4 ;  /* 0x000000040b0c7825 */ /* 0x008fc800078e0204 */
[----:B----4-:R-:W-:Y:S02]  /*8b5c0*/  IMAD.IADD R21, R11, 0x1, R8 ;  /* 0x000000010b157824 */ /* 0x010fe400078e0208 */
[----:B------:R-:W2:Y:S02]  /*8b5d0*/  LDC R24, c[0x0][0x22c] ;  /* 0x00008b00ff187b82 */ /* 0x000ea40000000800 */
[----:B------:R-:W-:-:S04]  /*8b5e0*/  IMAD.WIDE R14, R21, 0x4, R2 ;  /* 0x00000004150e7825 */ /* 0x000fc800078e0202 */
[C---:B------:R-:W-:Y:S01]  /*8b5f0*/  IMAD.WIDE R16, R21.reuse, 0x4, R4 ;  /* 0x0000000415107825 */ /* 0x040fe200078e0204 */
[----:B------:R-:W-:Y:S02]  /*8b600*/  IADD3 R11, R21, R20, RZ ;  /* 0x00000014150b7210 */ /* 0x000fe40007ffe0ff */
[----:B------:R-:W3:Y:S01]  /*8b610*/  LDC R20, c[0x0][0x248] ;  /* 0x00009200ff147b82 */ /* 0x000ee20000000800 */
[C---:B------:R-:W-:Y:S02]  /*8b620*/  VIADD R8, R6.reuse, 0x1c5 ;  /* 0x000001c506087836 */ /* 0x040fe40000000000 */
[----:B------:R-:W-:Y:S02]  /*8b630*/  IMAD.IADD R21, R11, 0x1, R0 ;  /* 0x000000010b157824 */ /* 0x000fe400078e0200 */
[----:B------:R-:W-:Y:S01]  /*8b640*/  VIADD R0, R6, 0x1c7 ;  /* 0x000001c706007836 */ /* 0x000fe20000000000 */
[----:B------:R4:W-:Y:S01]  /*8b650*/  @P6 STG.E desc[UR60][R18.64], R45 ;  /* 0x0000002d12006986 */ /* 0x0009e2000c10193c */
[----:B------:R-:W-:-:S03]  /*8b660*/  ISETP.LT.AND P6, PT, R7, R76, !P1 ;  /* 0x0000004c0700720c */ /* 0x000fc60004fc1270 */
[----:B------:R1:W-:Y:S04]  /*8b670*/  @P2 STG.E desc[UR60][R12.64], R65 ;  /* 0x000000410c002986 */ /* 0x0003e8000c10193c */
[----:B------:R2:W-:Y:S04]  /*8b680*/  @P4 STG.E desc[UR60][R14.64], R73 ;  /* 0x000000490e004986 */ /* 0x0005e8000c10193c */
[----:B------:R3:W-:Y:S01]  /*8b690*/  @P3 STG.E desc[UR60][R16.64], R69 ;  /* 0x0000004510003986 */ /* 0x0007e2000c10193c */
[----:B------:R-:W-:Y:S01]  /*8b6a0*/  ISETP.LT.AND P3, PT, R9, R76, !P1 ;  /* 0x0000004c0900720c */ /* 0x000fe20004f61270 */
[----:B----4-:R-:W-:-:S04]  /*8b6b0*/  IMAD.WIDE R18, R11, 0x4, R2 ;  /* 0x000000040b127825 */ /* 0x010fc800078e0202 */
[----:B-1----:R-:W-:Y:S01]  /*8b6c0*/  IMAD.WIDE R12, R11, 0x4, R4 ;  /* 0x000000040b0c7825 */ /* 0x002fe200078e0204 */
[----:B------:R-:W-:Y:S02]  /*8b6d0*/  ISETP.GE.AND P2, PT, R8, R47, PT ;  /* 0x0000002f0800720c */ /* 0x000fe40003f46270 */
[----:B------:R-:W4:Y:S04]  /*8b6e0*/  LDL.LU R47, [R1+0x25f0] ;  /* 0x0025f000012f7983 */ /* 0x000f280000300800 */
[----:B------:R1:W-:Y:S04]  /*8b6f0*/  @P6 STG.E desc[UR60][R18.64], R46 ;  /* 0x0000002e12006986 */ /* 0x0003e8000c10193c */
[----:B------:R1:W-:Y:S01]  /*8b700*/  @P3 STG.E desc[UR60][R12.64], R66 ;  /* 0x000000420c003986 */ /* 0x0003e2000c10193c */
[----:B------:R-:W-:Y:S01]  /*8b710*/  ISETP.GE.AND P3, PT, R0, R67, PT ;  /* 0x000000430000720c */ /* 0x000fe20003f66270 */
[----:B------:R-:W-:Y:S01]  /*8b720*/  VIADD R8, R6, 0x1c6 ;  /* 0x000001c606087836 */ /* 0x000fe20000000000 */
[----:B------:R-:W-:Y:S01]  /*8b730*/  ISETP.LT.AND P4, PT, R7, R76, !P2 ;  /* 0x0000004c0700720c */ /* 0x000fe20005781270 */
[----:B------:R-:W4:Y:S01]  /*8b740*/  LDL.LU R67, [R1+0x25ec] ;  /* 0x0025ec0001437983 */ /* 0x000f220000300800 */
[----:B--2---:R-:W-:-:S04]  /*8b750*/  IMAD.WIDE R14, R21, 0x4, R2 ;  /* 0x00000004150e7825 */ /* 0x004fc800078e0202 */
[----:B---3--:R-:W-:Y:S01]  /*8b760*/  IMAD.WIDE R16, R21, 0x4, R4 ;  /* 0x0000000415107825 */ /* 0x008fe200078e0204 */
[----:B------:R-:W-:Y:S01]  /*8b770*/  ISETP.GE.AND P1, PT, R8, R23, PT ;  /* 0x000000170800720c */ /* 0x000fe20003f26270 */
[----:B------:R-:W2:Y:S01]  /*8b780*/  LDC R0, c[0x0][0x248] ;  /* 0x00009200ff007b82 */ /* 0x000ea20000000800 */
[----:B------:R-:W-:-:S07]  /*8b790*/  ISETP.LT.AND P2, PT, R9, R76, !P2 ;  /* 0x0000004c0900720c */ /* 0x000fce0005741270 */
[----:B------:R-:W3:Y:S01]  /*8b7a0*/  LDC R8, c[0x0][0x248] ;  /* 0x00009200ff087b82 */ /* 0x000ee20000000800 */
        /* <DEDUP_REMOVED lines=9> */
[----:B------:R-:W-:Y:S01]  /*8b840*/  ISETP.GE.AND P1, PT, R21, R24, PT ;  /* 0x000000181500720c */ /* 0x000fe20003f26270 */
[C---:B-1----:R-:W-:Y:S02]  /*8b850*/  IMAD.WIDE R18, R11.reuse, 0x4, R2 ;  /* 0x000000040b127825 */ /* 0x042fe400078e0202 */
[----:B------:R-:W1:Y:S02]  /*8b860*/  LDC R22, c[0x0][0x248] ;  /* 0x00009200ff167b82 */ /* 0x000e640000000800 */
[----:B------:R-:W-:-:S04]  /*8b870*/  IMAD.WIDE R12, R11, 0x4, R4 ;  /* 0x000000040b0c7825 */ /* 0x000fc800078e0204 */
[----:B---3--:R-:W-:Y:S02]  /*8b880*/  IMAD.IADD R21, R11, 0x1, R8 ;  /* 0x000000010b157824 */ /* 0x008fe400078e0208 */
[----:B------:R-:W3:Y:S01]  /*8b890*/  LDC R24, c[0x0][0x22c] ;  /* 0x00008b00ff187b82 */ /* 0x000ee20000000800 */
[----:B------:R-:W-:Y:S02]  /*8b8a0*/  VIADD R8, R6, 0x1c9 ;  /* 0x000001c906087836 */ /* 0x000fe40000000000 */
[----:B------:R-:W-:-:S04]  /*8b8b0*/  IMAD.WIDE R14, R21, 0x4, R2 ;  /* 0x00000004150e7825 */ /* 0x000fc800078e0202 */
[C---:B------:R-:W-:Y:S01]  /*8b8c0*/  IMAD.WIDE R16, R21.reuse, 0x4, R4 ;  /* 0x0000000415107825 */ /* 0x040fe200078e0204 */
[----:B------:R-:W-:Y:S02]  /*8b8d0*/  IADD3 R11, R21, R20, RZ ;  /* 0x00000014150b7210 */ /* 0x000fe40007ffe0ff */
[----:B------:R-:W3:Y:S03]  /*8b8e0*/  LDC R20, c[0x0][0x248] ;  /* 0x00009200ff147b82 */ /* 0x000ee60000000800 */
[----:B--2---:R-:W-:Y:S02]  /*8b8f0*/  IMAD.IADD R21, R11, 0x1, R0 ;  /* 0x000000010b157824 */ /* 0x004fe400078e0200 */
[----:B------:R-:W-:Y:S01]  /*8b900*/  VIADD R0, R6, 0x1cb ;  /* 0x000001cb06007836 */ /* 0x000fe20000000000 */
[----:B----4-:R2:W-:Y:S01]  /*8b910*/  @P6 STG.E desc[UR60][R18.64], R47 ;  /* 0x0000002f12006986 */ /* 0x0105e2000c10193c */
[----:B------:R-:W-:-:S03]  /*8b920*/  ISETP.LT.AND P6, PT, R7, R76, !P1 ;  /* 0x0000004c0700720c */ /* 0x000fc60004fc1270 */
[----:B------:R4:W-:Y:S01]  /*8b930*/  @P2 STG.E desc[UR60][R12.64], R67 ;  /* 0x000000430c002986 */ /* 0x0009e2000c10193c */
[----:B------:R-:W-:-:S03]  /*8b940*/  ISETP.GE.AND P2, PT, R8, R61, PT ;  /* 0x0000003d0800720c */ /* 0x000fc60003f46270 */
[----:B------:R1:W-:Y:S04]  /*8b950*/  @P4 STG.E desc[UR60][R14.64], R75 ;  /* 0x0000004b0e004986 */ /* 0x0003e8000c10193c */
[----:B------:R-:W3:Y:S04]  /*8b960*/  LDL.LU R61, [R1+0x25e8] ;  /* 0x0025e800013d7983 */ /* 0x000ee80000300800 */
[----:B------:R1:W-:Y:S01]  /*8b970*/  @P3 STG.E desc[UR60][R16.64], R71 ;  /* 0x0000004710003986 */ /* 0x0003e2000c10193c */
[----:B------:R-:W-:Y:S01]  /*8b980*/  ISETP.LT.AND P3, PT, R9, R76, !P1 ;  /* 0x0000004c0900720c */ /* 0x000fe20004f61270 */
[----:B--2---:R-:W-:-:S04]  /*8b990*/  IMAD.WIDE R18, R11, 0x4, R2 ;  /* 0x000000040b127825 */ /* 0x004fc800078e0202 */
[----:B----4-:R-:W-:Y:S01]  /*8b9a0*/  IMAD.WIDE R12, R11, 0x4, R4 ;  /* 0x000000040b0c7825 */ /* 0x010fe200078e0204 */
[----:B------:R2:W-:Y:S07]  /*8b9b0*/  @P6 STG.E desc[UR60][R18.64], R60 ;  /* 0x0000003c12006986 */ /* 0x0005ee000c10193c */
[----:B------:R4:W-:Y:S01]  /*8b9c0*/  @P3 STG.E desc[UR60][R12.64], R84 ;  /* 0x000000540c003986 */ /* 0x0009e2000c10193c */
[----:B------:R-:W-:Y:S01]  /*8b9d0*/  ISETP.GE.AND P3, PT, R0, R62, PT ;  /* 0x0000003e0000720c */ /* 0x000fe20003f66270 */
[----:B------:R-:W-:Y:S01]  /*8b9e0*/  VIADD R8, R6, 0x1ca ;  /* 0x000001ca06087836 */ /* 0x000fe20000000000 */
[----:B------:R-:W-:Y:S01]  /*8b9f0*/  ISETP.LT.AND P4, PT, R7, R76, !P2 ;  /* 0x0000004c0700720c */ /* 0x000fe20005781270 */
[----:B------:R-:W4:Y:S01]  /*8ba00*/  LDL.LU R62, [R1+0x25e4] ;  /* 0x0025e400013e7983 */ /* 0x000f220000300800 */
[----:B-1----:R-:W-:-:S04]  /*8ba10*/  IMAD.WIDE R14, R21, 0x4, R2 ;  /* 0x00000004150e7825 */ /* 0x002fc800078e0202 */
[----:B------:R-:W-:Y:S01]  /*8ba20*/  IMAD.WIDE R16, R21, 0x4, R4 ;  /* 0x0000000415107825 */ /* 0x000fe200078e0204 */
[----:B------:R-:W-:Y:S01]  /*8ba30*/  ISETP.GE.AND P1, PT, R8, R23, PT ;  /* 0x000000170800720c */ /* 0x000fe20003f26270 */
[----:B------:R-:W1:Y:S01]  /*8ba40*/  LDC R0, c[0x0][0x248] ;  /* 0x00009200ff007b82 */ /* 0x000e620000000800 */
[----:B------:R-:W-:-:S07]  /*8ba50*/  ISETP.LT.AND P2, PT, R9, R76, !P2 ;  /* 0x0000004c0900720c */ /* 0x000fce0005741270 */
[----:B------:R-:W1:Y:S01]  /*8ba60*/  LDC R8, c[0x0][0x248] ;  /* 0x00009200ff087b82 */ /* 0x000e620000000800 */
[----:B------:R-:W-:Y:S01]  /*8ba70*/  IADD3 R11, R21, R22, RZ ;  /* 0x00000016150b7210 */ /* 0x000fe20007ffe0ff */
[----:B------:R1:W-:Y:S01]  /*8ba80*/  @P4 STG.E desc[UR60][R14.64], R92 ;  /* 0x0000005c0e004986 */ /* 0x0003e2000c10193c */
[-C--:B------:R-:W-:Y:S01]  /*8ba90*/  ISETP.LT.AND P6, PT, R7, R76.reuse, !P1 ;  /* 0x0000004c0700720c */ /* 0x080fe20004fc1270 */
[----:B------:R-:W-:Y:S02]  /*8baa0*/  VIADD R21, R6, 0x1cc ;  /* 0x000001cc06157836 */ /* 0x000fe40000000000 */
[----:B------:R1:W-:Y:S01]  /*8bab0*/  @P2 STG.E desc[UR60][R16.64], R88 ;  /* 0x0000005810002986 */ /* 0x0003e2000c10193c */
[-C--:B------:R-:W-:Y:S01]  /*8bac0*/  ISETP.LT.AND P2, PT, R9, R76.reuse, !P1 ;  /* 0x0000004c0900720c */ /* 0x080fe20004f41270 */
[----:B------:R-:W1:Y:S01]  /*8bad0*/  LDC R23, c[0x0][0x22c] ;  /* 0x00008b00ff177b82 */ /* 0x000e620000000800 */
[-C--:B------:R-:W-:Y:S02]  /*8bae0*/  ISETP.LT.AND P4, PT, R7, R76.reuse, !P3 ;  /* 0x0000004c0700720c */ /* 0x080fe40005f81270 */
[----:B------:R-:W-:-:S02]  /*8baf0*/  ISETP.LT.AND P3, PT, R9, R76, !P3 ;  /* 0x0000004c0900720c */ /* 0x000fc40005f61270 */
[----:B---3--:R-:W-:Y:S01]  /*8bb00*/  ISETP.GE.AND P1, PT, R21, R24, PT ;  /* 0x000000181500720c */ /* 0x008fe20003f26270 */
[C---:B--2---:R-:W-:Y:S02]  /*8bb10*/  IMAD.WIDE R18, R11.reuse, 0x4, R2 ;  /* 0x000000040b127825 */ /* 0x044fe400078e0202 */
[----:B------:R-:W2:Y:S02]  /*8bb20*/  LDC R22, c[0x0][0x248] ;  /* 0x00009200ff167b82 */ /* 0x000ea40000000800 */
[----:B----4-:R-:W-:-:S04]  /*8bb30*/  IMAD.WIDE R12, R11, 0x4, R4 ;  /* 0x000000040b0c7825 */ /* 0x010fc800078e0204 */
[----:B-1----:R-:W-:Y:S02]  /*8bb40*/  IMAD.IADD R21, R11, 0x1, R8 ;  /* 0x000000010b157824 */ /* 0x002fe400078e0208 */
[----:B------:R-:W1:Y:S02]  /*8bb50*/  LDC R24, c[0x0][0x22c] ;  /* 0x00008b00ff187b82 */ /* 0x000e640000000800 */
        /* <DEDUP_REMOVED lines=14> */
[----:B--2---:R-:W-:Y:S01]  /*8bc40*/  IMAD.WIDE R12, R11, 0x4, R4 ;  /* 0x000000040b0c7825 */ /* 0x004fe200078e0204 */
[----:B------:R-:W-:Y:S02]  /*8bc50*/  ISETP.GE.AND P2, PT, R8, R63, PT ;  /* 0x0000003f0800720c */ /* 0x000fe40003f46270 */
[----:B------:R-:W2:Y:S04]  /*8bc60*/  LDL.LU R63, [R1+0x25e0] ;  /* 0x0025e000013f7983 */ /* 0x000ea80000300800 */
[----:B------:R4:W-:Y:S04]  /*8bc70*/  @P6 STG.E desc[UR60][R18.64], R62 ;  /* 0x0000003e12006986 */ /* 0x0009e8000c10193c */
[----:B------:R4:W-:Y:S01]  /*8bc80*/  @P3 STG.E desc[UR60][R12.64], R86 ;  /* 0x000000560c003986 */ /* 0x0009e2000c10193c */
[----:B------:R-:W-:Y:S01]  /*8bc90*/  ISETP.GE.AND P3, PT, R0, R87, PT ;  /* 0x000000570000720c */ /* 0x000fe20003f66270 */
[----:B------:R-:W-:Y:S01]  /*8bca0*/  VIADD R8, R6, 0x1ce ;  /* 0x000001ce06087836 */ /* 0x000fe20000000000 */
[----:B------:R-:W-:Y:S01]  /*8bcb0*/  ISETP.LT.AND P4, PT, R7, R76, !P2 ;  /* 0x0000004c0700720c */ /* 0x000fe20005781270 */
[----:B------:R-:W2:Y:S01]  /*8bcc0*/  LDL.LU R87, [R1+0x25dc] ;  /* 0x0025dc0001577983 */ /* 0x000ea20000300800 */
[----:B-1----:R-:W-:-:S04]  /*8bcd0*/  IMAD.WIDE R14, R21, 0x4, R2 ;  /* 0x00000004150e7825 */ /* 0x002fc800078e0202 */
[----:B---3--:R-:W-:Y:S01]  /*8bce0*/  IMAD.WIDE R16, R21, 0x4, R4 ;  /* 0x0000000415107825 */ /* 0x008fe200078e0204 */
[----:B------:R-:W-:Y:S01]  /*8bcf0*/  ISETP.GE.AND P1, PT, R8, R23, PT ;  /* 0x000000170800720c */ /* 0x000fe20003f26270 */
[----:B------:R-:W1:Y:S01]  /*8bd00*/  LDC R0, c[0x0][0x248] ;  /* 0x00009200ff007b82 */ /* 0x000e620000000800 */
        /* <DEDUP_REMOVED lines=8> */
[----:B------:R-:W2:Y:S01]  /*8bd90*/  LDC R23, c[0x0][0x22c] ;  /* 0x00008b00ff177b82 */ /* 0x000ea20000000800 */
[-C--:B------:R-:W-:Y:S02]  /*8bda0*/  ISETP.LT.AND P4, PT, R7, R76.reuse, !P3 ;  /* 0x0000004c0700720c */ /* 0x080fe40005f81270 */
[----:B------:R-:W-:-:S02]  /*8bdb0*/  ISETP.LT.AND P3, PT, R9, R76, !P3 ;  /* 0x0000004c0900720c */ /* 0x000fc40005f61270 */
[----:B------:R-:W-:Y:S01]  /*8bdc0*/  ISETP.GE.AND P1, PT, R21, R24, PT ;  /* 0x000000181500720c */ /* 0x000fe20003f26270 */
[C---:B----4-:R-:W-:Y:S02]  /*8bdd0*/  IMAD.WIDE R18, R11.reuse, 0x4, R2 ;  /* 0x000000040b127825 */ /* 0x050fe400078e0202 */
[----:B------:R-:W4:Y:S02]  /*8bde0*/  LDC R22, c[0x0][0x248] ;  /* 0x00009200ff167b82 */ /* 0x000f240000000800 */
        /* <DEDUP_REMOVED lines=8> */
[----:B-1----:R-:W-:Y:S02]  /*8be70*/  IMAD.IADD R21, R11, 0x1, R0 ;  /* 0x000000010b157824 */ /* 0x002fe400078e0200 */
[----:B------:R-:W-:Y:S01]  /*8be80*/  VIADD R0, R6, 0x1d3 ;  /* 0x000001d306007836 */ /* 0x000fe20000000000 */
[----:B--2---:R1:W-:Y:S01]  /*8be90*/  @P6 STG.E desc[UR60][R18.64], R63 ;  /* 0x0000003f12006986 */ /* 0x0043e2000c10193c */
[----:B------:R-:W-:-:S03]  /*8bea0*/  ISETP.LT.AND P6, PT, R7, R76, !P1 ;  /* 0x0000004c0700720c */ /* 0x000fc60004fc1270 */
[----:B------:R2:W-:Y:S01]  /*8beb0*/  @P2 STG.E desc[UR60][R12.64], R87 ;  /* 0x000000570c002986 */ /* 0x0005e2000c10193c */
[----:B------:R-:W-:-:S03]  /*8bec0*/  ISETP.GE.AND P2, PT, R8, R81, PT ;  /* 0x000000510800720c */ /* 0x000fc60003f46270 */
[----:B------:R4:W-:Y:S04]  /*8bed0*/  @P4 STG.E desc[UR60][R14.64], R95 ;  /* 0x0000005f0e004986 */ /* 0x0009e8000c10193c */
[----:B------:R-:W3:Y:S04]  /*8bee0*/  LDL.LU R81, [R1+0x25d8] ;  /* 0x0025d80001517983 */ /* 0x000ee80000300800 */
[----:B------:R4:W-:Y:S01]  /*8bef0*/  @P3 STG.E desc[UR60][R16.64], R91 ;  /* 0x0000005b10003986 */ /* 0x0009e2000c10193c */
[----:B------:R-:W-:Y:S01]  /*8bf00*/  ISETP.LT.AND P3, PT, R9, R76, !P1 ;  /* 0x0000004c0900720c */ /* 0x000fe20004f61270 */
[----:B-1----:R-:W-:-:S04]  /*8bf10*/  IMAD.WIDE R18, R11, 0x4, R2 ;  /* 0x000000040b127825 */ /* 0x002fc800078e0202 */
[----:B--2---:R-:W-:Y:S01]  /*8bf20*/  IMAD.WIDE R12, R11, 0x4, R4 ;  /* 0x000000040b0c7825 */ /* 0x004fe200078e0204 */
[----:B------:R1:W-:Y:S07]  /*8bf30*/  @P6 STG.E desc[UR60][R18.64], R80 ;  /* 0x0000005012006986 */ /* 0x0003ee000c10193c */
[----:B------:R2:W-:Y:S01]  /*8bf40*/  @P3 STG.E desc[UR60][R12.64], R116 ;  /* 0x000000740c003986 */ /* 0x0005e2000c10193c */
[----:B------:R-:W-:Y:S01]  /*8bf50*/  ISETP.GE.AND P3, PT, R0, R82, PT ;  /* 0x000000520000720c */ /* 0x000fe20003f66270 */
[----:B------:R-:W-:Y:S01]  /*8bf60*/  VIADD R8, R6, 0x1d2 ;  /* 0x000001d206087836 */ /* 0x000fe20000000000 */
[----:B------:R-:W-:Y:S01]  /*8bf70*/  ISETP.LT.AND P4, PT, R7, R76, !P2 ;  /* 0x0000004c0700720c */ /* 0x000fe20005781270 */
[----:B------:R-:W2:Y:S01]  /*8bf80*/  LDL.LU R82, [R1+0x25d4] ;  /* 0x0025d40001527983 */ /* 0x000ea20000300800 */
        /* <DEDUP_REMOVED lines=15> */
[----:B---3--:R-:W-:Y:S01]  /*8c080*/  ISETP.GE.AND P1, PT, R21, R24, PT ;  /* 0x000000181500720c */ /* 0x008fe20003f26270 */
[C---:B-1----:R-:W-:Y:S02]  /*8c090*/  IMAD.WIDE R18, R11.reuse, 0x4, R2 ;  /* 0x000000040b127825 */ /* 0x042fe400078e0202 */
[----:B------:R-:W1:Y:S02]  /*8c0a0*/  LDC R22, c[0x0][0x248] ;  /* 0x00009200ff167b82 */ /* 0x000e640000000800 */
[----:B--2---:R-:W-:-:S04]  /*8c0b0*/  IMAD.WIDE R12, R11, 0x4, R4 ;  /* 0x000000040b0c7825 */ /* 0x004fc800078e0204 */
        /* <DEDUP_REMOVED lines=25> */
[----:B---3--:R-:W-:-:S04]  /*8c250*/  IMAD.WIDE R14, R21, 0x4, R2 ;  /* 0x00000004150e7825 */ /* 0x008fc800078e0202 */
[----:B--2---:R-:W-:Y:S01]  /*8c260*/  IMAD.WIDE R16, R21, 0x4, R4 ;  /* 0x0000000415107825 */ /* 0x004fe200078e0204 */
        /* <DEDUP_REMOVED lines=92> */
[----:B------:R2:W-:Y:S01]  /*8c830*/  @P4 STG.E desc[UR60][R14.64], R158 ;  /* 0x0000009e0e004986 */ /* 0x0005e2000c10193c */
[----:B------:R-:W-:Y:S02]  /*8c840*/  ISETP.LT.AND P6, PT, R7, R76, !P1 ;  /* 0x0000004c0700720c */ /* 0x000fe40004fc1270 */
[----:B------:R-:W-:Y:S02]  /*8c850*/  IADD3 R11, R21, R22, RZ ;  /* 0x00000016150b7210 */ /* 0x000fe40007ffe0ff */
[----:B------:R1:W-:Y:S01]  /*8c860*/  @P2 STG.E desc[UR60][R16.64], R154 ;  /* 0x0000009a10002986 */ /* 0x0003e2000c10193c */
[----:B------:R-:W-:Y:S01]  /*8c870*/  ISETP.LT.AND P2, PT, R9, R76, !P1 ;  /* 0x0000004c0900720c */ /* 0x000fe20004f41270 */
[----:B------:R-:W-:Y:S01]  /*8c880*/  VIADD R21, R6, 0x1e0 ;  /* 0x000001e006157836 */ /* 0x000fe20000000000 */
[----:B------:R-:W1:Y:S01]  /*8c890*/  LDC R23, c[0x0][0x22c] ;  /* 0x00008b00ff177b82 */ /* 0x000e620000000800 */
[----:B----4-:R-:W-:-:S03]  /*8c8a0*/  IMAD.WIDE R18, R11, 0x4, R2 ;  /* 0x000000040b127825 */ /* 0x010fc600078e0202 */
[----:B------:R-:W-:Y:S01]  /*8c8b0*/  ISETP.GE.AND P1, PT, R21, R24, PT ;  /* 0x000000181500720c */ /* 0x000fe20003f26270 */
[----:B------:R-:W-:Y:S01]  /*8c8c0*/  IMAD.WIDE R12, R11, 0x4, R4 ;  /* 0x000000040b0c7825 */ /* 0x000fe200078e0204 */
[----:B------:R-:W-:Y:S02]  /*8c8d0*/  ISETP.LT.AND P4, PT, R7, R76, !P3 ;  /* 0x0000004c0700720c */ /* 0x000fe40005f81270 */
[----:B------:R-:W4:Y:S01]  /*8c8e0*/  LDC R22, c[0x0][0x248] ;  /* 0x00009200ff167b82 */ /* 0x000f220000000800 */
[----:B---3--:R-:W-:-:S07]  /*8c8f0*/  IMAD.IADD R21, R11, 0x1, R8 ;  /* 0x000000010b157824 */ /* 0x008fce00078e0208 */
[----:B------:R-:W3:Y:S01]  /*8c900*/  LDC R24, c[0x0][0x22c] ;  /* 0x00008b00ff187b82 */ /* 0x000ee20000000800 */
[----:B------:R-:W-:Y:S01]  /*8c910*/  VIADD R8, R6, 0x1e1 ;  /* 0x000001e106087836 */ /* 0x000fe20000000000 */
[----:B--2---:R2:W-:Y:S04]  /*8c920*/  @P6 STG.E desc[UR60][R18.64], R99 ;  /* 0x0000006312006986 */ /* 0x0045e8000c10193c */
[----:B------:R4:W-:Y:S01]  /*8c930*/  @P2 STG.E desc[UR60][R12.64], R135 ;  /* 0x000000870c002986 */ /* 0x0009e2000c10193c */
[----:B------:R-:W-:-:S03]  /*8c940*/  ISETP.GE.AND P2, PT, R8, R129, PT ;  /* 0x000000810800720c */ /* 0x000fc60003f46270 */
[----:B------:R-:W3:Y:S01]  /*8c950*/  LDL.LU R129, [R1+0x25b8] ;  /* 0x0025b80001817983 */ /* 0x000ee20000300800 */
[----:B------:R-:W-:Y:S01]  /*8c960*/  ISETP.LT.AND P3, PT, R9, R76, !P3 ;  /* 0x0000004c0900720c */ /* 0x000fe20005f61270 */
[----:B------:R-:W-:-:S04]  /*8c970*/  IMAD.WIDE R14, R21, 0x4, R2 ;  /* 0x00000004150e7825 */ /* 0x000fc800078e0202 */
[----:B-1----:R-:W-:Y:S01]  /*8c980*/  IMAD.WIDE R16, R21, 0x4, R4 ;  /* 0x0000000415107825 */ /* 0x002fe200078e0204 */
[----:B------:R1:W-:Y:S01]  /*8c990*/  @P4 STG.E desc[UR60][R14.64], R159 ;  /* 0x0000009f0e004986 */ /* 0x0003e2000c10193c */
[----:B------:R-:W-:Y:S02]  /*8c9a0*/  ISETP.LT.AND P6, PT, R7, R76, !P1 ;  /* 0x0000004c0700720c */ /* 0x000fe40004fc1270 */
[----:B------:R-:W-:Y:S01]  /*8c9b0*/  VIADD R8, R6, 0x1e2 ;  /* 0x000001e206087836 */ /* 0x000fe20000000000 */
[----:B------:R-:W-:-:S03]  /*8c9c0*/  IADD3 R11, R21, R20, RZ ;  /* 0x00000014150b7210 */ /* 0x000fc60007ffe0ff */
[----:B------:R1:W-:Y:S01]  /*8c9d0*/  @P3 STG.E desc[UR60][R16.64], R155 ;  /* 0x0000009b10003986 */ /* 0x0003e2000c10193c */
[-C--:B------:R-:W-:Y:S02]  /*8c9e0*/  ISETP.LT.AND P3, PT, R9, R76.reuse, !P1 ;  /* 0x0000004c0900720c */ /* 0x080fe40004f61270 */
[----:B------:R-:W-:Y:S02]  /*8c9f0*/  ISETP.GE.AND P1, PT, R8, R23, PT ;  /* 0x000000170800720c */ /* 0x000fe40003f26270 */
[----:B------:R-:W3:Y:S01]  /*8ca00*/  LDC R8, c[0x0][0x248] ;  /* 0x00009200ff087b82 */ /* 0x000ee20000000800 */
[-C--:B------:R-:W-:Y:S02]  /*8ca10*/  ISETP.LT.AND P4, PT, R7, R76.reuse, !P2 ;  /* 0x0000004c0700720c */ /* 0x080fe40005781270 */
[----:B------:R-:W-:Y:S01]  /*8ca20*/  ISETP.LT.AND P2, PT, R9, R76, !P2 ;  /* 0x0000004c0900720c */ /* 0x000fe20005741270 */
[----:B--2---:R-:W-:Y:S01]  /*8ca30*/  IMAD.WIDE R18, R11, 0x4, R2 ;  /* 0x000000040b127825 */ /* 0x004fe200078e0202 */
[----:B------:R-:W-:-:S03]  /*8ca40*/  IADD3 R20, R6, 0x1e3, RZ ;  /* 0x000001e306147810 */ /* 0x000fc60007ffe0ff */
[C---:B------:R-:W-:Y:S02]  /*8ca50*/  IMAD.IADD R21, R11.reuse, 0x1, R0 ;  /* 0x000000010b157824 */ /* 0x040fe400078e0200 */
[----:B----4-:R-:W-:Y:S01]  /*8ca60*/  IMAD.WIDE R12, R11, 0x4, R4 ;  /* 0x000000040b0c7825 */ /* 0x010fe200078e0204 */
[----:B------:R2:W-:Y:S01]  /*8ca70*/  @P6 STG.E desc[UR60][R18.64], R128 ;  /* 0x0000008012006986 */ /* 0x0005e2000c10193c */
[----:B------:R-:W4:Y:S02]  /*8ca80*/  LDC R0, c[0x0][0x248] ;  /* 0x00009200ff007b82 */ /* 0x000f240000000800 */
[C---:B-1----:R-:W-:Y:S01]  /*8ca90*/  IMAD.WIDE R14, R21.reuse, 0x4, R2 ;  /* 0x00000004150e7825 */ /* 0x042fe200078e0202 */
[----:B------:R1:W-:Y:S01]  /*8caa0*/  @P3 STG.E desc[UR60][R12.64], R160 ;  /* 0x000000a00c003986 */ /* 0x0003e2000c10193c */
[----:B------:R-:W-:Y:S02]  /*8cab0*/  ISETP.GE.AND P3, PT, R20, R130, PT ;  /* 0x000000821400720c */ /* 0x000fe40003f66270 */
[----:B------:R-:W-:Y:S01]  /*8cac0*/  IMAD.WIDE R16, R21, 0x4, R4 ;  /* 0x0000000415107825 */ /* 0x000fe200078e0204 */
[----:B------:R-:W4:Y:S01]  /*8cad0*/  LDL.LU R130, [R1+0x25b4] ;  /* 0x0025b40001827983 */ /* 0x000f220000300800 */
[----:B------:R-:W-:Y:S01]  /*8cae0*/  ISETP.LT.AND P6, PT, R7, R76, !P1 ;  /* 0x0000004c0700720c */ /* 0x000fe20004fc1270 */
[----:B------:R-:W4:Y:S02]  /*8caf0*/  LDC R20, c[0x0][0x248] ;  /* 0x00009200ff147b82 */ /* 0x000f240000000800 */
[----:B------:R1:W-:Y:S01]  /*8cb00*/  @P4 STG.E desc[UR60][R14.64], R168 ;  /* 0x000000a80e004986 */ /* 0x0003e2000c10193c */
[----:B------:R-:W-:-:S03]  /*8cb10*/  IMAD.IADD R11, R21, 0x1, R22 ;  /* 0x00000001150b7824 */ /* 0x000fc600078e0216 */
[----:B------:R4:W-:Y:S01]  /*8cb20*/  @P2 STG.E desc[UR60][R16.64], R164 ;  /* 0x000000a410002986 */ /* 0x0009e2000c10193c */
[----:B------:R-:W-:Y:S01]  /*8cb30*/  ISETP.LT.AND P2, PT, R9, R76, !P1 ;  /* 0x0000004c0900720c */ /* 0x000fe20004f41270 */
[----:B------:R-:W-:Y:S01]  /*8cb40*/  VIADD R21, R6, 0x1e4 ;  /* 0x000001e406157836 */ /* 0x000fe20000000000 */
[----:B------:R-:W4:Y:S01]  /*8cb50*/  LDC R23, c[0x0][0x22c] ;  /* 0x00008b00ff177b82 */ /* 0x000f220000000800 */
[----:B--2---:R-:W-:-:S03]  /*8cb60*/  IMAD.WIDE R18, R11, 0x4, R2 ;  /* 0x000000040b127825 */ /* 0x004fc600078e0202 */
[----:B---3--:R-:W-:Y:S01]  /*8cb70*/  ISETP.GE.AND P1, PT, R21, R24, PT ;  /* 0x000000181500720c */ /* 0x008fe20003f26270 */
[C---:B------:R-:W-:Y:S02]  /*8cb80*/  IMAD.IADD R21, R11.reuse, 0x1, R8 ;  /* 0x000000010b157824 */ /* 0x040fe400078e0208 */
[----:B-1----:R-:W-:Y:S01]  /*8cb90*/  IMAD.WIDE R12, R11, 0x4, R4 ;  /* 0x000000040b0c7825 */ /* 0x002fe200078e0204 */
[----:B------:R-:W-:Y:S01]  /*8cba0*/  ISETP.LT.AND P4, PT, R7, R76, !P3 ;  /* 0x0000004c0700720c */ /* 0x000fe20005f81270 */
[----:B------:R-:W1:Y:S02]  /*8cbb0*/  LDC R22, c[0x0][0x248] ;  /* 0x00009200ff167b82 */ /* 0x000e640000000800 */
[----:B------:R-:W-:Y:S01]  /*8cbc0*/  VIADD R8, R6, 0x1e5 ;  /* 0x000001e506087836 */ /* 0x000fe20000000000 */
[----:B------:R2:W-:Y:S05]  /*8cbd0*/  @P6 STG.E desc[UR60][R18.64], R129 ;  /* 0x0000008112006986 */ /* 0x0005ea000c10193c */
[----:B------:R-:W3:Y:S01]  /*8cbe0*/  LDC R24, c[0x0][0x22c] ;  /* 0x00008b00ff187b82 */ /* 0x000ee20000000800 */
[----:B------:R1:W-:Y:S01]  /*8cbf0*/  @P2 STG.E desc[UR60][R12.64], R161 ;  /* 0x000000a10c002986 */ /* 0x0003e2000c10193c */
[----:B------:R-:W-:-:S03]  /*8cc00*/  ISETP.GE.AND P2, PT, R8, R131, PT ;  /* 0x000000830800720c */ /* 0x000fc60003f46270 */
[----:B------:R-:W3:Y:S01]  /*8cc10*/  LDL.LU R131, [R1+0x25b0] ;  /* 0x0025b00001837983 */ /* 0x000ee20000300800 */
[-C--:B------:R-:W-:Y:S01]  /*8cc20*/  ISETP.LT.AND P3, PT, R9, R76.reuse, !P3 ;  /* 0x0000004c0900720c */ /* 0x080fe20005f61270 */
[----:B------:R-:W-:Y:S01]  /*8cc30*/  IMAD.WIDE R14, R21, 0x4, R2 ;  /* 0x00000004150e7825 */ /* 0x000fe200078e0202 */
[-C--:B------:R-:W-:Y:S01]  /*8cc40*/  ISETP.LT.AND P6, PT, R7, R76.reuse, !P1 ;  /* 0x0000004c0700720c */ /* 0x080fe20004fc1270 */
[----:B------:R-:W3:Y:S01]  /*8cc50*/  LDC R8, c[0x0][0x248] ;  /* 0x00009200ff087b82 */ /* 0x000ee20000000800 */
[----:B------:R-:W-:Y:S02]  /*8cc60*/  ISETP.LT.AND P1, PT, R9, R76, !P1 ;  /* 0x0000004c0900720c */ /* 0x000fe40004f21270 */
[C---:B----4-:R-:W-:Y:S01]  /*8cc70*/  IADD3 R11, R21.reuse, R0, RZ ;  /* 0x00000000150b7210 */ /* 0x050fe20007ffe0ff */
[----:B------:R-:W-:Y:S01]  /*8cc80*/  IMAD.WIDE R16, R21, 0x4, R4 ;  /* 0x0000000415107825 */ /* 0x000fe200078e0204 */
[----:B------:R4:W-:Y:S03]  /*8cc90*/  @P4 STG.E desc[UR60][R14.64], R169 ;  /* 0x000000a90e004986 */ /* 0x0009e6000c10193c */
[C---:B--2---:R-:W-:Y:S01]  /*8cca0*/  IMAD.WIDE R18, R11.reuse, 0x4, R2 ;  /* 0x000000040b127825 */ /* 0x044fe200078e0202 */
[----:B------:R-:W2:Y:S03]  /*8ccb0*/  LDC R0, c[0x0][0x248] ;  /* 0x00009200ff007b82 */ /* 0x000ea60000000800 */
[----:B------:R-:W-:-:S02]  /*8ccc0*/  IMAD.IADD R21, R11, 0x1, R20 ;  /* 0x000000010b157824 */ /* 0x000fc400078e0214 */
[----:B-1----:R-:W-:Y:S01]  /*8ccd0*/  IMAD.WIDE R12, R11, 0x4, R4 ;  /* 0x000000040b0c7825 */ /* 0x002fe200078e0204 */
[----:B------:R1:W-:Y:S03]  /*8cce0*/  @P3 STG.E desc[UR60][R16.64], R165 ;  /* 0x000000a510003986 */ /* 0x0003e6000c10193c */
[----:B------:R-:W-:Y:S01]  /*8ccf0*/  VIADD R20, R6, 0x1e6 ;  /* 0x000001e606147836 */ /* 0x000fe20000000000 */
[-C--:B------:R-:W-:Y:S02]  /*8cd00*/  ISETP.LT.AND P3, PT, R7, R76.reuse, !P2 ;  /* 0x0000004c0700720c */ /* 0x080fe40005761270 */
[-C--:B------:R-:W-:Y:S01]  /*8cd10*/  ISETP.LT.AND P2, PT, R9, R76.reuse, !P2 ;  /* 0x0000004c0900720c */ /* 0x080fe20005741270 */
[----:B------:R-:W-:Y:S04]  /*8cd20*/  @P6 STG.E desc[UR60][R18.64], R130 ;  /* 0x0000008212006986 */ /* 0x000fe8000c10193c */
[----:B------:R1:W-:Y:S01]  /*8cd30*/  @P1 STG.E desc[UR60][R12.64], R162 ;  /* 0x000000a20c001986 */ /* 0x0003e2000c10193c */
[----:B------:R-:W-:Y:S01]  /*8cd40*/  ISETP.GE.AND P1, PT, R20, R23, PT ;  /* 0x000000171400720c */ /* 0x000fe20003f26270 */
[----:B----4-:R-:W-:Y:S01]  /*8cd50*/  IMAD.WIDE R14, R21, 0x4, R2 ;  /* 0x00000004150e7825 */ /* 0x010fe200078e0202 */
[----:B------:R-:W4:Y:S02]  /*8cd60*/  LDC R23, c[0x0][0x22c] ;  /* 0x00008b00ff177b82 */ /* 0x000f240000000800 */
[-C--:B------:R-:W-:Y:S01]  /*8cd70*/  ISETP.LT.AND P4, PT, R7, R76.reuse, !P1 ;  /* 0x0000004c0700720c */ /* 0x080fe20004f81270 */
[C---:B------:R-:W-:Y:S01]  /*8cd80*/  IMAD.IADD R11, R21.reuse, 0x1, R22 ;  /* 0x00000001150b7824 */ /* 0x040fe200078e0216 */
[----:B------:R2:W-:Y:S01]  /*8cd90*/  @P3 STG.E desc[UR60][R14.64], R170 ;  /* 0x000000aa0e003986 */ /* 0x0005e2000c10193c */
[----:B-1----:R-:W-:Y:S01]  /*8cda0*/  IMAD.WIDE R16, R21, 0x4, R4 ;  /* 0x0000000415107825 */ /* 0x002fe200078e0204 */
[----:B------:R-:W-:-:S02]  /*8cdb0*/  ISETP.LT.AND P1, PT, R9, R76, !P1 ;  /* 0x0000004c0900720c */ /* 0x000fc40004f21270 */
[----:B------:R-:W1:Y:S01]  /*8cdc0*/  LDC R22, c[0x0][0x248] ;  /* 0x00009200ff167b82 */ /* 0x000e620000000800 */
[----:B------:R-:W-:Y:S01]  /*8cdd0*/  IMAD.WIDE R12, R11, 0x4, R2 ;  /* 0x000000040b0c7825 */ /* 0x000fe200078e0202 */
[----:B------:R-:W-:-:S03]  /*8cde0*/  ISETP.LT.AND P3, PT, R7, R76, !P5 ;  /* 0x0000004c0700720c */ /* 0x000fc60006f61270 */
[C---:B------:R-:W-:Y:S01]  /*8cdf0*/  VIADD R18, R6.reuse, 0x1e9 ;  /* 0x000001e906127836 */ /* 0x040fe20000000000 */
[----:B------:R3:W-:Y:S01]  /*8ce00*/  @P2 STG.E desc[UR60][R16.64], R166 ;  /* 0x000000a610002986 */ /* 0x0007e2000c10193c */
[----:B--2---:R-:W-:Y:S01]  /*8ce10*/  IMAD.IADD R19, R11, 0x1, R0 ;  /* 0x000000010b137824 */ /* 0x004fe200078e0200 */
[----:B------:R-:W-:Y:S01]  /*8ce20*/  ISETP.LT.AND P5, PT, R9, R76, !P5 ;  /* 0x0000004c0900720c */ /* 0x000fe20006fa1270 */
[----:B------:R-:W-:Y:S01]  /*8ce30*/  IMAD.WIDE R14, R11, 0x4, R4 ;  /* 0x000000040b0e7825 */ /* 0x000fe200078e0204 */
[----:B------:R-:W-:-:S03]  /*8ce40*/  IADD3 R21, R6, 0x1e8, RZ ;  /* 0x000001e806157810 */ /* 0x000fc60007ffe0ff */
[----:B---3--:R-:W-:Y:S01]  /*8ce50*/  IMAD.IADD R11, R19, 0x1, R8 ;  /* 0x00000001130b7824 */ /* 0x008fe200078e0208 */
[----:B------:R-:W-:Y:S01]  /*8ce60*/  ISETP.GE.AND P2, PT, R21, R24, PT ;  /* 0x000000181500720c */ /* 0x000fe20003f46270 */
[----:B------:R-:W2:Y:S01]  /*8ce70*/  LDC R8, c[0x0][0x248] ;  /* 0x00009200ff087b82 */ /* 0x000ea20000000800 */
[--C-:B------:R-:W-:Y:S02]  /*8ce80*/  IMAD.WIDE R16, R19, 0x4, R2.reuse ;  /* 0x0000000413107825 */ /* 0x100fe400078e0202 */
[-C--:B------:R-:W-:Y:S02]  /*8ce90*/  ISETP.LT.AND P6, PT, R7, R76.reuse, !P2 ;  /* 0x0000004c0700720c */ /* 0x080fe400057c1270 */
[----:B------:R-:W-:Y:S02]  /*8cea0*/  IADD3 R0, R6, 0x1ea, RZ ;  /* 0x000001ea06007810 */ /* 0x000fe40007ffe0ff */
[----:B------:R-:W-:Y:S01]  /*8ceb0*/  ISETP.LT.AND P2, PT, R9, R76, !P2 ;  /* 0x0000004c0900720c */ /* 0x000fe20005741270 */
[----:B------:R-:W-:Y:S01]  /*8cec0*/  IMAD.WIDE R20, R11, 0x4, R2 ;  /* 0x000000040b147825 */ /* 0x000fe200078e0202 */
[----:B------:R-:W3:Y:S01]  /*8ced0*/  LDC R24, c[0x0][0x248] ;  /* 0x00009200ff187b82 */ /* 0x000ee20000000800 */
[----:B------:R-:W-:Y:S01]  /*8cee0*/  @P4 STG.E desc[UR60][R12.64], R131 ;  /* 0x000000830c004986 */ /* 0x000fe2000c10193c */
[----:B------:R-:W-:-:S03]  /*8cef0*/  ISETP.GE.AND P4, PT, R18, R137, PT ;  /* 0x000000891200720c */ /* 0x000fc60003f86270 */
[----:B------:R-:W2:Y:S01]  /*8cf00*/  LDL.LU R137, [R1+0x25ac] ;  /* 0x0025ac0001897983 */ /* 0x000ea20000300800 */
[----:B------:R-:W-:-:S03]  /*8cf10*/  IMAD.WIDE R18, R19, 0x4, R4 ;  /* 0x0000000413127825 */ /* 0x000fc600078e0204 */
[----:B------:R-:W-:Y:S04]  /*8cf20*/  @P1 STG.E desc[UR60][R14.64], R163 ;  /* 0x000000a30e001986 */ /* 0x000fe8000c10193c */
[----:B------:R4:W-:Y:S04]  /*8cf30*/  @P3 STG.E desc[UR60][R16.64], R171 ;  /* 0x000000ab10003986 */ /* 0x0009e8000c10193c */
[----:B------:R-:W-:Y:S01]  /*8cf40*/  @P5 STG.E desc[UR60][R18.64], R167 ;  /* 0x000000a712005986 */ /* 0x000fe2000c10193c */
[-C--:B------:R-:W-:Y:S01]  /*8cf50*/  ISETP.LT.AND P5, PT, R7, R76.reuse, !P4 ;  /* 0x0000004c0700720c */ /* 0x080fe200067a1270 */
[----:B----4-:R-:W-:Y:S01]  /*8cf60*/  VIADD R16, R6, 0x1eb ;  /* 0x000001eb06107836 */ /* 0x010fe20000000000 */
[----:B------:R-:W-:-:S04]  /*8cf70*/  ISETP.LT.AND P4, PT, R9, R76, !P4 ;  /* 0x0000004c0900720c */ /* 0x000fc80006781270 */
[----:B------:R-:W-:Y:S02]  /*8cf80*/  ISETP.GE.AND P3, PT, R16, R138, PT ;  /* 0x0000008a1000720c */ /* 0x000fe40003f66270 */
[----:B------:R-:W4:Y:S01]  /*8cf90*/  LDL.LU R138, [R1+0x25a8] ;  /* 0x0025a800018a7983 */ /* 0x000f220000300800 */
[----:B------:R-:W-:Y:S01]  /*8cfa0*/  ISETP.GE.AND P1, PT, R0, R23, PT ;  /* 0x000000170000720c */ /* 0x000fe20003f26270 */
[C---:B-1----:R-:W-:Y:S01]  /*8cfb0*/  IMAD.IADD R23, R11.reuse, 0x1, R22 ;  /* 0x000000010b177824 */ /* 0x042fe200078e0216 */
[----:B------:R-:W1:Y:S01]  /*8cfc0*/  LDC R0, c[0x0][0x248] ;  /* 0x00009200ff007b82 */ /* 0x000e620000000800 */
[----:B------:R-:W-:Y:S01]  /*8cfd0*/  IMAD.WIDE R12, R11, 0x4, R4 ;  /* 0x000000040b0c7825 */ /* 0x000fe200078e0204 */
[----:B------:R3:W-:Y:S03]  /*8cfe0*/  @P6 STG.E desc[UR60][R20.64], R136 ;  /* 0x0000008814006986 */ /* 0x0007e6000c10193c */
[C---:B------:R-:W-:Y:S01]  /*8cff0*/  IMAD.WIDE R14, R23.reuse, 0x4, R2 ;  /* 0x00000004170e7825 */ /* 0x040fe200078e0202 */
[----:B------:R1:W-:Y:S02]  /*8d000*/  @P2 STG.E desc[UR60][R12.64], R172 ;  /* 0x000000ac0c002986 */ /* 0x0003e4000c10193c */
[----:B------:R-:W2:Y:S01]  /*8d010*/  LDC R22, c[0x0][0x22c] ;  /* 0x00008b00ff167b82 */ /* 0x000ea20000000800 */
[----:B------:R-:W-:Y:S01]  /*8d020*/  IMAD.WIDE R16, R23, 0x4, R4 ;  /* 0x0000000417107825 */ /* 0x000fe200078e0204 */
[----:B------:R2:W-:Y:S01]  /*8d030*/  @P5 STG.E desc[UR60][R14.64], R180 ;  /* 0x000000b40e005986 */ /* 0x0005e2000c10193c */
[----:B------:R-:W-:-:S02]  /*8d040*/  IADD3 R11, R6, 0x1ec, RZ ;  /* 0x000001ec060b7810 */ /* 0x000fc40007ffe0ff */
[----:B---3--:R-:W-:Y:S01]  /*8d050*/  VIADD R21, R6, 0x1ef ;  /* 0x000001ef06157836 */ /* 0x008fe20000000000 */
[----:B------:R3:W-:Y:S01]  /*8d060*/  @P4 STG.E desc[UR60][R16.64], R176 ;  /* 0x000000b010004986 */ /* 0x0007e2000c10193c */
[----:B------:R-:W-:Y:S01]  /*8d070*/  ISETP.GE.AND P2, PT, R11, R26, PT ;  /* 0x0000001a0b00720c */ /* 0x000fe20003f46270 */
[----:B------:R-:W-:Y:S01]  /*8d080*/  IMAD.IADD R25, R23, 0x1, R24 ;  /* 0x0000000117197824 */ /* 0x000fe200078e0218 */
[----:B------:R-:W3:Y:S01]  /*8d090*/  LDC R20, c[0x0][0x248] ;  /* 0x00009200ff147b82 */ /* 0x000ee20000000800 */
[----:B------:R-:W-:Y:S02]  /*8d0a0*/  ISETP.GE.AND P4, PT, R21, R139, PT ;  /* 0x0000008b1500720c */ /* 0x000fe40003f86270 */
[----:B------:R-:W4:Y:S04]  /*8d0b0*/  LDL.LU R139, [R1+0x25a4] ;  /* 0x0025a400018b7983 */ /* 0x000f280000300800 */
[----:B------:R-:W4:Y:S01]  /*8d0c0*/  LDL.LU R29, [R1+0x2594] ;  /* 0x00259400011d7983 */ /* 0x000f220000300800 */
[-C--:B------:R-:W-:Y:S01]  /*8d0d0*/  ISETP.LT.AND P6, PT, R7, R76.reuse, !P1 ;  /* 0x0000004c0700720c */ /* 0x080fe20004fc1270 */
[----:B------:R-:W4:Y:S02]  /*8d0e0*/  LDC R23, c[0x0][0x22c] ;  /* 0x00008b00ff177b82 */ /* 0x000f240000000800 */
[----:B------:R-:W4:Y:S01]  /*8d0f0*/  LDL.LU R26, [R1+0x2590] ;  /* 0x00259000011a7983 */ /* 0x000f220000300800 */
[-C--:B------:R-:W-:Y:S01]  /*8d100*/  ISETP.LT.AND P1, PT, R9, R76.reuse, !P1 ;  /* 0x0000004c0900720c */ /* 0x080fe20004f21270 */
[----:B------:R-:W-:Y:S01]  /*8d110*/  IMAD.WIDE R18, R25, 0x4, R2 ;  /* 0x0000000419127825 */ /* 0x000fe200078e0202 */
[-C--:B------:R-:W-:Y:S01]  /*8d120*/  ISETP.LT.AND P5, PT, R7, R76.reuse, !P3 ;  /* 0x0000004c0700720c */ /* 0x080fe20005fa1270 */
[----:B------:R-:W4:Y:S02]  /*8d130*/  LDL.LU R27, [R1+0x258c] ;  /* 0x00258c00011b7983 */ /* 0x000f240000300800 */
[----:B-1----:R-:W-:Y:S01]  /*8d140*/  IMAD.IADD R11, R25, 0x1, R0 ;  /* 0x00000001190b7824 */ /* 0x002fe200078e0200 */
[----:B------:R-:W-:Y:S01]  /*8d150*/  ISETP.LT.AND P3, PT, R9, R76, !P3 ;  /* 0x0000004c0900720c */ /* 0x000fe20005f61270 */
[----:B------:R-:W1:Y:S01]  /*8d160*/  LDC R0, c[0x0][0x248] ;  /* 0x00009200ff007b82 */ /* 0x000e620000000800 */
[----:B------:R-:W-:-:S04]  /*8d170*/  IMAD.WIDE R12, R25, 0x4, R4 ;  /* 0x00000004190c7825 */ /* 0x000fc800078e0204 */
[C---:B--2---:R-:W-:Y:S01]  /*8d180*/  IMAD.IADD R21, R11.reuse, 0x1, R8 ;  /* 0x000000010b157824 */ /* 0x044fe200078e0208 */
[----:B------:R-:W-:Y:S01]  /*8d190*/  IADD3 R8, R6, 0x1ed, RZ ;  /* 0x000001ed06087810 */ /* 0x000fe20007ffe0ff */
[C---:B------:R-:W-:Y:S01]  /*8d1a0*/  IMAD.WIDE R14, R11.reuse, 0x4, R2 ;  /* 0x000000040b0e7825 */ /* 0x040fe200078e0202 */
[----:B------:R-:W2:Y:S03]  /*8d1b0*/  LDC R24, c[0x0][0x22c] ;  /* 0x00008b00ff187b82 */ /* 0x000ea60000000800 */
[----:B---3--:R-:W-:-:S04]  /*8d1c0*/  IMAD.WIDE R16, R11, 0x4, R4 ;  /* 0x000000040b107825 */ /* 0x008fc800078e0204 */
[----:B------:R-:W-:Y:S02]  /*8d1d0*/  VIADD R25, R6, 0x1ee ;  /* 0x000001ee06197836 */ /* 0x000fe40000000000 */
[----:B------:R-:W-:Y:S02]  /*8d1e0*/  IMAD.IADD R11, R21, 0x1, R20 ;  /* 0x00000001150b7824 */ /* 0x000fe400078e0214 */
[----:B------:R-:W3:Y:S01]  /*8d1f0*/  LDC R20, c[0x0][0x248] ;  /* 0x00009200ff147b82 */ /* 0x000ee20000000800 */
[----:B------:R1:W-:Y:S01]  /*8d200*/  @P6 STG.E desc[UR60][R18.64], R137 ;  /* 0x0000008912006986 */ /* 0x0003e2000c10193c */
[-C--:B------:R-:W-:Y:S02]  /*8d210*/  ISETP.LT.AND P6, PT, R7, R76.reuse, !P2 ;  /* 0x0000004c0700720c */ /* 0x080fe400057c1270 */
[----:B------:R-:W-:Y:S01]  /*8d220*/  ISETP.LT.AND P2, PT, R9, R76, !P2 ;  /* 0x0000004c0900720c */ /* 0x000fe20005741270 */
[----:B------:R3:W-:Y:S01]  /*8d230*/  @P1 STG.E desc[UR60][R12.64], R173 ;  /* 0x000000ad0c001986 */ /* 0x0007e2000c10193c */
[----:B------:R-:W-:-:S02]  /*8d240*/  ISETP.GE.AND P1, PT, R8, R252, PT ;  /* 0x000000fc0800720c */ /* 0x000fc40003f26270 */
[----:B------:R-:W2:Y:S01]  /*8d250*/  LDC R8, c[0x0][0x248] ;  /* 0x00009200ff087b82 */ /* 0x000ea20000000800 */
[----:B------:R3:W-:Y:S01]  /*8d260*/  @P5 STG.E desc[UR60][R14.64], R181 ;  /* 0x000000b50e005986 */ /* 0x0007e2000c10193c */
[-C--:B------:R-:W-:Y:S01]  /*8d270*/  ISETP.LT.AND P5, PT, R9, R76.reuse, !P1 ;  /* 0x0000004c0900720c */ /* 0x080fe20004fa1270 */
[----:B-1----:R-:W-:Y:S02]  /*8d280*/  IMAD.WIDE R18, R21, 0x4, R2 ;  /* 0x0000000415127825 */ /* 0x002fe400078e0202 */
[----:B------:R1:W-:Y:S01]  /*8d290*/  @P3 STG.E desc[UR60][R16.64], R177 ;  /* 0x000000b110003986 */ /* 0x0003e2000c10193c */
[----:B------:R-:W-:Y:S01]  /*8d2a0*/  ISETP.LT.AND P3, PT, R7, R76, !P1 ;  /* 0x0000004c0700720c */ /* 0x000fe20004f61270 */
[----:B---3--:R-:W-:Y:S01]  /*8d2b0*/  IMAD.WIDE R12, R21, 0x4, R4 ;  /* 0x00000004150c7825 */ /* 0x008fe200078e0204 */
[----:B------:R-:W-:Y:S02]  /*8d2c0*/  ISETP.GE.AND P1, PT, R25, R22, PT ;  /* 0x000000161900720c */ /* 0x000fe40003f26270 */
[----:B------:R-:W3:Y:S01]  /*8d2d0*/  LDL.LU R25, [R1+0x2588] ;  /* 0x0025880001197983 */ /* 0x000ee20000300800 */
[C---:B------:R-:W-:Y:S01]  /*8d2e0*/  IMAD.IADD R21, R11.reuse, 0x1, R0 ;  /* 0x000000010b157824 */ /* 0x040fe200078e0200 */
[----:B------:R-:W2:Y:S01]  /*8d2f0*/  LDC R22, c[0x0][0x248] ;  /* 0x00009200ff167b82 */ /* 0x000ea20000000800 */
[----:B------:R-:W-:Y:S01]  /*8d300*/  IMAD.WIDE R14, R11, 0x4, R2 ;  /* 0x000000040b0e7825 */ /* 0x000fe200078e0202 */
[----:B------:R-:W3:Y:S04]  /*8d310*/  LDL.LU R31, [R1+0x2584] ;  /* 0x00258400011f7983 */ /* 0x000ee80000300800 */
[----:B----4-:R4:W-:Y:S04]  /*8d320*/  @P6 STG.E desc[UR60][R18.64], R138 ;  /* 0x0000008a12006986 */ /* 0x0109e8000c10193c */
[----:B------:R4:W-:Y:S01]  /*8d330*/  @P2 STG.E desc[UR60][R12.64], R174 ;  /* 0x000000ae0c002986 */ /* 0x0009e2000c10193c */
[----:B------:R-:W-:-:S02]  /*8d340*/  ISETP.LT.AND P2, PT, R7, R76, !P1 ;  /* 0x0000004c0700720c */ /* 0x000fc40004f41270 */
[----:B------:R-:W-:Y:S01]  /*8d350*/  ISETP.LT.AND P1, PT, R9, R76, !P1 ;  /* 0x0000004c0900720c */ /* 0x000fe20004f21270 */
[----:B-1----:R-:W-:Y:S01]  /*8d360*/  IMAD.WIDE R16, R11, 0x4, R4 ;  /* 0x000000040b107825 */ /* 0x002fe200078e0204 */
[----:B------:R1:W-:Y:S03]  /*8d370*/  @P3 STG.E desc[UR60][R14.64], R182 ;  /* 0x000000b60e003986 */ /* 0x0003e6000c10193c */
[C---:B----4-:R-:W-:Y:S01]  /*8d380*/  IMAD.WIDE R18, R21.reuse, 0x4, R2 ;  /* 0x0000000415127825 */ /* 0x050fe200078e0202 */
[----:B------:R4:W-:Y:S03]  /*8d390*/  @P5 STG.E desc[UR60][R16.64], R178 ;  /* 0x000000b210005986 */ /* 0x0009e6000c10193c */
[----:B------:R-:W-:Y:S02]  /*8d3a0*/  IMAD.WIDE R12, R21, 0x4, R4 ;  /* 0x00000004150c7825 */ /* 0x000fe400078e0204 */
[----:B------:R-:W-:Y:S04]  /*8d3b0*/  @P2 STG.E desc[UR60][R18.64], R139 ;  /* 0x0000008b12002986 */ /* 0x000fe8000c10193c */
[----:B------:R4:W-:Y:S01]  /*8d3c0*/  @P1 STG.E desc[UR60][R12.64], R175 ;  /* 0x000000af0c001986 */ /* 0x0009e2000c10193c */
[----:B------:R-:W-:-:S03]  /*8d3d0*/  ISETP.GE.AND P1, PT, R26, R28, PT ;  /* 0x0000001c1a00720c */ /* 0x000fc60003f26270 */
[----:B------:R-:W3:Y:S01]  /*8d3e0*/  LDL.LU R26, [R1+0x2580] ;  /* 0x00258000011a7983 */ /* 0x000ee20000300800 */
[----:B------:R-:W-:-:S03]  /*8d3f0*/  ISETP.GE.AND P2, PT, R29, R28, PT ;  /* 0x0000001c1d00720c */ /* 0x000fc60003f46270 */
[----:B------:R-:W3:Y:S04]  /*8d400*/  LDL.LU R30, [R1+0x257c] ;  /* 0x00257c00011e7983 */ /* 0x000ee80000300800 */
[----:B------:R-:W3:Y:S01]  /*8d410*/  LDL.LU R29, [R1+0x2578] ;  /* 0x00257800011d7983 */ /* 0x000ee20000300800 */
[----:B------:R-:W-:-:S04]  /*8d420*/  IADD3 R0, R6, 0x1f0, RZ ;  /* 0x000001f006007810 */ /* 0x000fc80007ffe0ff */
[----:B------:R-:W-:Y:S02]  /*8d430*/  ISETP.GE.AND P3, PT, R0, R23, PT ;  /* 0x000000170000720c */ /* 0x000fe40003f66270 */
[----:B------:R-:W4:Y:S01]  /*8d440*/  LDC R0, c[0x0][0x248] ;  /* 0x00009200ff007b82 */ /* 0x000f220000000800 */
[-C--:B------:R-:W-:Y:S01]  /*8d450*/  ISETP.LT.AND P6, PT, R7, R76.reuse, !P4 ;  /* 0x0000004c0700720c */ /* 0x080fe200067c1270 */
[----:B--2---:R-:W-:Y:S01]  /*8d460*/  IMAD.IADD R11, R21, 0x1, R8 ;  /* 0x00000001150b7824 */ /* 0x004fe200078e0208 */
[-C--:B------:R-:W-:Y:S02]  /*8d470*/  ISETP.LT.AND P4, PT, R9, R76.reuse, !P4 ;  /* 0x0000004c0900720c */ /* 0x080fe40006781270 */
[----:B------:R-:W-:-:S03]  /*8d480*/  ISETP.LT.AND P5, PT, R7, R76, !P3 ;  /* 0x0000004c0700720c */ /* 0x000fc60005fa1270 */
[----:B------:R-:W2:Y:S01]  /*8d490*/  LDC R8, c[0x0][0x248] ;  /* 0x00009200ff087b82 */ /* 0x000ea20000000800 */
[C---:B------:R-:W-:Y:S02]  /*8d4a0*/  IMAD.IADD R23, R11.reuse, 0x1, R20 ;  /* 0x000000010b177824 */ /* 0x040fe400078e0214 */
[----:B-1----:R-:W-:-:S04]  /*8d4b0*/  IMAD.WIDE R14, R11, 0x4, R2 ;  /* 0x000000040b0e7825 */ /* 0x002fc800078e0202 */
[----:B----4-:R-:W-:Y:S01]  /*8d4c0*/  IMAD.WIDE R16, R11, 0x4, R4 ;  /* 0x000000040b107825 */ /* 0x010fe200078e0204 */
[----:B------:R1:W-:Y:S03]  /*8d4d0*/  @P6 STG.E desc[UR60][R14.64], R183 ;  /* 0x000000b70e006986 */ /* 0x0003e6000c10193c */
[----:B------:R-:W-:Y:S02]  /*8d4e0*/  VIADD R11, R6, 0x1f2 ;  /* 0x000001f2060b7836 */ /* 0x000fe40000000000 */
[----:B------:R-:W-:Y:S01]  /*8d4f0*/  IMAD.WIDE R20, R23, 0x4, R2 ;  /* 0x0000000417147825 */ /* 0x000fe200078e0202 */
[----:B------:R-:W4:Y:S01]  /*8d500*/  LDC R6, c[0x0][0x248] ;  /* 0x00009200ff067b82 */ /* 0x000f220000000800 */
[----:B------:R-:W-:Y:S01]  /*8d510*/  @P4 STG.E desc[UR60][R16.64], R179 ;  /* 0x000000b310004986 */ /* 0x000fe2000c10193c */
[----:B------:R-:W-:Y:S02]  /*8d520*/  ISETP.GE.AND P4, PT, R11, R24, PT ;  /* 0x000000180b00720c */ /* 0x000fe40003f86270 */
[----:B------:R-:W-:Y:S01]  /*8d530*/  ISETP.LT.AND P3, PT, R9, R76, !P3 ;  /* 0x0000004c0900720c */ /* 0x000fe20005f61270 */
[----:B------:R2:W-:Y:S01]  /*8d540*/  @P5 STG.E desc[UR60][R20.64], R140 ;  /* 0x0000008c14005986 */ /* 0x0005e2000c10193c */
[----:B------:R-:W-:-:S02]  /*8d550*/  IADD3 R11, R23, R0, RZ ;  /* 0x00000000170b7210 */ /* 0x000fc40007ffe0ff */
[-C--:B------:R-:W-:Y:S01]  /*8d560*/  ISETP.LT.AND P5, PT, R7, R76.reuse, !P0 ;  /* 0x0000004c0700720c */ /* 0x080fe200047a1270 */
[----:B------:R-:W3:Y:S01]  /*8d570*/  LDC R0, c[0x0][0x248] ;  /* 0x00009200ff007b82 */ /* 0x000ee20000000800 */
[-C--:B------:R-:W-:Y:S02]  /*8d580*/  ISETP.LT.AND P0, PT, R9, R76.reuse, !P0 ;  /* 0x0000004c0900720c */ /* 0x080fe40004701270 */
[-C--:B------:R-:W-:Y:S02]  /*8d590*/  ISETP.LT.AND P6, PT, R7, R76.reuse, !P4 ;  /* 0x0000004c0700720c */ /* 0x080fe400067c1270 */
[----:B------:R-:W-:Y:S01]  /*8d5a0*/  ISETP.LT.AND P4, PT, R9, R76, !P4 ;  /* 0x0000004c0900720c */ /* 0x000fe20006781270 */
[----:B------:R-:W-:Y:S02]  /*8d5b0*/  IMAD.WIDE R12, R23, 0x4, R4 ;  /* 0x00000004170c7825 */ /* 0x000fe400078e0204 */
[----:B------:R-:W3:Y:S02]  /*8d5c0*/  LDC R24, c[0x0][0x248] ;  /* 0x00009200ff187b82 */ /* 0x000ee40000000800 */
[----:B-1----:R-:W-:-:S04]  /*8d5d0*/  IMAD.WIDE R14, R11, 0x4, R2 ;  /* 0x000000040b0e7825 */ /* 0x002fc800078e0202 */
[C---:B--2---:R-:W-:Y:S01]  /*8d5e0*/  IMAD.IADD R21, R11.reuse, 0x1, R8 ;  /* 0x000000010b157824 */ /* 0x044fe200078e0208 */
[----:B------:R-:W-:Y:S01]  /*8d5f0*/  @P3 STG.E desc[UR60][R12.64], R184 ;  /* 0x000000b80c003986 */ /* 0x000fe2000c10193c */
[----:B------:R-:W-:Y:S01]  /*8d600*/  IMAD.WIDE R16, R11, 0x4, R4 ;  /* 0x000000040b107825 */ /* 0x000fe200078e0204 */
[----:B------:R-:W1:Y:S02]  /*8d610*/  LDC R8, c[0x0][0x248] ;  /* 0x00009200ff087b82 */ /* 0x000e640000000800 */
[----:B------:R4:W-:Y:S01]  /*8d620*/  @P5 STG.E desc[UR60][R14.64], R192 ;  /* 0x000000c00e005986 */ /* 0x0009e2000c10193c */
[----:B------:R-:W-:Y:S01]  /*8d630*/  IMAD.WIDE R18, R21, 0x4, R2 ;  /* 0x0000000415127825 */ /* 0x000fe200078e0202 */
[----:B------:R-:W-:-:S03]  /*8d640*/  ISETP.LT.AND P5, PT, R7, R76, !P2 ;  /* 0x0000004c0700720c */ /* 0x000fc600057a1270 */
[C---:B------:R-:W-:Y:S02]  /*8d650*/  IMAD.IADD R11, R21.reuse, 0x1, R22 ;  /* 0x00000001150b7824 */ /* 0x040fe400078e0216 */
[----:B------:R-:W-:Y:S01]  /*8d660*/  IMAD.WIDE R20, R21, 0x4, R4 ;  /* 0x0000000415147825 */ /* 0x000fe200078e0204 */
[----:B------:R-:W-:Y:S01]  /*8d670*/  ISETP.LT.AND P2, PT, R9, R76, !P2 ;  /* 0x0000004c0900720c */ /* 0x000fe20005741270 */
[----:B------:R2:W-:Y:S01]  /*8d680*/  @P0 STG.E desc[UR60][R16.64], R188 ;  /* 0x000000bc10000986 */ /* 0x0005e2000c10193c */
[----:B------:R-:W-:-:S03]  /*8d690*/  ISETP.GE.AND P3, PT, R27, R28, PT ;  /* 0x0000001c1b00720c */ /* 0x000fc60003f66270 */
[----:B------:R2:W-:Y:S01]  /*8d6a0*/  @P6 STG.E desc[UR60][R18.64], R141 ;  /* 0x0000008d12006986 */ /* 0x0005e2000c10193c */
[----:B----4-:R-:W-:Y:S01]  /*8d6b0*/  IMAD.IADD R15, R11, 0x1, R6 ;  /* 0x000000010b0f7824 */ /* 0x010fe200078e0206 */
[-C--:B------:R-:W-:Y:S01]  /*8d6c0*/  ISETP.LT.AND P6, PT, R7, R76.reuse, !P3 ;  /* 0x0000004c0700720c */ /* 0x080fe20005fc1270 */
[----:B------:R-:W-:Y:S01]  /*8d6d0*/  IMAD.WIDE R12, R11, 0x4, R2 ;  /* 0x000000040b0c7825 */ /* 0x000fe200078e0202 */
[----:B------:R4:W-:Y:S01]  /*8d6e0*/  @P4 STG.E desc[UR60][R20.64], R185 ;  /* 0x000000b914004986 */ /* 0x0009e2000c10193c */
[-C--:B------:R-:W-:Y:S01]  /*8d6f0*/  ISETP.LT.AND P4, PT, R7, R76.reuse, !P1 ;  /* 0x0000004c0700720c */ /* 0x080fe20004f81270 */
[----:B------:R-:W1:Y:S01]  /*8d700*/  LDC R6, c[0x0][0x248] ;  /* 0x00009200ff067b82 */ /* 0x000e620000000800 */
[-C--:B------:R-:W-:Y:S01]  /*8d710*/  ISETP.LT.AND P1, PT, R9, R76.reuse, !P1 ;  /* 0x0000004c0900720c */ /* 0x080fe20004f21270 */
[----:B--2---:R-:W-:Y:S01]  /*8d720*/  IMAD.WIDE R16, R11, 0x4, R4 ;  /* 0x000000040b107825 */ /* 0x004fe200078e0204 */
[----:B------:R-:W-:Y:S01]  /*8d730*/  ISETP.LT.AND P3, PT, R9, R76, !P3 ;  /* 0x0000004c0900720c */ /* 0x000fe20005f61270 */
[----:B------:R-:W-:Y:S02]  /*8d740*/  @P5 STG.E desc[UR60][R12.64], R193 ;  /* 0x000000c10c005986 */ /* 0x000fe4000c10193c */
[----:B------:R-:W-:-:S02]  /*8d750*/  IMAD.WIDE R18, R15, 0x4, R2 ;  /* 0x000000040f127825 */ /* 0x000fc400078e0202 */
[----:B------:R-:W2:Y:S02]  /*8d760*/  LDL.LU R27, [R1+0x2574] ;  /* 0x00257400011b7983 */ /* 0x000ea40000300800 */
[----:B----4-:R-:W-:Y:S02]  /*8d770*/  IMAD.WIDE R20, R15, 0x4, R4 ;  /* 0x000000040f147825 */ /* 0x010fe400078e0204 */
[----:B------:R4:W-:Y:S04]  /*8d780*/  @P2 STG.E desc[UR60][R16.64], R189 ;  /* 0x000000bd10002986 */ /* 0x0009e8000c10193c */
[----:B------:R-:W-:Y:S04]  /*8d790*/  @P4 STG.E desc[UR60][R18.64], R142 ;  /* 0x0000008e12004986 */ /* 0x000fe8000c10193c */
[----:B------:R-:W-:Y:S01]  /*8d7a0*/  @P1 STG.E desc[UR60][R20.64], R186 ;  /* 0x000000ba14001986 */ /* 0x000fe2000c10193c */
[----:B---3--:R-:W-:-:S02]  /*8d7b0*/  ISETP.GE.AND P0, PT, R25, R28, PT ;  /* 0x0000001c1900720c */ /* 0x008fc40003f06270 */
[----:B------:R-:W-:Y:S02]  /*8d7c0*/  IADD3 R25, R15, R0, RZ ;  /* 0x000000000f197210 */ /* 0x000fe40007ffe0ff */
[----:B------:R-:W-:Y:S01]  /*8d7d0*/  ISETP.GE.AND P5, PT, R31, R28, PT ;  /* 0x0000001c1f00720c */ /* 0x000fe20003fa6270 */
[----:B------:R-:W3:Y:S01]  /*8d7e0*/  LDC R0, c[0x0][0x248] ;  /* 0x00009200ff007b82 */ /* 0x000ee20000000800 */
[----:B------:R-:W3:Y:S01]  /*8d7f0*/  LDS.128 R12, [R10] ;  /* 0x000000000a0c7984 */ /* 0x000ee20000000c00 */
[----:B------:R-:W-:-:S04]  /*8d800*/  IMAD.WIDE R22, R25, 0x4, R2 ;  /* 0x0000000419167825 */ /* 0x000fc800078e0202 */
[----:B----4-:R-:W-:Y:S01]  /*8d810*/  IMAD.WIDE R16, R25, 0x4, R4 ;  /* 0x0000000419107825 */ /* 0x010fe200078e0204 */
[----:B------:R4:W-:Y:S04]  /*8d820*/  @P6 STG.E desc[UR60][R22.64], R194 ;  /* 0x000000c216006986 */ /* 0x0009e8000c10193c */
[----:B------:R3:W-:Y:S01]  /*8d830*/  @P3 STG.E desc[UR60][R16.64], R190 ;  /* 0x000000be10003986 */ /* 0x0007e2000c10193c */
[----:B------:R-:W-:-:S03]  /*8d840*/  ISETP.GE.AND P2, PT, R26, R28, PT ;  /* 0x0000001c1a00720c */ /* 0x000fc60003f46270 */
[----:B------:R-:W2:Y:S01]  /*8d850*/  LDL.LU R26, [R1+0x2570] ;  /* 0x00257000011a7983 */ /* 0x000ea20000300800 */
[----:B------:R-:W-:-:S03]  /*8d860*/  ISETP.GE.AND P3, PT, R29, R28, PT ;  /* 0x0000001c1d00720c */ /* 0x000fc60003f66270 */
[----:B------:R-:W2:Y:S01]  /*8d870*/  LDL.LU R29, [R1+0x256c] ;  /* 0x00256c00011d7983 */ /* 0x000ea20000300800 */
[----:B------:R-:W-:-:S03]  /*8d880*/  ISETP.GE.AND P6, PT, R30, R28, PT ;  /* 0x0000001c1e00720c */ /* 0x000fc60003fc6270 */
[----:B------:R-:W2:Y:S04]  /*8d890*/  LDL.LU R31, [R1+0x2568] ;  /* 0x00256800011f7983 */ /* 0x000ea80000300800 */
[----:B------:R-:W2:Y:S01]  /*8d8a0*/  LDL.LU R30, [R1+0x2598] ;  /* 0x00259800011e7983 */ /* 0x000ea20000300800 */
[----:B-1----:R-:W-:Y:S02]  /*8d8b0*/  IMAD.IADD R11, R25, 0x1, R8 ;  /* 0x00000001190b7824 */ /* 0x002fe400078e0208 */
[----:B------:R-:W1:Y:S01]  /*8d8c0*/  LDC R8, c[0x0][0x248] ;  /* 0x00009200ff087b82 */ /* 0x000e620000000800 */
[-C--:B------:R-:W-:Y:S02]  /*8d8d0*/  ISETP.LT.AND P1, PT, R7, R76.reuse, !P0 ;  /* 0x0000004c0700720c */ /* 0x080fe40004721270 */
[----:B------:R-:W-:-:S02]  /*8d8e0*/  ISETP.LT.AND P0, PT, R9, R76, !P0 ;  /* 0x0000004c0900720c */ /* 0x000fc40004701270 */
[-C--:B------:R-:W-:Y:S01]  /*8d8f0*/  ISETP.LT.AND P4, PT, R7, R76.reuse, !P5 ;  /* 0x0000004c0700720c */ /* 0x080fe20006f81270 */
[C---:B----4-:R-:W-:Y:S02]  /*8d900*/  IMAD.IADD R23, R11.reuse, 0x1, R6 ;  /* 0x000000010b177824 */ /* 0x050fe400078e0206 */
[C---:B------:R-:W-:Y:S01]  /*8d910*/  IMAD.WIDE R18, R11.reuse, 0x4, R2 ;  /* 0x000000040b127825 */ /* 0x040fe200078e0202 */
[----:B------:R-:W4:Y:S03]  /*8d920*/  LDC R6, c[0x0][0x248] ;  /* 0x00009200ff067b82 */ /* 0x000f260000000800 */
[----:B------:R-:W-:Y:S01]  /*8d930*/  IMAD.WIDE R10, R11, 0x4, R4 ;  /* 0x000000040b0a7825 */ /* 0x000fe200078e0204 */
[----:B------:R-:W-:Y:S01]  /*8d940*/  ISETP.LT.AND P5, PT, R9, R76, !P5 ;  /* 0x0000004c0900720c */ /* 0x000fe20006fa1270 */
[----:B------:R3:W-:Y:S02]  /*8d950*/  @P1 STG.E desc[UR60][R18.64], R143 ;  /* 0x0000008f12001986 */ /* 0x0007e4000c10193c */
[----:B---3--:R-:W-:-:S02]  /*8d960*/  IMAD.IADD R25, R23, 0x1, R0 ;  /* 0x0000000117197824 */ /* 0x008fc400078e0200 */
[----:B------:R-:W-:Y:S01]  /*8d970*/  IMAD.WIDE R20, R23, 0x4, R2 ;  /* 0x0000000417147825 */ /* 0x000fe200078e0202 */
[----:B------:R-:W3:Y:S01]  /*8d980*/  LDC R0, c[0x0][0x248] ;  /* 0x00009200ff007b82 */ /* 0x000ee20000000800 */
[----:B------:R1:W-:Y:S01]  /*8d990*/  @P0 STG.E desc[UR60][R10.64], R187 ;  /* 0x000000bb0a000986 */ /* 0x0003e2000c10193c */
[----:B------:R-:W-:Y:S01]  /*8d9a0*/  ISETP.LT.AND P0, PT, R7, R76, !P2 ;  /* 0x0000004c0700720c */ /* 0x000fe20005701270 */
[--C-:B------:R-:W-:Y:S01]  /*8d9b0*/  IMAD.WIDE R16, R23, 0x4, R4.reuse ;  /* 0x0000000417107825 */ /* 0x100fe200078e0204 */
[----:B------:R-:W-:Y:S01]  /*8d9c0*/  IADD3 R23, R25, R24, RZ ;  /* 0x0000001819177210 */ /* 0x000fe20007ffe0ff */
[----:B------:R4:W-:Y:S01]  /*8d9d0*/  @P4 STG.E desc[UR60][R20.64], R195 ;  /* 0x000000c314004986 */ /* 0x0009e2000c10193c */
[-C--:B------:R-:W-:Y:S02]  /*8d9e0*/  ISETP.LT.AND P2, PT, R9, R76.reuse, !P2 ;  /* 0x0000004c0900720c */ /* 0x080fe40005741270 */
[-C--:B------:R-:W-:Y:S01]  /*8d9f0*/  ISETP.LT.AND P4, PT, R7, R76.reuse, !P6 ;  /* 0x0000004c0700720c */ /* 0x080fe20007781270 */
[----:B------:R-:W-:Y:S01]  /*8da00*/  IMAD.WIDE R18, R25, 0x4, R4 ;  /* 0x0000000419127825 */ /* 0x000fe200078e0204 */
[----:B------:R-:W-:-:S03]  /*8da10*/  ISETP.LT.AND P6, PT, R9, R76, !P6 ;  /* 0x0000004c0900720c */ /* 0x000fc600077c1270 */
[----:B-1----:R-:W-:Y:S01]  /*8da20*/  IMAD.WIDE R10, R25, 0x4, R2 ;  /* 0x00000004190a7825 */ /* 0x002fe200078e0202 */
[----:B------:R-:W1:Y:S03]  /*8da30*/  LDC R24, c[0x0][0x248] ;  /* 0x00009200ff187b82 */ /* 0x000e660000000800 */
[----:B------:R-:W-:-:S05]  /*8da40*/  IMAD.IADD R25, R23, 0x1, R8 ;  /* 0x0000000117197824 */ /* 0x000fca00078e0208 */
[----:B------:R-:W1:Y:S01]  /*8da50*/  LDC R8, c[0x0][0x248] ;  /* 0x00009200ff087b82 */ /* 0x000e620000000800 */
[C---:B----4-:R-:W-:Y:S01]  /*8da60*/  IMAD.WIDE R20, R23.reuse, 0x4, R2 ;  /* 0x0000000417147825 */ /* 0x050fe200078e0202 */
[----:B------:R4:W-:Y:S03]  /*8da70*/  @P5 STG.E desc[UR60][R16.64], R191 ;  /* 0x000000bf10005986 */ /* 0x0009e6000c10193c */
[----:B------:R-:W-:Y:S01]  /*8da80*/  IMAD.WIDE R22, R23, 0x4, R4 ;  /* 0x0000000417167825 */ /* 0x000fe200078e0204 */
[----:B------:R3:W-:Y:S01]  /*8da90*/  @P0 STG.E desc[UR60][R10.64], R144 ;  /* 0x000000900a000986 */ /* 0x0007e2000c10193c */
[-C--:B------:R-:W-:Y:S02]  /*8daa0*/  ISETP.LT.AND P0, PT, R7, R76.reuse, !P3 ;  /* 0x0000004c0700720c */ /* 0x080fe40005f01270 */
[----:B------:R-:W-:Y:S01]  /*8dab0*/  ISETP.LT.AND P3, PT, R9, R76, !P3 ;  /* 0x0000004c0900720c */ /* 0x000fe20005f61270 */
[----:B------:R3:W-:Y:S04]  /*8dac0*/  @P2 STG.E desc[UR60][R18.64], R200 ;  /* 0x000000c812002986 */ /* 0x0007e8000c10193c */
[----:B------:R3:W-:Y:S04]  /*8dad0*/  @P4 STG.E desc[UR60][R20.64], R196 ;  /* 0x000000c414004986 */ /* 0x0007e8000c10193c */
[----:B------:R1:W-:Y:S01]  /*8dae0*/  @P6 STG.E desc[UR60][R22.64], R12 ;  /* 0x0000000c16006986 */ /* 0x0003e2000c10193c */
[----:B----4-:R-:W-:Y:S01]  /*8daf0*/  IMAD.WIDE R16, R25, 0x4, R2 ;  /* 0x0000000419107825 */ /* 0x010fe200078e0202 */
[----:B--2---:R-:W-:-:S03]  /*8db00*/  ISETP.GE.AND P1, PT, R27, R28, PT ;  /* 0x0000001c1b00720c */ /* 0x004fc60003f26270 */
[----:B------:R-:W-:Y:S01]  /*8db10*/  IMAD.IADD R27, R25, 0x1, R6 ;  /* 0x00000001191b7824 */ /* 0x000fe200078e0206 */
[-C--:B------:R-:W-:Y:S02]  /*8db20*/  ISETP.LT.AND P2, PT, R7, R76.reuse, !P1 ;  /* 0x0000004c0700720c */ /* 0x080fe40004f41270 */
[----:B------:R-:W-:Y:S01]  /*8db30*/  ISETP.LT.AND P4, PT, R9, R76, !P1 ;  /* 0x0000004c0900720c */ /* 0x000fe20004f81270 */
[----:B---3--:R-:W-:Y:S01]  /*8db40*/  IMAD.WIDE R10, R25, 0x4, R4 ;  /* 0x00000004190a7825 */ /* 0x008fe200078e0204 */
[----:B------:R2:W-:Y:S03]  /*8db50*/  @P0 STG.E desc[UR60][R16.64], R145 ;  /* 0x0000009110000986 */ /* 0x0005e6000c10193c */
[C---:B------:R-:W-:Y:S01]  /*8db60*/  IMAD.WIDE R18, R27.reuse, 0x4, R2 ;  /* 0x000000041b127825 */ /* 0x040fe200078e0202 */
[----:B------:R-:W-:Y:S03]  /*8db70*/  @P3 STG.E desc[UR60][R10.64], R201 ;  /* 0x000000c90a003986 */ /* 0x000fe6000c10193c */
[----:B------:R-:W-:-:S02]  /*8db80*/  IMAD.WIDE R20, R27, 0x4, R4 ;  /* 0x000000041b147825 */ /* 0x000fc400078e0204 */
[----:B------:R3:W-:Y:S04]  /*8db90*/  @P2 STG.E desc[UR60][R18.64], R197 ;  /* 0x000000c512002986 */ /* 0x0007e8000c10193c */
[----:B------:R4:W-:Y:S01]  /*8dba0*/  @P4 STG.E desc[UR60][R20.64], R13 ;  /* 0x0000000d14004986 */ /* 0x0009e2000c10193c */
[----:B------:R-:W-:Y:S02]  /*8dbb0*/  ISETP.GE.AND P5, PT, R26, R28, PT ;  /* 0x0000001c1a00720c */ /* 0x000fe40003fa6270 */
[----:B------:R-:W3:Y:S02]  /*8dbc0*/  LDC R26, c[0x0][0x248] ;  /* 0x00009200ff1a7b82 */ /* 0x000ee40000000800 */
[----:B------:R-:W-:Y:S02]  /*8dbd0*/  ISETP.LT.AND P6, PT, R7, R76, !P5 ;  /* 0x0000004c0700720c */ /* 0x000fe40006fc1270 */
[----:B------:R-:W-:Y:S01]  /*8dbe0*/  ISETP.GE.AND P1, PT, R29, R28, PT ;  /* 0x0000001c1d00720c */ /* 0x000fe20003f26270 */
[----:B------:R-:W-:-:S04]  /*8dbf0*/  IMAD.IADD R29, R27, 0x1, R0 ;  /* 0x000000011b1d7824 */ /* 0x000fc800078e0200 */
[----:B-1----:R-:W-:Y:S01]  /*8dc00*/  IMAD.WIDE R22, R29, 0x4, R2 ;  /* 0x000000041d167825 */ /* 0x002fe200078e0202 */
[----:B------:R-:W-:Y:S02]  /*8dc10*/  ISETP.GE.AND P0, PT, R31, R28, PT ;  /* 0x0000001c1f00720c */ /* 0x000fe40003f06270 */
[----:B--2---:R-:W-:-:S03]  /*8dc20*/  IADD3 R17, R29, R8, RZ ;  /* 0x000000081d117210 */ /* 0x004fc60007ffe0ff */
[----:B------:R1:W-:Y:S01]  /*8dc30*/  @P6 STG.E desc[UR60][R22.64], R146 ;  /* 0x0000009216006986 */ /* 0x0003e2000c10193c */
[----:B------:R-:W-:Y:S02]  /*8dc40*/  ISETP.LT.AND P5, PT, R9, R76, !P5 ;  /* 0x0000004c0900720c */ /* 0x000fe40006fa1270 */
[----:B------:R-:W-:Y:S02]  /*8dc50*/  ISETP.GE.AND P3, PT, R30, R28, PT ;  /* 0x0000001c1e00720c */ /* 0x000fe40003f66270 */
[-C--:B------:R-:W-:Y:S02]  /*8dc60*/  ISETP.LT.AND P6, PT, R7, R76.reuse, !P1 ;  /* 0x0000004c0700720c */ /* 0x080fe40004fc1270 */
[-C--:B------:R-:W-:Y:S02]  /*8dc70*/  ISETP.LT.AND P1, PT, R9, R76.reuse, !P1 ;  /* 0x0000004c0900720c */ /* 0x080fe40004f21270 */
[-C--:B------:R-:W-:Y:S01]  /*8dc80*/  ISETP.LT.AND P4, PT, R7, R76.reuse, !P0 ;  /* 0x0000004c0700720c */ /* 0x080fe20004781270 */
[----:B------:R-:W-:Y:S01]  /*8dc90*/  IMAD.IADD R25, R17, 0x1, R24 ;  /* 0x0000000111197824 */ /* 0x000fe200078e0218 */
[----:B------:R-:W-:-:S02]  /*8dca0*/  ISETP.LT.AND P0, PT, R9, R76, !P0 ;  /* 0x0000004c0900720c */ /* 0x000fc40004701270 */
[-C--:B------:R-:W-:Y:S02]  /*8dcb0*/  ISETP.LT.AND P2, PT, R7, R76.reuse, !P3 ;  /* 0x0000004c0700720c */ /* 0x080fe40005f41270 */
[----:B------:R-:W-:Y:S01]  /*8dcc0*/  ISETP.LT.AND P3, PT, R9, R76, !P3 ;  /* 0x0000004c0900720c */ /* 0x000fe20005f61270 */
[----:B------:R-:W-:-:S04]  /*8dcd0*/  IMAD.WIDE R6, R29, 0x4, R4 ;  /* 0x000000041d067825 */ /* 0x000fc800078e0204 */
[----:B---3--:R-:W-:Y:S02]  /*8dce0*/  IMAD.IADD R19, R25, 0x1, R26 ;  /* 0x0000000119137824 */ /* 0x008fe400078e021a */
[C---:B------:R-:W-:Y:S01]  /*8dcf0*/  IMAD.WIDE R8, R17.reuse, 0x4, R2 ;  /* 0x0000000411087825 */ /* 0x040fe200078e0202 */
[----:B------:R1:W-:Y:S03]  /*8dd00*/  @P5 STG.E desc[UR60][R6.64], R202 ;  /* 0x000000ca06005986 */ /* 0x0003e6000c10193c */
[----:B------:R-:W-:Y:S01]  /*8dd10*/  IMAD.WIDE R10, R17, 0x4, R4 ;  /* 0x00000004110a7825 */ /* 0x000fe200078e0204 */
[----:B------:R1:W-:Y:S03]  /*8dd20*/  @P6 STG.E desc[UR60][R8.64], R198 ;  /* 0x000000c608006986 */ /* 0x0003e6000c10193c */
[C---:B----4-:R-:W-:Y:S01]  /*8dd30*/  IMAD.WIDE R12, R25.reuse, 0x4, R2 ;  /* 0x00000004190c7825 */ /* 0x050fe200078e0202 */
[----:B------:R1:W-:Y:S03]  /*8dd40*/  @P1 STG.E desc[UR60][R10.64], R14 ;  /* 0x0000000e0a001986 */ /* 0x0003e6000c10193c */
[----:B------:R-:W-:Y:S01]  /*8dd50*/  IMAD.WIDE R16, R25, 0x4, R4 ;  /* 0x0000000419107825 */ /* 0x000fe200078e0204 */
[----:B------:R1:W-:Y:S03]  /*8dd60*/  @P4 STG.E desc[UR60][R12.64], R147 ;  /* 0x000000930c004986 */ /* 0x0003e6000c10193c */
[C---:B------:R-:W-:Y:S01]  /*8dd70*/  IMAD.WIDE R2, R19.reuse, 0x4, R2 ;  /* 0x0000000413027825 */ /* 0x040fe200078e0202 */
[----:B------:R1:W-:Y:S04]  /*8dd80*/  @P0 STG.E desc[UR60][R16.64], R203 ;  /* 0x000000cb10000986 */ /* 0x0003e8000c10193c */
[----:B------:R1:W-:Y:S01]  /*8dd90*/  @P2 STG.E desc[UR60][R2.64], R199 ;  /* 0x000000c702002986 */ /* 0x0003e2000c10193c */
[----:B------:R-:W-:Y:S01]  /*8dda0*/  IMAD.WIDE R4, R19, 0x4, R4 ;  /* 0x0000000413047825 */ /* 0x000fe200078e0204 */
[----:B------:R-:W-:Y:S06]  /*8ddb0*/  @!P3 EXIT ;  /* 0x000000000000b94d */ /* 0x000fec0003800000 */
[----:B------:R-:W-:Y:S01]  /*8ddc0*/  STG.E desc[UR60][R4.64], R15 ;  /* 0x0000000f04007986 */ /* 0x000fe2000c10193c */
[----:B------:R-:W-:Y:S05]  /*8ddd0*/  EXIT ;  /* 0x000000000000794d */ /* 0x000fea0003800000 */
.L_x_2:
[----:B------:R-:W-:-:S00]  /*8dde0*/  BRA `(.L_x_2) ;  /* 0xfffffffc00fc7947 */ /* 0x000fc0000383ffff */
[----:B------:R-:W-:-:S00]  /*8ddf0*/  NOP ;  /* 0x0000000000007918 */ /* 0x000fc00000000000 */
        /* <DEDUP_REMOVED lines=8> */
.L_x_3:


//--------------------- .nv.shared.matmul_kernel  --------------------------
	.section	.nv.shared.matmul_kernel,"aw",@nobits
	.sectionflags	@""
	.align	16
	.zero		1024


//--------------------- .nv.shared.reserved.0     --------------------------
	.section	.nv.shared.reserved.0,"aw",@nobits
	.weak		__nv_reservedSMEM_offset_0_alias
	.size		__nv_reservedSMEM_offset_0_alias, 0, 0
	.other		__nv_reservedSMEM_offset_0_alias,@"STO_CUDA_RESERVED_SHARED STV_DEFAULT"
__nv_reservedSMEM_offset_0_alias:
	.zero		0


//--------------------- .nv.constant0.matmul_kernel --------------------------
	.section	.nv.constant0.matmul_kernel,"a",@progbits
	.sectionflags	@""
	.align	4
.nv.constant0.matmul_kernel:
	.zero		608


//--------------------- SYMBOLS --------------------------

	.type		.nv.reservedSmem.offset0,@object
	.size		.nv.reservedSmem.offset0,0x4
